	.target	sm_100a

	.elftype	@"ET_EXEC"


//--------------------- .note.nv.tkinfo           --------------------------
	.section	.note.nv.tkinfo,"",@"SHT_NOTE"
	.sectionflags	@"SHF_NOTE_NV_TKINFO"
	.tkinfo
        /*0018*/ 	.word	0x00000002
        /*0030*/ 	.string	""
        /*0030*/ 	.string	"ptxas"
        /*0030*/ 	.string	"Cuda compilation tools, release 13.0, V13.0.88"
        /*0030*/ 	.string	"Build cuda_13.0.r13.0/compiler.36424714_0"
        /*0030*/ 	.string	"-arch sm_100a -m 64 "



//--------------------- .note.nv.cuinfo           --------------------------
	.section	.note.nv.cuinfo,"",@"SHT_NOTE"
	.sectionflags	@"SHF_NOTE_NV_CUINFO"
        /*0018*/ 	.short	0x0002
        /*001a*/ 	.short	0x0064
        /*001c*/ 	.short	0x0082
	.zero		2


//--------------------- .nv.info                  --------------------------
	.section	.nv.info,"",@"SHT_CUDA_INFO"
	.align	4


	//----- nvinfo : EIATTR_REGCOUNT
	.align		4
        /*0000*/ 	.byte	0x04, 0x2f
        /*0002*/ 	.short	(.L_12 - .L_11)
	.align		4
.L_11:
        /*0004*/ 	.word	index@(_ZN7cutlass13device_kernelIN5flash11enable_sm90INS1_16FlashAttnFwdSm90INS1_25CollectiveMainloopFwdSm90ILi2EN4cute5tupleIJNS5_1CILi1EEES8_S8_EEENS6_IJNS7_ILi128EEENS7_ILi96EEENS7_ILi64EEEEEELi256ENS_6half_tEfNS_4arch4Sm90ELb1ELb0ELb0ELb1ELb1ELb1ELb1ELb1ELb0ELb1ELb1ELb0EEENS1_21CollectiveEpilogueFwdINS6_IJSA_NS7_ILi256EEESB_EEES9_SE_SG_Li256ELb1ELb1ELb1ELb0EEENS1_36VarlenDynamicPersistentTileSchedulerILi128ELi96ELi256ELi128ELb1ELb1ELb1ELb1ELb1ELb1EEEEEEEEEvNT_6ParamsE)
        /*0008*/ 	.word	0x00000004


	//----- nvinfo : EIATTR_FRAME_SIZE
	.align		4
.L_12:
        /*000c*/ 	.byte	0x04, 0x11
        /*000e*/ 	.short	(.L_14 - .L_13)
	.align		4
.L_13:
        /*0010*/ 	.word	index@(_ZN7cutlass13device_kernelIN5flash11enable_sm90INS1_16FlashAttnFwdSm90INS1_25CollectiveMainloopFwdSm90ILi2EN4cute5tupleIJNS5_1CILi1EEES8_S8_EEENS6_IJNS7_ILi128EEENS7_ILi96EEENS7_ILi64EEEEEELi256ENS_6half_tEfNS_4arch4Sm90ELb1ELb0ELb0ELb1ELb1ELb1ELb1ELb1ELb0ELb1ELb1ELb0EEENS1_21CollectiveEpilogueFwdINS6_IJSA_NS7_ILi256EEESB_EEES9_SE_SG_Li256ELb1ELb1ELb1ELb0EEENS1_36VarlenDynamicPersistentTileSchedulerILi128ELi96ELi256ELi128ELb1ELb1ELb1ELb1ELb1ELb1EEEEEEEEEvNT_6ParamsE)
        /*0014*/ 	.word	0x00000000


	//----- nvinfo : EIATTR_REGCOUNT
	.align		4
.L_14:
        /*0018*/ 	.byte	0x04, 0x2f
        /*001a*/ 	.short	(.L_16 - .L_15)
	.align		4
.L_15:
        /*001c*/ 	.word	index@(_ZN7cutlass13device_kernelIN5flash11enable_sm90INS1_16FlashAttnFwdSm90INS1_25CollectiveMainloopFwdSm90ILi2EN4cute5tupleIJNS5_1CILi1EEES8_S8_EEENS6_IJNS7_ILi128EEENS7_ILi96EEENS7_ILi64EEEEEELi256ENS_6half_tEfNS_4arch4Sm90ELb1ELb0ELb0ELb1ELb1ELb0ELb1ELb1ELb0ELb1ELb1ELb0EEENS1_21CollectiveEpilogueFwdINS6_IJSA_NS7_ILi256EEESB_EEES9_SE_SG_Li256ELb1ELb1ELb1ELb0EEENS1_36VarlenDynamicPersistentTileSchedulerILi128ELi96ELi256ELi128ELb1ELb1ELb1ELb1ELb1ELb1EEEEEEEEEvNT_6ParamsE)
        /*0020*/ 	.word	0x00000004


	//----- nvinfo : EIATTR_FRAME_SIZE
	.align		4
.L_16:
        /*0024*/ 	.byte	0x04, 0x11
        /*0026*/ 	.short	(.L_18 - .L_17)
	.align		4
.L_17:
        /*0028*/ 	.word	index@(_ZN7cutlass13device_kernelIN5flash11enable_sm90INS1_16FlashAttnFwdSm90INS1_25CollectiveMainloopFwdSm90ILi2EN4cute5tupleIJNS5_1CILi1EEES8_S8_EEENS6_IJNS7_ILi128EEENS7_ILi96EEENS7_ILi64EEEEEELi256ENS_6half_tEfNS_4arch4Sm90ELb1ELb0ELb0ELb1ELb1ELb0ELb1ELb1ELb0ELb1ELb1ELb0EEENS1_21CollectiveEpilogueFwdINS6_IJSA_NS7_ILi256EEESB_EEES9_SE_SG_Li256ELb1ELb1ELb1ELb0EEENS1_36VarlenDynamicPersistentTileSchedulerILi128ELi96ELi256ELi128ELb1ELb1ELb1ELb1ELb1ELb1EEEEEEEEEvNT_6ParamsE)
        /*002c*/ 	.word	0x00000000


	//----- nvinfo : EIATTR_REGCOUNT
	.align		4
.L_18:
        /*0030*/ 	.byte	0x04, 0x2f
        /*0032*/ 	.short	(.L_20 - .L_19)
	.align		4
.L_19:
        /*0034*/ 	.word	index@(_ZN7cutlass13device_kernelIN5flash11enable_sm90INS1_16FlashAttnFwdSm90INS1_25CollectiveMainloopFwdSm90ILi2EN4cute5tupleIJNS5_1CILi1EEES8_S8_EEENS6_IJNS7_ILi128EEENS7_ILi96EEENS7_ILi64EEEEEELi256ENS_6half_tEfNS_4arch4Sm90ELb1ELb0ELb0ELb1ELb1ELb1ELb0ELb1ELb0ELb1ELb1ELb0EEENS1_21CollectiveEpilogueFwdINS6_IJSA_NS7_ILi256EEESB_EEES9_SE_SG_Li256ELb1ELb1ELb1ELb0EEENS1_36VarlenDynamicPersistentTileSchedulerILi128ELi96ELi256ELi128ELb1ELb1ELb1ELb1ELb1ELb1EEEEEEEEEvNT_6ParamsE)
        /*0038*/ 	.word	0x00000004


	//----- nvinfo : EIATTR_FRAME_SIZE
	.align		4
.L_20:
        /*003c*/ 	.byte	0x04, 0x11
        /*003e*/ 	.short	(.L_22 - .L_21)
	.align		4
.L_21:
        /*0040*/ 	.word	index@(_ZN7cutlass13device_kernelIN5flash11enable_sm90INS1_16FlashAttnFwdSm90INS1_25CollectiveMainloopFwdSm90ILi2EN4cute5tupleIJNS5_1CILi1EEES8_S8_EEENS6_IJNS7_ILi128EEENS7_ILi96EEENS7_ILi64EEEEEELi256ENS_6half_tEfNS_4arch4Sm90ELb1ELb0ELb0ELb1ELb1ELb1ELb0ELb1ELb0ELb1ELb1ELb0EEENS1_21CollectiveEpilogueFwdINS6_IJSA_NS7_ILi256EEESB_EEES9_SE_SG_Li256ELb1ELb1ELb1ELb0EEENS1_36VarlenDynamicPersistentTileSchedulerILi128ELi96ELi256ELi128ELb1ELb1ELb1ELb1ELb1ELb1EEEEEEEEEvNT_6ParamsE)
        /*0044*/ 	.word	0x00000000


	//----- nvinfo : EIATTR_REGCOUNT
	.align		4
.L_22:
        /*0048*/ 	.byte	0x04, 0x2f
        /*004a*/ 	.short	(.L_24 - .L_23)
	.align		4
.L_23:
        /*004c*/ 	.word	index@(_ZN7cutlass13device_kernelIN5flash11enable_sm90INS1_16FlashAttnFwdSm90INS1_25CollectiveMainloopFwdSm90ILi2EN4cute5tupleIJNS5_1CILi1EEES8_S8_EEENS6_IJNS7_ILi128EEENS7_ILi96EEENS7_ILi64EEEEEELi256ENS_6half_tEfNS_4arch4Sm90ELb1ELb0ELb0ELb1ELb1ELb0ELb0ELb1ELb0ELb1ELb1ELb0EEENS1_21CollectiveEpilogueFwdINS6_IJSA_NS7_ILi256EEESB_EEES9_SE_SG_Li256ELb1ELb1ELb1ELb0EEENS1_36VarlenDynamicPersistentTileSchedulerILi128ELi96ELi256ELi128ELb1ELb1ELb1ELb1ELb1ELb1EEEEEEEEEvNT_6ParamsE)
        /*0050*/ 	.word	0x00000004


	//----- nvinfo : EIATTR_FRAME_SIZE
	.align		4
.L_24:
        /*0054*/ 	.byte	0x04, 0x11
        /*0056*/ 	.short	(.L_26 - .L_25)
	.align		4
.L_25:
        /*0058*/ 	.word	index@(_ZN7cutlass13device_kernelIN5flash11enable_sm90INS1_16FlashAttnFwdSm90INS1_25CollectiveMainloopFwdSm90ILi2EN4cute5tupleIJNS5_1CILi1EEES8_S8_EEENS6_IJNS7_ILi128EEENS7_ILi96EEENS7_ILi64EEEEEELi256ENS_6half_tEfNS_4arch4Sm90ELb1ELb0ELb0ELb1ELb1ELb0ELb0ELb1ELb0ELb1ELb1ELb0EEENS1_21CollectiveEpilogueFwdINS6_IJSA_NS7_ILi256EEESB_EEES9_SE_SG_Li256ELb1ELb1ELb1ELb0EEENS1_36VarlenDynamicPersistentTileSchedulerILi128ELi96ELi256ELi128ELb1ELb1ELb1ELb1ELb1ELb1EEEEEEEEEvNT_6ParamsE)
        /*005c*/ 	.word	0x00000000


	//----- nvinfo : EIATTR_REGCOUNT
	.align		4
.L_26:
        /*0060*/ 	.byte	0x04, 0x2f
        /*0062*/ 	.short	(.L_28 - .L_27)
	.align		4
.L_27:
        /*0064*/ 	.word	index@(_ZN7cutlass13device_kernelIN5flash11enable_sm90INS1_16FlashAttnFwdSm90INS1_25CollectiveMainloopFwdSm90ILi2EN4cute5tupleIJNS5_1CILi1EEES8_S8_EEENS6_IJNS7_ILi128EEENS7_ILi96EEENS7_ILi64EEEEEELi256ENS_6half_tEfNS_4arch4Sm90ELb1ELb0ELb0ELb0ELb1ELb0ELb1ELb1ELb0ELb1ELb1ELb0EEENS1_21CollectiveEpilogueFwdINS6_IJSA_NS7_ILi256EEESB_EEES9_SE_SG_Li256ELb0ELb1ELb1ELb0EEENS1_19SingleTileSchedulerILb0ELb1ELb1ELi128EEEEEEEEEvNT_6ParamsE)
        /*0068*/ 	.word	0x00000004


	//----- nvinfo : EIATTR_FRAME_SIZE
	.align		4
.L_28:
        /*006c*/ 	.byte	0x04, 0x11
        /*006e*/ 	.short	(.L_30 - .L_29)
	.align		4
.L_29:
        /*0070*/ 	.word	index@(_ZN7cutlass13device_kernelIN5flash11enable_sm90INS1_16FlashAttnFwdSm90INS1_25CollectiveMainloopFwdSm90ILi2EN4cute5tupleIJNS5_1CILi1EEES8_S8_EEENS6_IJNS7_ILi128EEENS7_ILi96EEENS7_ILi64EEEEEELi256ENS_6half_tEfNS_4arch4Sm90ELb1ELb0ELb0ELb0ELb1ELb0ELb1ELb1ELb0ELb1ELb1ELb0EEENS1_21CollectiveEpilogueFwdINS6_IJSA_NS7_ILi256EEESB_EEES9_SE_SG_Li256ELb0ELb1ELb1ELb0EEENS1_19SingleTileSchedulerILb0ELb1ELb1ELi128EEEEEEEEEvNT_6ParamsE)
        /*0074*/ 	.word	0x00000000


	//----- nvinfo : EIATTR_REGCOUNT
	.align		4
.L_30:
        /*0078*/ 	.byte	0x04, 0x2f
        /*007a*/ 	.short	(.L_32 - .L_31)
	.align		4
.L_31:
        /*007c*/ 	.word	index@(_ZN7cutlass13device_kernelIN5flash11enable_sm90INS1_16FlashAttnFwdSm90INS1_25CollectiveMainloopFwdSm90ILi2EN4cute5tupleIJNS5_1CILi1EEES8_S8_EEENS6_IJNS7_ILi128EEENS7_ILi96EEENS7_ILi64EEEEEELi256ENS_6half_tEfNS_4arch4Sm90ELb1ELb0ELb0ELb0ELb1ELb0ELb0ELb1ELb0ELb1ELb1ELb0EEENS1_21CollectiveEpilogueFwdINS6_IJSA_NS7_ILi256EEESB_EEES9_SE_SG_Li256ELb0ELb1ELb1ELb0EEENS1_19SingleTileSchedulerILb0ELb1ELb1ELi128EEEEEEEEEvNT_6ParamsE)
        /*0080*/ 	.word	0x00000004


	//----- nvinfo : EIATTR_FRAME_SIZE
	.align		4
.L_32:
        /*0084*/ 	.byte	0x04, 0x11
        /*0086*/ 	.short	(.L_34 - .L_33)
	.align		4
.L_33:
        /*0088*/ 	.word	index@(_ZN7cutlass13device_kernelIN5flash11enable_sm90INS1_16FlashAttnFwdSm90INS1_25CollectiveMainloopFwdSm90ILi2EN4cute5tupleIJNS5_1CILi1EEES8_S8_EEENS6_IJNS7_ILi128EEENS7_ILi96EEENS7_ILi64EEEEEELi256ENS_6half_tEfNS_4arch4Sm90ELb1ELb0ELb0ELb0ELb1ELb0ELb0ELb1ELb0ELb1ELb1ELb0EEENS1_21CollectiveEpilogueFwdINS6_IJSA_NS7_ILi256EEESB_EEES9_SE_SG_Li256ELb0ELb1ELb1ELb0EEENS1_19SingleTileSchedulerILb0ELb1ELb1ELi128EEEEEEEEEvNT_6ParamsE)
        /*008c*/ 	.word	0x00000000


	//----- nvinfo : EIATTR_REGCOUNT
	.align		4
.L_34:
        /*0090*/ 	.byte	0x04, 0x2f
        /*0092*/ 	.short	(.L_36 - .L_35)
	.align		4
.L_35:
        /*0094*/ 	.word	index@(_ZN7cutlass13device_kernelIN5flash11enable_sm90INS1_16FlashAttnFwdSm90INS1_25CollectiveMainloopFwdSm90ILi2EN4cute5tupleIJNS5_1CILi1EEES8_S8_EEENS6_IJNS7_ILi128EEENS7_ILi96EEENS7_ILi64EEEEEELi256ENS_6half_tEfNS_4arch4Sm90ELb0ELb1ELb0ELb1ELb1ELb1ELb1ELb1ELb0ELb1ELb1ELb0EEENS1_21CollectiveEpilogueFwdINS6_IJSA_NS7_ILi256EEESB_EEES9_SE_SG_Li256ELb1ELb1ELb1ELb0EEENS1_36VarlenDynamicPersistentTileSchedulerILi128ELi96ELi256ELi128ELb1ELb1ELb1ELb1ELb0ELb1EEEEEEEEEvNT_6ParamsE)
        /*0098*/ 	.word	0x00000004


	//----- nvinfo : EIATTR_FRAME_SIZE
	.align		4
.L_36:
        /*009c*/ 	.byte	0x04, 0x11
        /*009e*/ 	.short	(.L_38 - .L_37)
	.align		4
.L_37:
        /*00a0*/ 	.word	index@(_ZN7cutlass13device_kernelIN5flash11enable_sm90INS1_16FlashAttnFwdSm90INS1_25CollectiveMainloopFwdSm90ILi2EN4cute5tupleIJNS5_1CILi1EEES8_S8_EEENS6_IJNS7_ILi128EEENS7_ILi96EEENS7_ILi64EEEEEELi256ENS_6half_tEfNS_4arch4Sm90ELb0ELb1ELb0ELb1ELb1ELb1ELb1ELb1ELb0ELb1ELb1ELb0EEENS1_21CollectiveEpilogueFwdINS6_IJSA_NS7_ILi256EEESB_EEES9_SE_SG_Li256ELb1ELb1ELb1ELb0EEENS1_36VarlenDynamicPersistentTileSchedulerILi128ELi96ELi256ELi128ELb1ELb1ELb1ELb1ELb0ELb1EEEEEEEEEvNT_6ParamsE)
        /*00a4*/ 	.word	0x00000000


	//----- nvinfo : EIATTR_REGCOUNT
	.align		4
.L_38:
        /*00a8*/ 	.byte	0x04, 0x2f
        /*00aa*/ 	.short	(.L_40 - .L_39)
	.align		4
.L_39:
        /*00ac*/ 	.word	index@(_ZN7cutlass13device_kernelIN5flash11enable_sm90INS1_16FlashAttnFwdSm90INS1_25CollectiveMainloopFwdSm90ILi2EN4cute5tupleIJNS5_1CILi1EEES8_S8_EEENS6_IJNS7_ILi128EEENS7_ILi96EEENS7_ILi64EEEEEELi256ENS_6half_tEfNS_4arch4Sm90ELb0ELb1ELb0ELb1ELb1ELb0ELb1ELb1ELb0ELb1ELb1ELb0EEENS1_21CollectiveEpilogueFwdINS6_IJSA_NS7_ILi256EEESB_EEES9_SE_SG_Li256ELb1ELb1ELb1ELb0EEENS1_36VarlenDynamicPersistentTileSchedulerILi128ELi96ELi256ELi128ELb1ELb1ELb1ELb1ELb0ELb1EEEEEEEEEvNT_6ParamsE)
        /*00b0*/ 	.word	0x00000004


	//----- nvinfo : EIATTR_FRAME_SIZE
	.align		4
.L_40:
        /*00b4*/ 	.byte	0x04, 0x11
        /*00b6*/ 	.short	(.L_42 - .L_41)
	.align		4
.L_41:
        /*00b8*/ 	.word	index@(_ZN7cutlass13device_kernelIN5flash11enable_sm90INS1_16FlashAttnFwdSm90INS1_25CollectiveMainloopFwdSm90ILi2EN4cute5tupleIJNS5_1CILi1EEES8_S8_EEENS6_IJNS7_ILi128EEENS7_ILi96EEENS7_ILi64EEEEEELi256ENS_6half_tEfNS_4arch4Sm90ELb0ELb1ELb0ELb1ELb1ELb0ELb1ELb1ELb0ELb1ELb1ELb0EEENS1_21CollectiveEpilogueFwdINS6_IJSA_NS7_ILi256EEESB_EEES9_SE_SG_Li256ELb1ELb1ELb1ELb0EEENS1_36VarlenDynamicPersistentTileSchedulerILi128ELi96ELi256ELi128ELb1ELb1ELb1ELb1ELb0ELb1EEEEEEEEEvNT_6ParamsE)
        /*00bc*/ 	.word	0x00000000


	//----- nvinfo : EIATTR_REGCOUNT
	.align		4
.L_42:
        /*00c0*/ 	.byte	0x04, 0x2f
        /*00c2*/ 	.short	(.L_44 - .L_43)
	.align		4
.L_43:
        /*00c4*/ 	.word	index@(_ZN7cutlass13device_kernelIN5flash11enable_sm90INS1_16FlashAttnFwdSm90INS1_25CollectiveMainloopFwdSm90ILi2EN4cute5tupleIJNS5_1CILi1EEES8_S8_EEENS6_IJNS7_ILi128EEENS7_ILi96EEENS7_ILi64EEEEEELi256ENS_6half_tEfNS_4arch4Sm90ELb0ELb1ELb0ELb1ELb1ELb1ELb0ELb1ELb0ELb1ELb1ELb0EEENS1_21CollectiveEpilogueFwdINS6_IJSA_NS7_ILi256EEESB_EEES9_SE_SG_Li256ELb1ELb1ELb1ELb0EEENS1_36VarlenDynamicPersistentTileSchedulerILi128ELi96ELi256ELi128ELb1ELb1ELb1ELb1ELb0ELb1EEEEEEEEEvNT_6ParamsE)
        /*00c8*/ 	.word	0x00000004


	//----- nvinfo : EIATTR_FRAME_SIZE
	.align		4
.L_44:
        /*00cc*/ 	.byte	0x04, 0x11
        /*00ce*/ 	.short	(.L_46 - .L_45)
	.align		4
.L_45:
        /*00d0*/ 	.word	index@(_ZN7cutlass13device_kernelIN5flash11enable_sm90INS1_16FlashAttnFwdSm90INS1_25CollectiveMainloopFwdSm90ILi2EN4cute5tupleIJNS5_1CILi1EEES8_S8_EEENS6_IJNS7_ILi128EEENS7_ILi96EEENS7_ILi64EEEEEELi256ENS_6half_tEfNS_4arch4Sm90ELb0ELb1ELb0ELb1ELb1ELb1ELb0ELb1ELb0ELb1ELb1ELb0EEENS1_21CollectiveEpilogueFwdINS6_IJSA_NS7_ILi256EEESB_EEES9_SE_SG_Li256ELb1ELb1ELb1ELb0EEENS1_36VarlenDynamicPersistentTileSchedulerILi128ELi96ELi256ELi128ELb1ELb1ELb1ELb1ELb0ELb1EEEEEEEEEvNT_6ParamsE)
        /*00d4*/ 	.word	0x00000000


	//----- nvinfo : EIATTR_REGCOUNT
	.align		4
.L_46:
        /*00d8*/ 	.byte	0x04, 0x2f
        /*00da*/ 	.short	(.L_48 - .L_47)
	.align		4
.L_47:
        /*00dc*/ 	.word	index@(_ZN7cutlass13device_kernelIN5flash11enable_sm90INS1_16FlashAttnFwdSm90INS1_25CollectiveMainloopFwdSm90ILi2EN4cute5tupleIJNS5_1CILi1EEES8_S8_EEENS6_IJNS7_ILi128EEENS7_ILi96EEENS7_ILi64EEEEEELi256ENS_6half_tEfNS_4arch4Sm90ELb0ELb1ELb0ELb1ELb1ELb0ELb0ELb1ELb0ELb1ELb1ELb0EEENS1_21CollectiveEpilogueFwdINS6_IJSA_NS7_ILi256EEESB_EEES9_SE_SG_Li256ELb1ELb1ELb1ELb0EEENS1_36VarlenDynamicPersistentTileSchedulerILi128ELi96ELi256ELi128ELb1ELb1ELb1ELb1ELb0ELb1EEEEEEEEEvNT_6ParamsE)
        /*00e0*/ 	.word	0x00000004


	//----- nvinfo : EIATTR_FRAME_SIZE
	.align		4
.L_48:
        /*00e4*/ 	.byte	0x04, 0x11
        /*00e6*/ 	.short	(.L_50 - .L_49)
	.align		4
.L_49:
        /*00e8*/ 	.word	index@(_ZN7cutlass13device_kernelIN5flash11enable_sm90INS1_16FlashAttnFwdSm90INS1_25CollectiveMainloopFwdSm90ILi2EN4cute5tupleIJNS5_1CILi1EEES8_S8_EEENS6_IJNS7_ILi128EEENS7_ILi96EEENS7_ILi64EEEEEELi256ENS_6half_tEfNS_4arch4Sm90ELb0ELb1ELb0ELb1ELb1ELb0ELb0ELb1ELb0ELb1ELb1ELb0EEENS1_21CollectiveEpilogueFwdINS6_IJSA_NS7_ILi256EEESB_EEES9_SE_SG_Li256ELb1ELb1ELb1ELb0EEENS1_36VarlenDynamicPersistentTileSchedulerILi128ELi96ELi256ELi128ELb1ELb1ELb1ELb1ELb0ELb1EEEEEEEEEvNT_6ParamsE)
        /*00ec*/ 	.word	0x00000000


	//----- nvinfo : EIATTR_REGCOUNT
	.align		4
.L_50:
        /*00f0*/ 	.byte	0x04, 0x2f
        /*00f2*/ 	.short	(.L_52 - .L_51)
	.align		4
.L_51:
        /*00f4*/ 	.word	index@(_ZN7cutlass13device_kernelIN5flash11enable_sm90INS1_16FlashAttnFwdSm90INS1_25CollectiveMainloopFwdSm90ILi2EN4cute5tupleIJNS5_1CILi1EEES8_S8_EEENS6_IJNS7_ILi128EEENS7_ILi96EEENS7_ILi64EEEEEELi256ENS_6half_tEfNS_4arch4Sm90ELb0ELb1ELb0ELb0ELb1ELb0ELb1ELb1ELb0ELb1ELb1ELb0EEENS1_21CollectiveEpilogueFwdINS6_IJSA_NS7_ILi256EEESB_EEES9_SE_SG_Li256ELb0ELb1ELb1ELb0EEENS1_19SingleTileSchedulerILb0ELb1ELb1ELi128EEEEEEEEEvNT_6ParamsE)
        /*00f8*/ 	.word	0x00000004


	//----- nvinfo : EIATTR_FRAME_SIZE
	.align		4
.L_52:
        /*00fc*/ 	.byte	0x04, 0x11
        /*00fe*/ 	.short	(.L_54 - .L_53)
	.align		4
.L_53:
        /*0100*/ 	.word	index@(_ZN7cutlass13device_kernelIN5flash11enable_sm90INS1_16FlashAttnFwdSm90INS1_25CollectiveMainloopFwdSm90ILi2EN4cute5tupleIJNS5_1CILi1EEES8_S8_EEENS6_IJNS7_ILi128EEENS7_ILi96EEENS7_ILi64EEEEEELi256ENS_6half_tEfNS_4arch4Sm90ELb0ELb1ELb0ELb0ELb1ELb0ELb1ELb1ELb0ELb1ELb1ELb0EEENS1_21CollectiveEpilogueFwdINS6_IJSA_NS7_ILi256EEESB_EEES9_SE_SG_Li256ELb0ELb1ELb1ELb0EEENS1_19SingleTileSchedulerILb0ELb1ELb1ELi128EEEEEEEEEvNT_6ParamsE)
        /*0104*/ 	.word	0x00000000


	//----- nvinfo : EIATTR_REGCOUNT
	.align		4
.L_54:
        /*0108*/ 	.byte	0x04, 0x2f
        /*010a*/ 	.short	(.L_56 - .L_55)
	.align		4
.L_55:
        /*010c*/ 	.word	index@(_ZN7cutlass13device_kernelIN5flash11enable_sm90INS1_16FlashAttnFwdSm90INS1_25CollectiveMainloopFwdSm90ILi2EN4cute5tupleIJNS5_1CILi1EEES8_S8_EEENS6_IJNS7_ILi128EEENS7_ILi96EEENS7_ILi64EEEEEELi256ENS_6half_tEfNS_4arch4Sm90ELb0ELb1ELb0ELb0ELb1ELb0ELb0ELb1ELb0ELb1ELb1ELb0EEENS1_21CollectiveEpilogueFwdINS6_IJSA_NS7_ILi256EEESB_EEES9_SE_SG_Li256ELb0ELb1ELb1ELb0EEENS1_19SingleTileSchedulerILb0ELb1ELb1ELi128EEEEEEEEEvNT_6ParamsE)
        /*0110*/ 	.word	0x00000004


	//----- nvinfo : EIATTR_FRAME_SIZE
	.align		4
.L_56:
        /*0114*/ 	.byte	0x04, 0x11
        /*0116*/ 	.short	(.L_58 - .L_57)
	.align		4
.L_57:
        /*0118*/ 	.word	index@(_ZN7cutlass13device_kernelIN5flash11enable_sm90INS1_16FlashAttnFwdSm90INS1_25CollectiveMainloopFwdSm90ILi2EN4cute5tupleIJNS5_1CILi1EEES8_S8_EEENS6_IJNS7_ILi128EEENS7_ILi96EEENS7_ILi64EEEEEELi256ENS_6half_tEfNS_4arch4Sm90ELb0ELb1ELb0ELb0ELb1ELb0ELb0ELb1ELb0ELb1ELb1ELb0EEENS1_21CollectiveEpilogueFwdINS6_IJSA_NS7_ILi256EEESB_EEES9_SE_SG_Li256ELb0ELb1ELb1ELb0EEENS1_19SingleTileSchedulerILb0ELb1ELb1ELi128EEEEEEEEEvNT_6ParamsE)
        /*011c*/ 	.word	0x00000000


	//----- nvinfo : EIATTR_REGCOUNT
	.align		4
.L_58:
        /*0120*/ 	.byte	0x04, 0x2f
        /*0122*/ 	.short	(.L_60 - .L_59)
	.align		4
.L_59:
        /*0124*/ 	.word	index@(_ZN7cutlass13device_kernelIN5flash11enable_sm90INS1_16FlashAttnFwdSm90INS1_25CollectiveMainloopFwdSm90ILi2EN4cute5tupleIJNS5_1CILi1EEES8_S8_EEENS6_IJNS7_ILi128EEENS7_ILi96EEENS7_ILi64EEEEEELi256ENS_6half_tEfNS_4arch4Sm90ELb0ELb0ELb0ELb1ELb1ELb1ELb1ELb1ELb0ELb1ELb1ELb0EEENS1_21CollectiveEpilogueFwdINS6_IJSA_NS7_ILi256EEESB_EEES9_SE_SG_Li256ELb1ELb1ELb1ELb0EEENS1_36VarlenDynamicPersistentTileSchedulerILi128ELi96ELi256ELi128ELb1ELb1ELb1ELb0ELb1ELb1EEEEEEEEEvNT_6ParamsE)
        /*0128*/ 	.word	0x00000004


	//----- nvinfo : EIATTR_FRAME_SIZE
	.align		4
.L_60:
        /*012c*/ 	.byte	0x04, 0x11
        /*012e*/ 	.short	(.L_62 - .L_61)
	.align		4
.L_61:
        /*0130*/ 	.word	index@(_ZN7cutlass13device_kernelIN5flash11enable_sm90INS1_16FlashAttnFwdSm90INS1_25CollectiveMainloopFwdSm90ILi2EN4cute5tupleIJNS5_1CILi1EEES8_S8_EEENS6_IJNS7_ILi128EEENS7_ILi96EEENS7_ILi64EEEEEELi256ENS_6half_tEfNS_4arch4Sm90ELb0ELb0ELb0ELb1ELb1ELb1ELb1ELb1ELb0ELb1ELb1ELb0EEENS1_21CollectiveEpilogueFwdINS6_IJSA_NS7_ILi256EEESB_EEES9_SE_SG_Li256ELb1ELb1ELb1ELb0EEENS1_36VarlenDynamicPersistentTileSchedulerILi128ELi96ELi256ELi128ELb1ELb1ELb1ELb0ELb1ELb1EEEEEEEEEvNT_6ParamsE)
        /*0134*/ 	.word	0x00000000


	//----- nvinfo : EIATTR_REGCOUNT
	.align		4
.L_62:
        /*0138*/ 	.byte	0x04, 0x2f
        /*013a*/ 	.short	(.L_64 - .L_63)
	.align		4
.L_63:
        /*013c*/ 	.word	index@(_ZN7cutlass13device_kernelIN5flash11enable_sm90INS1_16FlashAttnFwdSm90INS1_25CollectiveMainloopFwdSm90ILi2EN4cute5tupleIJNS5_1CILi1EEES8_S8_EEENS6_IJNS7_ILi128EEENS7_ILi96EEENS7_ILi64EEEEEELi256ENS_6half_tEfNS_4arch4Sm90ELb0ELb0ELb0ELb1ELb1ELb0ELb1ELb1ELb0ELb1ELb1ELb0EEENS1_21CollectiveEpilogueFwdINS6_IJSA_NS7_ILi256EEESB_EEES9_SE_SG_Li256ELb1ELb1ELb1ELb0EEENS1_36VarlenDynamicPersistentTileSchedulerILi128ELi96ELi256ELi128ELb1ELb1ELb1ELb0ELb1ELb1EEEEEEEEEvNT_6ParamsE)
        /*0140*/ 	.word	0x00000004


	//----- nvinfo : EIATTR_FRAME_SIZE
	.align		4
.L_64:
        /*0144*/ 	.byte	0x04, 0x11
        /*0146*/ 	.short	(.L_66 - .L_65)
	.align		4
.L_65:
        /*0148*/ 	.word	index@(_ZN7cutlass13device_kernelIN5flash11enable_sm90INS1_16FlashAttnFwdSm90INS1_25CollectiveMainloopFwdSm90ILi2EN4cute5tupleIJNS5_1CILi1EEES8_S8_EEENS6_IJNS7_ILi128EEENS7_ILi96EEENS7_ILi64EEEEEELi256ENS_6half_tEfNS_4arch4Sm90ELb0ELb0ELb0ELb1ELb1ELb0ELb1ELb1ELb0ELb1ELb1ELb0EEENS1_21CollectiveEpilogueFwdINS6_IJSA_NS7_ILi256EEESB_EEES9_SE_SG_Li256ELb1ELb1ELb1ELb0EEENS1_36VarlenDynamicPersistentTileSchedulerILi128ELi96ELi256ELi128ELb1ELb1ELb1ELb0ELb1ELb1EEEEEEEEEvNT_6ParamsE)
        /*014c*/ 	.word	0x00000000


	//----- nvinfo : EIATTR_REGCOUNT
	.align		4
.L_66:
        /*0150*/ 	.byte	0x04, 0x2f
        /*0152*/ 	.short	(.L_68 - .L_67)
	.align		4
.L_67:
        /*0154*/ 	.word	index@(_ZN7cutlass13device_kernelIN5flash11enable_sm90INS1_16FlashAttnFwdSm90INS1_25CollectiveMainloopFwdSm90ILi2EN4cute5tupleIJNS5_1CILi1EEES8_S8_EEENS6_IJNS7_ILi128EEENS7_ILi96EEENS7_ILi64EEEEEELi256ENS_6half_tEfNS_4arch4Sm90ELb0ELb0ELb0ELb1ELb1ELb1ELb0ELb1ELb0ELb1ELb1ELb0EEENS1_21CollectiveEpilogueFwdINS6_IJSA_NS7_ILi256EEESB_EEES9_SE_SG_Li256ELb1ELb1ELb1ELb0EEENS1_36VarlenDynamicPersistentTileSchedulerILi128ELi96ELi256ELi128ELb1ELb1ELb1ELb0ELb1ELb1EEEEEEEEEvNT_6ParamsE)
        /*0158*/ 	.word	0x00000004


	//----- nvinfo : EIATTR_FRAME_SIZE
	.align		4
.L_68:
        /*015c*/ 	.byte	0x04, 0x11
        /*015e*/ 	.short	(.L_70 - .L_69)
	.align		4
.L_69:
        /*0160*/ 	.word	index@(_ZN7cutlass13device_kernelIN5flash11enable_sm90INS1_16FlashAttnFwdSm90INS1_25CollectiveMainloopFwdSm90ILi2EN4cute5tupleIJNS5_1CILi1EEES8_S8_EEENS6_IJNS7_ILi128EEENS7_ILi96EEENS7_ILi64EEEEEELi256ENS_6half_tEfNS_4arch4Sm90ELb0ELb0ELb0ELb1ELb1ELb1ELb0ELb1ELb0ELb1ELb1ELb0EEENS1_21CollectiveEpilogueFwdINS6_IJSA_NS7_ILi256EEESB_EEES9_SE_SG_Li256ELb1ELb1ELb1ELb0EEENS1_36VarlenDynamicPersistentTileSchedulerILi128ELi96ELi256ELi128ELb1ELb1ELb1ELb0ELb1ELb1EEEEEEEEEvNT_6ParamsE)
        /*0164*/ 	.word	0x00000000


	//----- nvinfo : EIATTR_REGCOUNT
	.align		4
.L_70:
        /*0168*/ 	.byte	0x04, 0x2f
        /*016a*/ 	.short	(.L_72 - .L_71)
	.align		4
.L_71:
        /*016c*/ 	.word	index@(_ZN7cutlass13device_kernelIN5flash11enable_sm90INS1_16FlashAttnFwdSm90INS1_25CollectiveMainloopFwdSm90ILi2EN4cute5tupleIJNS5_1CILi1EEES8_S8_EEENS6_IJNS7_ILi128EEENS7_ILi96EEENS7_ILi64EEEEEELi256ENS_6half_tEfNS_4arch4Sm90ELb0ELb0ELb0ELb1ELb1ELb0ELb0ELb1ELb0ELb1ELb1ELb0EEENS1_21CollectiveEpilogueFwdINS6_IJSA_NS7_ILi256EEESB_EEES9_SE_SG_Li256ELb1ELb1ELb1ELb0EEENS1_36VarlenDynamicPersistentTileSchedulerILi128ELi96ELi256ELi128ELb1ELb1ELb1ELb0ELb1ELb1EEEEEEEEEvNT_6ParamsE)
        /*0170*/ 	.word	0x00000004


	//----- nvinfo : EIATTR_FRAME_SIZE
	.align		4
.L_72:
        /*0174*/ 	.byte	0x04, 0x11
        /*0176*/ 	.short	(.L_74 - .L_73)
	.align		4
.L_73:
        /*0178*/ 	.word	index@(_ZN7cutlass13device_kernelIN5flash11enable_sm90INS1_16FlashAttnFwdSm90INS1_25CollectiveMainloopFwdSm90ILi2EN4cute5tupleIJNS5_1CILi1EEES8_S8_EEENS6_IJNS7_ILi128EEENS7_ILi96EEENS7_ILi64EEEEEELi256ENS_6half_tEfNS_4arch4Sm90ELb0ELb0ELb0ELb1ELb1ELb0ELb0ELb1ELb0ELb1ELb1ELb0EEENS1_21CollectiveEpilogueFwdINS6_IJSA_NS7_ILi256EEESB_EEES9_SE_SG_Li256ELb1ELb1ELb1ELb0EEENS1_36VarlenDynamicPersistentTileSchedulerILi128ELi96ELi256ELi128ELb1ELb1ELb1ELb0ELb1ELb1EEEEEEEEEvNT_6ParamsE)
        /*017c*/ 	.word	0x00000000


	//----- nvinfo : EIATTR_REGCOUNT
	.align		4
.L_74:
        /*0180*/ 	.byte	0x04, 0x2f
        /*0182*/ 	.short	(.L_76 - .L_75)
	.align		4
.L_75:
        /*0184*/ 	.word	index@(_ZN7cutlass13device_kernelIN5flash11enable_sm90INS1_16FlashAttnFwdSm90INS1_25CollectiveMainloopFwdSm90ILi2EN4cute5tupleIJNS5_1CILi1EEES8_S8_EEENS6_IJNS7_ILi128EEENS7_ILi96EEENS7_ILi64EEEEEELi256ENS_6half_tEfNS_4arch4Sm90ELb0ELb0ELb0ELb0ELb1ELb0ELb1ELb1ELb0ELb1ELb1ELb0EEENS1_21CollectiveEpilogueFwdINS6_IJSA_NS7_ILi256EEESB_EEES9_SE_SG_Li256ELb0ELb1ELb1ELb0EEENS1_19SingleTileSchedulerILb0ELb1ELb1ELi128EEEEEEEEEvNT_6ParamsE)
        /*0188*/ 	.word	0x00000004


	//----- nvinfo : EIATTR_FRAME_SIZE
	.align		4
.L_76:
        /*018c*/ 	.byte	0x04, 0x11
        /*018e*/ 	.short	(.L_78 - .L_77)
	.align		4
.L_77:
        /*0190*/ 	.word	index@(_ZN7cutlass13device_kernelIN5flash11enable_sm90INS1_16FlashAttnFwdSm90INS1_25CollectiveMainloopFwdSm90ILi2EN4cute5tupleIJNS5_1CILi1EEES8_S8_EEENS6_IJNS7_ILi128EEENS7_ILi96EEENS7_ILi64EEEEEELi256ENS_6half_tEfNS_4arch4Sm90ELb0ELb0ELb0ELb0ELb1ELb0ELb1ELb1ELb0ELb1ELb1ELb0EEENS1_21CollectiveEpilogueFwdINS6_IJSA_NS7_ILi256EEESB_EEES9_SE_SG_Li256ELb0ELb1ELb1ELb0EEENS1_19SingleTileSchedulerILb0ELb1ELb1ELi128EEEEEEEEEvNT_6ParamsE)
        /*0194*/ 	.word	0x00000000


	//----- nvinfo : EIATTR_REGCOUNT
	.align		4
.L_78:
        /*0198*/ 	.byte	0x04, 0x2f
        /*019a*/ 	.short	(.L_80 - .L_79)
	.align		4
.L_79:
        /*019c*/ 	.word	index@(_ZN7cutlass13device_kernelIN5flash11enable_sm90INS1_16FlashAttnFwdSm90INS1_25CollectiveMainloopFwdSm90ILi2EN4cute5tupleIJNS5_1CILi1EEES8_S8_EEENS6_IJNS7_ILi128EEENS7_ILi96EEENS7_ILi64EEEEEELi256ENS_6half_tEfNS_4arch4Sm90ELb0ELb0ELb0ELb0ELb1ELb0ELb0ELb1ELb0ELb1ELb1ELb0EEENS1_21CollectiveEpilogueFwdINS6_IJSA_NS7_ILi256EEESB_EEES9_SE_SG_Li256ELb0ELb1ELb1ELb0EEENS1_19SingleTileSchedulerILb0ELb1ELb1ELi128EEEEEEEEEvNT_6ParamsE)
        /*01a0*/ 	.word	0x00000004


	//----- nvinfo : EIATTR_FRAME_SIZE
	.align		4
.L_80:
        /*01a4*/ 	.byte	0x04, 0x11
        /*01a6*/ 	.short	(.L_82 - .L_81)
	.align		4
.L_81:
        /*01a8*/ 	.word	index@(_ZN7cutlass13device_kernelIN5flash11enable_sm90INS1_16FlashAttnFwdSm90INS1_25CollectiveMainloopFwdSm90ILi2EN4cute5tupleIJNS5_1CILi1EEES8_S8_EEENS6_IJNS7_ILi128EEENS7_ILi96EEENS7_ILi64EEEEEELi256ENS_6half_tEfNS_4arch4Sm90ELb0ELb0ELb0ELb0ELb1ELb0ELb0ELb1ELb0ELb1ELb1ELb0EEENS1_21CollectiveEpilogueFwdINS6_IJSA_NS7_ILi256EEESB_EEES9_SE_SG_Li256ELb0ELb1ELb1ELb0EEENS1_19SingleTileSchedulerILb0ELb1ELb1ELi128EEEEEEEEEvNT_6ParamsE)
        /*01ac*/ 	.word	0x00000000


	//----- nvinfo : EIATTR_REGCOUNT
	.align		4
.L_82:
        /*01b0*/ 	.byte	0x04, 0x2f
        /*01b2*/ 	.short	(.L_84 - .L_83)
	.align		4
.L_83:
        /*01b4*/ 	.word	index@(_ZN7cutlass13device_kernelIN5flash11enable_sm90INS1_16FlashAttnFwdSm90INS1_25CollectiveMainloopFwdSm90ILi2EN4cute5tupleIJNS5_1CILi1EEES8_S8_EEENS6_IJNS7_ILi64EEESA_SA_EEELi512ENS_6half_tEfNS_4arch4Sm90ELb1ELb0ELb0ELb1ELb1ELb1ELb1ELb0ELb0ELb1ELb1ELb0EEENS1_21CollectiveEpilogueFwdINS6_IJSA_NS7_ILi512EEESA_EEES9_SC_SE_Li256ELb1ELb1ELb1ELb0EEENS1_36VarlenDynamicPersistentTileSchedulerILi64ELi64ELi256ELi128ELb1ELb1ELb1ELb1ELb1ELb1EEEEEEEEEvNT_6ParamsE)
        /*01b8*/ 	.word	0x00000004


	//----- nvinfo : EIATTR_FRAME_SIZE
	.align		4
.L_84:
        /*01bc*/ 	.byte	0x04, 0x11
        /*01be*/ 	.short	(.L_86 - .L_85)
	.align		4
.L_85:
        /*01c0*/ 	.word	index@(_ZN7cutlass13device_kernelIN5flash11enable_sm90INS1_16FlashAttnFwdSm90INS1_25CollectiveMainloopFwdSm90ILi2EN4cute5tupleIJNS5_1CILi1EEES8_S8_EEENS6_IJNS7_ILi64EEESA_SA_EEELi512ENS_6half_tEfNS_4arch4Sm90ELb1ELb0ELb0ELb1ELb1ELb1ELb1ELb0ELb0ELb1ELb1ELb0EEENS1_21CollectiveEpilogueFwdINS6_IJSA_NS7_ILi512EEESA_EEES9_SC_SE_Li256ELb1ELb1ELb1ELb0EEENS1_36VarlenDynamicPersistentTileSchedulerILi64ELi64ELi256ELi128ELb1ELb1ELb1ELb1ELb1ELb1EEEEEEEEEvNT_6ParamsE)
        /*01c4*/ 	.word	0x00000000


	//----- nvinfo : EIATTR_REGCOUNT
	.align		4
.L_86:
        /*01c8*/ 	.byte	0x04, 0x2f
        /*01ca*/ 	.short	(.L_88 - .L_87)
	.align		4
.L_87:
        /*01cc*/ 	.word	index@(_ZN7cutlass13device_kernelIN5flash11enable_sm90INS1_16FlashAttnFwdSm90INS1_25CollectiveMainloopFwdSm90ILi2EN4cute5tupleIJNS5_1CILi1EEES8_S8_EEENS6_IJNS7_ILi64EEESA_SA_EEELi512ENS_6half_tEfNS_4arch4Sm90ELb1ELb0ELb0ELb1ELb1ELb0ELb1ELb0ELb0ELb1ELb1ELb0EEENS1_21CollectiveEpilogueFwdINS6_IJSA_NS7_ILi512EEESA_EEES9_SC_SE_Li256ELb1ELb1ELb1ELb0EEENS1_36VarlenDynamicPersistentTileSchedulerILi64ELi64ELi256ELi128ELb1ELb1ELb1ELb1ELb1ELb1EEEEEEEEEvNT_6ParamsE)
        /*01d0*/ 	.word	0x00000004


	//----- nvinfo : EIATTR_FRAME_SIZE
	.align		4
.L_88:
        /*01d4*/ 	.byte	0x04, 0x11
        /*01d6*/ 	.short	(.L_90 - .L_89)
	.align		4
.L_89:
        /*01d8*/ 	.word	index@(_ZN7cutlass13device_kernelIN5flash11enable_sm90INS1_16FlashAttnFwdSm90INS1_25CollectiveMainloopFwdSm90ILi2EN4cute5tupleIJNS5_1CILi1EEES8_S8_EEENS6_IJNS7_ILi64EEESA_SA_EEELi512ENS_6half_tEfNS_4arch4Sm90ELb1ELb0ELb0ELb1ELb1ELb0ELb1ELb0ELb0ELb1ELb1ELb0EEENS1_21CollectiveEpilogueFwdINS6_IJSA_NS7_ILi512EEESA_EEES9_SC_SE_Li256ELb1ELb1ELb1ELb0EEENS1_36VarlenDynamicPersistentTileSchedulerILi64ELi64ELi256ELi128ELb1ELb1ELb1ELb1ELb1ELb1EEEEEEEEEvNT_6ParamsE)
        /*01dc*/ 	.word	0x00000000


	//----- nvinfo : EIATTR_REGCOUNT
	.align		4
.L_90:
        /*01e0*/ 	.byte	0x04, 0x2f
        /*01e2*/ 	.short	(.L_92 - .L_91)
	.align		4
.L_91:
        /*01e4*/ 	.word	index@(_ZN7cutlass13device_kernelIN5flash11enable_sm90INS1_16FlashAttnFwdSm90INS1_25CollectiveMainloopFwdSm90ILi2EN4cute5tupleIJNS5_1CILi1EEES8_S8_EEENS6_IJNS7_ILi64EEESA_SA_EEELi512ENS_6half_tEfNS_4arch4Sm90ELb1ELb0ELb0ELb1ELb1ELb1ELb0ELb0ELb0ELb1ELb1ELb0EEENS1_21CollectiveEpilogueFwdINS6_IJSA_NS7_ILi512EEESA_EEES9_SC_SE_Li256ELb1ELb1ELb1ELb0EEENS1_36VarlenDynamicPersistentTileSchedulerILi64ELi64ELi256ELi128ELb1ELb1ELb1ELb1ELb1ELb1EEEEEEEEEvNT_6ParamsE)
        /*01e8*/ 	.word	0x00000004


	//----- nvinfo : EIATTR_FRAME_SIZE
	.align		4
.L_92:
        /*01ec*/ 	.byte	0x04, 0x11
        /*01ee*/ 	.short	(.L_94 - .L_93)
	.align		4
.L_93:
        /*01f0*/ 	.word	index@(_ZN7cutlass13device_kernelIN5flash11enable_sm90INS1_16FlashAttnFwdSm90INS1_25CollectiveMainloopFwdSm90ILi2EN4cute5tupleIJNS5_1CILi1EEES8_S8_EEENS6_IJNS7_ILi64EEESA_SA_EEELi512ENS_6half_tEfNS_4arch4Sm90ELb1ELb0ELb0ELb1ELb1ELb1ELb0ELb0ELb0ELb1ELb1ELb0EEENS1_21CollectiveEpilogueFwdINS6_IJSA_NS7_ILi512EEESA_EEES9_SC_SE_Li256ELb1ELb1ELb1ELb0EEENS1_36VarlenDynamicPersistentTileSchedulerILi64ELi64ELi256ELi128ELb1ELb1ELb1ELb1ELb1ELb1EEEEEEEEEvNT_6ParamsE)
        /*01f4*/ 	.word	0x00000000


	//----- nvinfo : EIATTR_REGCOUNT
	.align		4
.L_94:
        /*01f8*/ 	.byte	0x04, 0x2f
        /*01fa*/ 	.short	(.L_96 - .L_95)
	.align		4
.L_95:
        /*01fc*/ 	.word	index@(_ZN7cutlass13device_kernelIN5flash11enable_sm90INS1_16FlashAttnFwdSm90INS1_25CollectiveMainloopFwdSm90ILi2EN4cute5tupleIJNS5_1CILi1EEES8_S8_EEENS6_IJNS7_ILi64EEESA_SA_EEELi512ENS_6half_tEfNS_4arch4Sm90ELb1ELb0ELb0ELb1ELb1ELb0ELb0ELb0ELb0ELb1ELb1ELb0EEENS1_21CollectiveEpilogueFwdINS6_IJSA_NS7_ILi512EEESA_EEES9_SC_SE_Li256ELb1ELb1ELb1ELb0EEENS1_36VarlenDynamicPersistentTileSchedulerILi64ELi64ELi256ELi128ELb1ELb1ELb1ELb1ELb1ELb1EEEEEEEEEvNT_6ParamsE)
        /*0200*/ 	.word	0x00000004


	//----- nvinfo : EIATTR_FRAME_SIZE
	.align		4
.L_96:
        /*0204*/ 	.byte	0x04, 0x11
        /*0206*/ 	.short	(.L_98 - .L_97)
	.align		4
.L_97:
        /*0208*/ 	.word	index@(_ZN7cutlass13device_kernelIN5flash11enable_sm90INS1_16FlashAttnFwdSm90INS1_25CollectiveMainloopFwdSm90ILi2EN4cute5tupleIJNS5_1CILi1EEES8_S8_EEENS6_IJNS7_ILi64EEESA_SA_EEELi512ENS_6half_tEfNS_4arch4Sm90ELb1ELb0ELb0ELb1ELb1ELb0ELb0ELb0ELb0ELb1ELb1ELb0EEENS1_21CollectiveEpilogueFwdINS6_IJSA_NS7_ILi512EEESA_EEES9_SC_SE_Li256ELb1ELb1ELb1ELb0EEENS1_36VarlenDynamicPersistentTileSchedulerILi64ELi64ELi256ELi128ELb1ELb1ELb1ELb1ELb1ELb1EEEEEEEEEvNT_6ParamsE)
        /*020c*/ 	.word	0x00000000


	//----- nvinfo : EIATTR_REGCOUNT
	.align		4
.L_98:
        /*0210*/ 	.byte	0x04, 0x2f
        /*0212*/ 	.short	(.L_100 - .L_99)
	.align		4
.L_99:
        /*0214*/ 	.word	index@(_ZN7cutlass13device_kernelIN5flash11enable_sm90INS1_16FlashAttnFwdSm90INS1_25CollectiveMainloopFwdSm90ILi2EN4cute5tupleIJNS5_1CILi1EEES8_S8_EEENS6_IJNS7_ILi64EEESA_SA_EEELi512ENS_6half_tEfNS_4arch4Sm90ELb1ELb0ELb0ELb0ELb1ELb0ELb1ELb0ELb0ELb1ELb1ELb0EEENS1_21CollectiveEpilogueFwdINS6_IJSA_NS7_ILi512EEESA_EEES9_SC_SE_Li256ELb0ELb1ELb1ELb0EEENS1_19SingleTileSchedulerILb0ELb1ELb1ELi64EEEEEEEEEvNT_6ParamsE)
        /*0218*/ 	.word	0x00000004


	//----- nvinfo : EIATTR_FRAME_SIZE
	.align		4
.L_100:
        /*021c*/ 	.byte	0x04, 0x11
        /*021e*/ 	.short	(.L_102 - .L_101)
	.align		4
.L_101:
        /*0220*/ 	.word	index@(_ZN7cutlass13device_kernelIN5flash11enable_sm90INS1_16FlashAttnFwdSm90INS1_25CollectiveMainloopFwdSm90ILi2EN4cute5tupleIJNS5_1CILi1EEES8_S8_EEENS6_IJNS7_ILi64EEESA_SA_EEELi512ENS_6half_tEfNS_4arch4Sm90ELb1ELb0ELb0ELb0ELb1ELb0ELb1ELb0ELb0ELb1ELb1ELb0EEENS1_21CollectiveEpilogueFwdINS6_IJSA_NS7_ILi512EEESA_EEES9_SC_SE_Li256ELb0ELb1ELb1ELb0EEENS1_19SingleTileSchedulerILb0ELb1ELb1ELi64EEEEEEEEEvNT_6ParamsE)
        /*0224*/ 	.word	0x00000000


	//----- nvinfo : EIATTR_REGCOUNT
	.align		4
.L_102:
        /*0228*/ 	.byte	0x04, 0x2f
        /*022a*/ 	.short	(.L_104 - .L_103)
	.align		4
.L_103:
        /*022c*/ 	.word	index@(_ZN7cutlass13device_kernelIN5flash11enable_sm90INS1_16FlashAttnFwdSm90INS1_25CollectiveMainloopFwdSm90ILi2EN4cute5tupleIJNS5_1CILi1EEES8_S8_EEENS6_IJNS7_ILi64EEESA_SA_EEELi512ENS_6half_tEfNS_4arch4Sm90ELb1ELb0ELb0ELb0ELb1ELb0ELb0ELb0ELb0ELb1ELb1ELb0EEENS1_21CollectiveEpilogueFwdINS6_IJSA_NS7_ILi512EEESA_EEES9_SC_SE_Li256ELb0ELb1ELb1ELb0EEENS1_19SingleTileSchedulerILb0ELb1ELb1ELi64EEEEEEEEEvNT_6ParamsE)
        /*0230*/ 	.word	0x00000004


	//----- nvinfo : EIATTR_FRAME_SIZE
	.align		4
.L_104:
        /*0234*/ 	.byte	0x04, 0x11
        /*0236*/ 	.short	(.L_106 - .L_105)
	.align		4
.L_105:
        /*0238*/ 	.word	index@(_ZN7cutlass13device_kernelIN5flash11enable_sm90INS1_16FlashAttnFwdSm90INS1_25CollectiveMainloopFwdSm90ILi2EN4cute5tupleIJNS5_1CILi1EEES8_S8_EEENS6_IJNS7_ILi64EEESA_SA_EEELi512ENS_6half_tEfNS_4arch4Sm90ELb1ELb0ELb0ELb0ELb1ELb0ELb0ELb0ELb0ELb1ELb1ELb0EEENS1_21CollectiveEpilogueFwdINS6_IJSA_NS7_ILi512EEESA_EEES9_SC_SE_Li256ELb0ELb1ELb1ELb0EEENS1_19SingleTileSchedulerILb0ELb1ELb1ELi64EEEEEEEEEvNT_6ParamsE)
        /*023c*/ 	.word	0x00000000


	//----- nvinfo : EIATTR_REGCOUNT
	.align		4
.L_106:
        /*0240*/ 	.byte	0x04, 0x2f
        /*0242*/ 	.short	(.L_108 - .L_107)
	.align		4
.L_107:
        /*0244*/ 	.word	index@(_ZN7cutlass13device_kernelIN5flash11enable_sm90INS1_16FlashAttnFwdSm90INS1_25CollectiveMainloopFwdSm90ILi2EN4cute5tupleIJNS5_1CILi1EEES8_S8_EEENS6_IJNS7_ILi64EEESA_SA_EEELi512ENS_6half_tEfNS_4arch4Sm90ELb0ELb1ELb0ELb1ELb1ELb1ELb1ELb0ELb0ELb1ELb1ELb0EEENS1_21CollectiveEpilogueFwdINS6_IJSA_NS7_ILi512EEESA_EEES9_SC_SE_Li256ELb1ELb1ELb1ELb0EEENS1_36VarlenDynamicPersistentTileSchedulerILi64ELi64ELi256ELi128ELb1ELb1ELb1ELb1ELb0ELb1EEEEEEEEEvNT_6ParamsE)
        /*0248*/ 	.word	0x00000004


	//----- nvinfo : EIATTR_FRAME_SIZE
	.align		4
.L_108:
        /*024c*/ 	.byte	0x04, 0x11
        /*024e*/ 	.short	(.L_110 - .L_109)
	.align		4
.L_109:
        /*0250*/ 	.word	index@(_ZN7cutlass13device_kernelIN5flash11enable_sm90INS1_16FlashAttnFwdSm90INS1_25CollectiveMainloopFwdSm90ILi2EN4cute5tupleIJNS5_1CILi1EEES8_S8_EEENS6_IJNS7_ILi64EEESA_SA_EEELi512ENS_6half_tEfNS_4arch4Sm90ELb0ELb1ELb0ELb1ELb1ELb1ELb1ELb0ELb0ELb1ELb1ELb0EEENS1_21CollectiveEpilogueFwdINS6_IJSA_NS7_ILi512EEESA_EEES9_SC_SE_Li256ELb1ELb1ELb1ELb0EEENS1_36VarlenDynamicPersistentTileSchedulerILi64ELi64ELi256ELi128ELb1ELb1ELb1ELb1ELb0ELb1EEEEEEEEEvNT_6ParamsE)
        /*0254*/ 	.word	0x00000000


	//----- nvinfo : EIATTR_REGCOUNT
	.align		4
.L_110:
        /*0258*/ 	.byte	0x04, 0x2f
        /*025a*/ 	.short	(.L_112 - .L_111)
	.align		4
.L_111:
        /*025c*/ 	.word	index@(_ZN7cutlass13device_kernelIN5flash11enable_sm90INS1_16FlashAttnFwdSm90INS1_25CollectiveMainloopFwdSm90ILi2EN4cute5tupleIJNS5_1CILi1EEES8_S8_EEENS6_IJNS7_ILi64EEESA_SA_EEELi512ENS_6half_tEfNS_4arch4Sm90ELb0ELb1ELb0ELb1ELb1ELb0ELb1ELb0ELb0ELb1ELb1ELb0EEENS1_21CollectiveEpilogueFwdINS6_IJSA_NS7_ILi512EEESA_EEES9_SC_SE_Li256ELb1ELb1ELb1ELb0EEENS1_36VarlenDynamicPersistentTileSchedulerILi64ELi64ELi256ELi128ELb1ELb1ELb1ELb1ELb0ELb1EEEEEEEEEvNT_6ParamsE)
        /*0260*/ 	.word	0x00000004


	//----- nvinfo : EIATTR_FRAME_SIZE
	.align		4
.L_112:
        /*0264*/ 	.byte	0x04, 0x11
        /*0266*/ 	.short	(.L_114 - .L_113)
	.align		4
.L_113:
        /*0268*/ 	.word	index@(_ZN7cutlass13device_kernelIN5flash11enable_sm90INS1_16FlashAttnFwdSm90INS1_25CollectiveMainloopFwdSm90ILi2EN4cute5tupleIJNS5_1CILi1EEES8_S8_EEENS6_IJNS7_ILi64EEESA_SA_EEELi512ENS_6half_tEfNS_4arch4Sm90ELb0ELb1ELb0ELb1ELb1ELb0ELb1ELb0ELb0ELb1ELb1ELb0EEENS1_21CollectiveEpilogueFwdINS6_IJSA_NS7_ILi512EEESA_EEES9_SC_SE_Li256ELb1ELb1ELb1ELb0EEENS1_36VarlenDynamicPersistentTileSchedulerILi64ELi64ELi256ELi128ELb1ELb1ELb1ELb1ELb0ELb1EEEEEEEEEvNT_6ParamsE)
        /*026c*/ 	.word	0x00000000


	//----- nvinfo : EIATTR_REGCOUNT
	.align		4
.L_114:
        /*0270*/ 	.byte	0x04, 0x2f
        /*0272*/ 	.short	(.L_116 - .L_115)
	.align		4
.L_115:
        /*0274*/ 	.word	index@(_ZN7cutlass13device_kernelIN5flash11enable_sm90INS1_16FlashAttnFwdSm90INS1_25CollectiveMainloopFwdSm90ILi2EN4cute5tupleIJNS5_1CILi1EEES8_S8_EEENS6_IJNS7_ILi64EEESA_SA_EEELi512ENS_6half_tEfNS_4arch4Sm90ELb0ELb1ELb0ELb1ELb1ELb1ELb0ELb0ELb0ELb1ELb1ELb0EEENS1_21CollectiveEpilogueFwdINS6_IJSA_NS7_ILi512EEESA_EEES9_SC_SE_Li256ELb1ELb1ELb1ELb0EEENS1_36VarlenDynamicPersistentTileSchedulerILi64ELi64ELi256ELi128ELb1ELb1ELb1ELb1ELb0ELb1EEEEEEEEEvNT_6ParamsE)
        /*0278*/ 	.word	0x00000004


	//----- nvinfo : EIATTR_FRAME_SIZE
	.align		4
.L_116:
        /*027c*/ 	.byte	0x04, 0x11
        /*027e*/ 	.short	(.L_118 - .L_117)
	.align		4
.L_117:
        /*0280*/ 	.word	index@(_ZN7cutlass13device_kernelIN5flash11enable_sm90INS1_16FlashAttnFwdSm90INS1_25CollectiveMainloopFwdSm90ILi2EN4cute5tupleIJNS5_1CILi1EEES8_S8_EEENS6_IJNS7_ILi64EEESA_SA_EEELi512ENS_6half_tEfNS_4arch4Sm90ELb0ELb1ELb0ELb1ELb1ELb1ELb0ELb0ELb0ELb1ELb1ELb0EEENS1_21CollectiveEpilogueFwdINS6_IJSA_NS7_ILi512EEESA_EEES9_SC_SE_Li256ELb1ELb1ELb1ELb0EEENS1_36VarlenDynamicPersistentTileSchedulerILi64ELi64ELi256ELi128ELb1ELb1ELb1ELb1ELb0ELb1EEEEEEEEEvNT_6ParamsE)
        /*0284*/ 	.word	0x00000000


	//----- nvinfo : EIATTR_REGCOUNT
	.align		4
.L_118:
        /*0288*/ 	.byte	0x04, 0x2f
        /*028a*/ 	.short	(.L_120 - .L_119)
	.align		4
.L_119:
        /*028c*/ 	.word	index@(_ZN7cutlass13device_kernelIN5flash11enable_sm90INS1_16FlashAttnFwdSm90INS1_25CollectiveMainloopFwdSm90ILi2EN4cute5tupleIJNS5_1CILi1EEES8_S8_EEENS6_IJNS7_ILi64EEESA_SA_EEELi512ENS_6half_tEfNS_4arch4Sm90ELb0ELb1ELb0ELb1ELb1ELb0ELb0ELb0ELb0ELb1ELb1ELb0EEENS1_21CollectiveEpilogueFwdINS6_IJSA_NS7_ILi512EEESA_EEES9_SC_SE_Li256ELb1ELb1ELb1ELb0EEENS1_36VarlenDynamicPersistentTileSchedulerILi64ELi64ELi256ELi128ELb1ELb1ELb1ELb1ELb0ELb1EEEEEEEEEvNT_6ParamsE)
        /*0290*/ 	.word	0x00000004


	//----- nvinfo : EIATTR_FRAME_SIZE
	.align		4
.L_120:
        /*0294*/ 	.byte	0x04, 0x11
        /*0296*/ 	.short	(.L_122 - .L_121)
	.align		4
.L_121:
        /*0298*/ 	.word	index@(_ZN7cutlass13device_kernelIN5flash11enable_sm90INS1_16FlashAttnFwdSm90INS1_25CollectiveMainloopFwdSm90ILi2EN4cute5tupleIJNS5_1CILi1EEES8_S8_EEENS6_IJNS7_ILi64EEESA_SA_EEELi512ENS_6half_tEfNS_4arch4Sm90ELb0ELb1ELb0ELb1ELb1ELb0ELb0ELb0ELb0ELb1ELb1ELb0EEENS1_21CollectiveEpilogueFwdINS6_IJSA_NS7_ILi512EEESA_EEES9_SC_SE_Li256ELb1ELb1ELb1ELb0EEENS1_36VarlenDynamicPersistentTileSchedulerILi64ELi64ELi256ELi128ELb1ELb1ELb1ELb1ELb0ELb1EEEEEEEEEvNT_6ParamsE)
        /*029c*/ 	.word	0x00000000


	//----- nvinfo : EIATTR_REGCOUNT
	.align		4
.L_122:
        /*02a0*/ 	.byte	0x04, 0x2f
        /*02a2*/ 	.short	(.L_124 - .L_123)
	.align		4
.L_123:
        /*02a4*/ 	.word	index@(_ZN7cutlass13device_kernelIN5flash11enable_sm90INS1_16FlashAttnFwdSm90INS1_25CollectiveMainloopFwdSm90ILi2EN4cute5tupleIJNS5_1CILi1EEES8_S8_EEENS6_IJNS7_ILi64EEESA_SA_EEELi512ENS_6half_tEfNS_4arch4Sm90ELb0ELb1ELb0ELb0ELb1ELb0ELb1ELb0ELb0ELb1ELb1ELb0EEENS1_21CollectiveEpilogueFwdINS6_IJSA_NS7_ILi512EEESA_EEES9_SC_SE_Li256ELb0ELb1ELb1ELb0EEENS1_19SingleTileSchedulerILb0ELb1ELb1ELi64EEEEEEEEEvNT_6ParamsE)
        /*02a8*/ 	.word	0x00000004


	//----- nvinfo : EIATTR_FRAME_SIZE
	.align		4
.L_124:
        /*02ac*/ 	.byte	0x04, 0x11
        /*02ae*/ 	.short	(.L_126 - .L_125)
	.align		4
.L_125:
        /*02b0*/ 	.word	index@(_ZN7cutlass13device_kernelIN5flash11enable_sm90INS1_16FlashAttnFwdSm90INS1_25CollectiveMainloopFwdSm90ILi2EN4cute5tupleIJNS5_1CILi1EEES8_S8_EEENS6_IJNS7_ILi64EEESA_SA_EEELi512ENS_6half_tEfNS_4arch4Sm90ELb0ELb1ELb0ELb0ELb1ELb0ELb1ELb0ELb0ELb1ELb1ELb0EEENS1_21CollectiveEpilogueFwdINS6_IJSA_NS7_ILi512EEESA_EEES9_SC_SE_Li256ELb0ELb1ELb1ELb0EEENS1_19SingleTileSchedulerILb0ELb1ELb1ELi64EEEEEEEEEvNT_6ParamsE)
        /*02b4*/ 	.word	0x00000000


	//----- nvinfo : EIATTR_REGCOUNT
	.align		4
.L_126:
        /*02b8*/ 	.byte	0x04, 0x2f
        /*02ba*/ 	.short	(.L_128 - .L_127)
	.align		4
.L_127:
        /*02bc*/ 	.word	index@(_ZN7cutlass13device_kernelIN5flash11enable_sm90INS1_16FlashAttnFwdSm90INS1_25CollectiveMainloopFwdSm90ILi2EN4cute5tupleIJNS5_1CILi1EEES8_S8_EEENS6_IJNS7_ILi64EEESA_SA_EEELi512ENS_6half_tEfNS_4arch4Sm90ELb0ELb1ELb0ELb0ELb1ELb0ELb0ELb0ELb0ELb1ELb1ELb0EEENS1_21CollectiveEpilogueFwdINS6_IJSA_NS7_ILi512EEESA_EEES9_SC_SE_Li256ELb0ELb1ELb1ELb0EEENS1_19SingleTileSchedulerILb0ELb1ELb1ELi64EEEEEEEEEvNT_6ParamsE)
        /*02c0*/ 	.word	0x00000004


	//----- nvinfo : EIATTR_FRAME_SIZE
	.align		4
.L_128:
        /*02c4*/ 	.byte	0x04, 0x11
        /*02c6*/ 	.short	(.L_130 - .L_129)
	.align		4
.L_129:
        /*02c8*/ 	.word	index@(_ZN7cutlass13device_kernelIN5flash11enable_sm90INS1_16FlashAttnFwdSm90INS1_25CollectiveMainloopFwdSm90ILi2EN4cute5tupleIJNS5_1CILi1EEES8_S8_EEENS6_IJNS7_ILi64EEESA_SA_EEELi512ENS_6half_tEfNS_4arch4Sm90ELb0ELb1ELb0ELb0ELb1ELb0ELb0ELb0ELb0ELb1ELb1ELb0EEENS1_21CollectiveEpilogueFwdINS6_IJSA_NS7_ILi512EEESA_EEES9_SC_SE_Li256ELb0ELb1ELb1ELb0EEENS1_19SingleTileSchedulerILb0ELb1ELb1ELi64EEEEEEEEEvNT_6ParamsE)
        /*02cc*/ 	.word	0x00000000


	//----- nvinfo : EIATTR_REGCOUNT
	.align		4
.L_130:
        /*02d0*/ 	.byte	0x04, 0x2f
        /*02d2*/ 	.short	(.L_132 - .L_131)
	.align		4
.L_131:
        /*02d4*/ 	.word	index@(_ZN7cutlass13device_kernelIN5flash11enable_sm90INS1_16FlashAttnFwdSm90INS1_25CollectiveMainloopFwdSm90ILi2EN4cute5tupleIJNS5_1CILi1EEES8_S8_EEENS6_IJNS7_ILi64EEESA_SA_EEELi512ENS_6half_tEfNS_4arch4Sm90ELb0ELb0ELb0ELb1ELb1ELb1ELb1ELb0ELb0ELb1ELb1ELb0EEENS1_21CollectiveEpilogueFwdINS6_IJSA_NS7_ILi512EEESA_EEES9_SC_SE_Li256ELb1ELb1ELb1ELb0EEENS1_36VarlenDynamicPersistentTileSchedulerILi64ELi64ELi256ELi128ELb1ELb1ELb1ELb0ELb1ELb1EEEEEEEEEvNT_6ParamsE)
        /*02d8*/ 	.word	0x00000004


	//----- nvinfo : EIATTR_FRAME_SIZE
	.align		4
.L_132:
        /*02dc*/ 	.byte	0x04, 0x11
        /*02de*/ 	.short	(.L_134 - .L_133)
	.align		4
.L_133:
        /*02e0*/ 	.word	index@(_ZN7cutlass13device_kernelIN5flash11enable_sm90INS1_16FlashAttnFwdSm90INS1_25CollectiveMainloopFwdSm90ILi2EN4cute5tupleIJNS5_1CILi1EEES8_S8_EEENS6_IJNS7_ILi64EEESA_SA_EEELi512ENS_6half_tEfNS_4arch4Sm90ELb0ELb0ELb0ELb1ELb1ELb1ELb1ELb0ELb0ELb1ELb1ELb0EEENS1_21CollectiveEpilogueFwdINS6_IJSA_NS7_ILi512EEESA_EEES9_SC_SE_Li256ELb1ELb1ELb1ELb0EEENS1_36VarlenDynamicPersistentTileSchedulerILi64ELi64ELi256ELi128ELb1ELb1ELb1ELb0ELb1ELb1EEEEEEEEEvNT_6ParamsE)
        /*02e4*/ 	.word	0x00000000


	//----- nvinfo : EIATTR_REGCOUNT
	.align		4
.L_134:
        /*02e8*/ 	.byte	0x04, 0x2f
        /*02ea*/ 	.short	(.L_136 - .L_135)
	.align		4
.L_135:
        /*02ec*/ 	.word	index@(_ZN7cutlass13device_kernelIN5flash11enable_sm90INS1_16FlashAttnFwdSm90INS1_25CollectiveMainloopFwdSm90ILi2EN4cute5tupleIJNS5_1CILi1EEES8_S8_EEENS6_IJNS7_ILi64EEESA_SA_EEELi512ENS_6half_tEfNS_4arch4Sm90ELb0ELb0ELb0ELb1ELb1ELb0ELb1ELb0ELb0ELb1ELb1ELb0EEENS1_21CollectiveEpilogueFwdINS6_IJSA_NS7_ILi512EEESA_EEES9_SC_SE_Li256ELb1ELb1ELb1ELb0EEENS1_36VarlenDynamicPersistentTileSchedulerILi64ELi64ELi256ELi128ELb1ELb1ELb1ELb0ELb1ELb1EEEEEEEEEvNT_6ParamsE)
        /*02f0*/ 	.word	0x00000004


	//----- nvinfo : EIATTR_FRAME_SIZE
	.align		4
.L_136:
        /*02f4*/ 	.byte	0x04, 0x11
        /*02f6*/ 	.short	(.L_138 - .L_137)
	.align		4
.L_137:
        /*02f8*/ 	.word	index@(_ZN7cutlass13device_kernelIN5flash11enable_sm90INS1_16FlashAttnFwdSm90INS1_25CollectiveMainloopFwdSm90ILi2EN4cute5tupleIJNS5_1CILi1EEES8_S8_EEENS6_IJNS7_ILi64EEESA_SA_EEELi512ENS_6half_tEfNS_4arch4Sm90ELb0ELb0ELb0ELb1ELb1ELb0ELb1ELb0ELb0ELb1ELb1ELb0EEENS1_21CollectiveEpilogueFwdINS6_IJSA_NS7_ILi512EEESA_EEES9_SC_SE_Li256ELb1ELb1ELb1ELb0EEENS1_36VarlenDynamicPersistentTileSchedulerILi64ELi64ELi256ELi128ELb1ELb1ELb1ELb0ELb1ELb1EEEEEEEEEvNT_6ParamsE)
        /*02fc*/ 	.word	0x00000000


	//----- nvinfo : EIATTR_REGCOUNT
	.align		4
.L_138:
        /*0300*/ 	.byte	0x04, 0x2f
        /*0302*/ 	.short	(.L_140 - .L_139)
	.align		4
.L_139:
        /*0304*/ 	.word	index@(_ZN7cutlass13device_kernelIN5flash11enable_sm90INS1_16FlashAttnFwdSm90INS1_25CollectiveMainloopFwdSm90ILi2EN4cute5tupleIJNS5_1CILi1EEES8_S8_EEENS6_IJNS7_ILi64EEESA_SA_EEELi512ENS_6half_tEfNS_4arch4Sm90ELb0ELb0ELb0ELb1ELb1ELb1ELb0ELb0ELb0ELb1ELb1ELb0EEENS1_21CollectiveEpilogueFwdINS6_IJSA_NS7_ILi512EEESA_EEES9_SC_SE_Li256ELb1ELb1ELb1ELb0EEENS1_36VarlenDynamicPersistentTileSchedulerILi64ELi64ELi256ELi128ELb1ELb1ELb1ELb0ELb1ELb1EEEEEEEEEvNT_6ParamsE)
        /*0308*/ 	.word	0x00000004


	//----- nvinfo : EIATTR_FRAME_SIZE
	.align		4
.L_140:
        /*030c*/ 	.byte	0x04, 0x11
        /*030e*/ 	.short	(.L_142 - .L_141)
	.align		4
.L_141:
        /*0310*/ 	.word	index@(_ZN7cutlass13device_kernelIN5flash11enable_sm90INS1_16FlashAttnFwdSm90INS1_25CollectiveMainloopFwdSm90ILi2EN4cute5tupleIJNS5_1CILi1EEES8_S8_EEENS6_IJNS7_ILi64EEESA_SA_EEELi512ENS_6half_tEfNS_4arch4Sm90ELb0ELb0ELb0ELb1ELb1ELb1ELb0ELb0ELb0ELb1ELb1ELb0EEENS1_21CollectiveEpilogueFwdINS6_IJSA_NS7_ILi512EEESA_EEES9_SC_SE_Li256ELb1ELb1ELb1ELb0EEENS1_36VarlenDynamicPersistentTileSchedulerILi64ELi64ELi256ELi128ELb1ELb1ELb1ELb0ELb1ELb1EEEEEEEEEvNT_6ParamsE)
        /*0314*/ 	.word	0x00000000


	//----- nvinfo : EIATTR_REGCOUNT
	.align		4
.L_142:
        /*0318*/ 	.byte	0x04, 0x2f
        /*031a*/ 	.short	(.L_144 - .L_143)
	.align		4
.L_143:
        /*031c*/ 	.word	index@(_ZN7cutlass13device_kernelIN5flash11enable_sm90INS1_16FlashAttnFwdSm90INS1_25CollectiveMainloopFwdSm90ILi2EN4cute5tupleIJNS5_1CILi1EEES8_S8_EEENS6_IJNS7_ILi64EEESA_SA_EEELi512ENS_6half_tEfNS_4arch4Sm90ELb0ELb0ELb0ELb1ELb1ELb0ELb0ELb0ELb0ELb1ELb1ELb0EEENS1_21CollectiveEpilogueFwdINS6_IJSA_NS7_ILi512EEESA_EEES9_SC_SE_Li256ELb1ELb1ELb1ELb0EEENS1_36VarlenDynamicPersistentTileSchedulerILi64ELi64ELi256ELi128ELb1ELb1ELb1ELb0ELb1ELb1EEEEEEEEEvNT_6ParamsE)
        /*0320*/ 	.word	0x00000004


	//----- nvinfo : EIATTR_FRAME_SIZE
	.align		4
.L_144:
        /*0324*/ 	.byte	0x04, 0x11
        /*0326*/ 	.short	(.L_146 - .L_145)
	.align		4
.L_145:
        /*0328*/ 	.word	index@(_ZN7cutlass13device_kernelIN5flash11enable_sm90INS1_16FlashAttnFwdSm90INS1_25CollectiveMainloopFwdSm90ILi2EN4cute5tupleIJNS5_1CILi1EEES8_S8_EEENS6_IJNS7_ILi64EEESA_SA_EEELi512ENS_6half_tEfNS_4arch4Sm90ELb0ELb0ELb0ELb1ELb1ELb0ELb0ELb0ELb0ELb1ELb1ELb0EEENS1_21CollectiveEpilogueFwdINS6_IJSA_NS7_ILi512EEESA_EEES9_SC_SE_Li256ELb1ELb1ELb1ELb0EEENS1_36VarlenDynamicPersistentTileSchedulerILi64ELi64ELi256ELi128ELb1ELb1ELb1ELb0ELb1ELb1EEEEEEEEEvNT_6ParamsE)
        /*032c*/ 	.word	0x00000000


	//----- nvinfo : EIATTR_REGCOUNT
	.align		4
.L_146:
        /*0330*/ 	.byte	0x04, 0x2f
        /*0332*/ 	.short	(.L_148 - .L_147)
	.align		4
.L_147:
        /*0334*/ 	.word	index@(_ZN7cutlass13device_kernelIN5flash11enable_sm90INS1_16FlashAttnFwdSm90INS1_25CollectiveMainloopFwdSm90ILi2EN4cute5tupleIJNS5_1CILi1EEES8_S8_EEENS6_IJNS7_ILi64EEESA_SA_EEELi512ENS_6half_tEfNS_4arch4Sm90ELb0ELb0ELb0ELb0ELb1ELb0ELb1ELb0ELb0ELb1ELb1ELb0EEENS1_21CollectiveEpilogueFwdINS6_IJSA_NS7_ILi512EEESA_EEES9_SC_SE_Li256ELb0ELb1ELb1ELb0EEENS1_19SingleTileSchedulerILb0ELb1ELb1ELi64EEEEEEEEEvNT_6ParamsE)
        /*0338*/ 	.word	0x00000004


	//----- nvinfo : EIATTR_FRAME_SIZE
	.align		4
.L_148:
        /*033c*/ 	.byte	0x04, 0x11
        /*033e*/ 	.short	(.L_150 - .L_149)
	.align		4
.L_149:
        /*0340*/ 	.word	index@(_ZN7cutlass13device_kernelIN5flash11enable_sm90INS1_16FlashAttnFwdSm90INS1_25CollectiveMainloopFwdSm90ILi2EN4cute5tupleIJNS5_1CILi1EEES8_S8_EEENS6_IJNS7_ILi64EEESA_SA_EEELi512ENS_6half_tEfNS_4arch4Sm90ELb0ELb0ELb0ELb0ELb1ELb0ELb1ELb0ELb0ELb1ELb1ELb0EEENS1_21CollectiveEpilogueFwdINS6_IJSA_NS7_ILi512EEESA_EEES9_SC_SE_Li256ELb0ELb1ELb1ELb0EEENS1_19SingleTileSchedulerILb0ELb1ELb1ELi64EEEEEEEEEvNT_6ParamsE)
        /*0344*/ 	.word	0x00000000


	//----- nvinfo : EIATTR_REGCOUNT
	.align		4
.L_150:
        /*0348*/ 	.byte	0x04, 0x2f
        /*034a*/ 	.short	(.L_152 - .L_151)
	.align		4
.L_151:
        /*034c*/ 	.word	index@(_ZN7cutlass13device_kernelIN5flash11enable_sm90INS1_16FlashAttnFwdSm90INS1_25CollectiveMainloopFwdSm90ILi2EN4cute5tupleIJNS5_1CILi1EEES8_S8_EEENS6_IJNS7_ILi64EEESA_SA_EEELi512ENS_6half_tEfNS_4arch4Sm90ELb0ELb0ELb0ELb0ELb1ELb0ELb0ELb0ELb0ELb1ELb1ELb0EEENS1_21CollectiveEpilogueFwdINS6_IJSA_NS7_ILi512EEESA_EEES9_SC_SE_Li256ELb0ELb1ELb1ELb0EEENS1_19SingleTileSchedulerILb0ELb1ELb1ELi64EEEEEEEEEvNT_6ParamsE)
        /*0350*/ 	.word	0x00000004


	//----- nvinfo : EIATTR_FRAME_SIZE
	.align		4
.L_152:
        /*0354*/ 	.byte	0x04, 0x11
        /*0356*/ 	.short	(.L_154 - .L_153)
	.align		4
.L_153:
        /*0358*/ 	.word	index@(_ZN7cutlass13device_kernelIN5flash11enable_sm90INS1_16FlashAttnFwdSm90INS1_25CollectiveMainloopFwdSm90ILi2EN4cute5tupleIJNS5_1CILi1EEES8_S8_EEENS6_IJNS7_ILi64EEESA_SA_EEELi512ENS_6half_tEfNS_4arch4Sm90ELb0ELb0ELb0ELb0ELb1ELb0ELb0ELb0ELb0ELb1ELb1ELb0EEENS1_21CollectiveEpilogueFwdINS6_IJSA_NS7_ILi512EEESA_EEES9_SC_SE_Li256ELb0ELb1ELb1ELb0EEENS1_19SingleTileSchedulerILb0ELb1ELb1ELi64EEEEEEEEEvNT_6ParamsE)
        /*035c*/ 	.word	0x00000000


	//----- nvinfo : EIATTR_REGCOUNT
	.align		4
.L_154:
        /*0360*/ 	.byte	0x04, 0x2f
        /*0362*/ 	.short	(.L_156 - .L_155)
	.align		4
.L_155:
        /*0364*/ 	.word	index@(_ZN7cutlass13device_kernelIN5flash11enable_sm90INS1_16FlashAttnFwdSm90INS1_25CollectiveMainloopFwdSm90ILi2EN4cute5tupleIJNS5_1CILi1EEES8_S8_EEENS6_IJNS7_ILi128EEENS7_ILi96EEENS7_ILi192EEEEEELi128ENS_6half_tEfNS_4arch4Sm90ELb1ELb0ELb0ELb1ELb1ELb1ELb0ELb1ELb1ELb1ELb1ELb0EEENS1_21CollectiveEpilogueFwdINS6_IJSA_SA_SB_EEES9_SE_SG_Li256ELb1ELb1ELb1ELb0EEENS1_36VarlenDynamicPersistentTileSchedulerILi128ELi96ELi256ELi128ELb1ELb1ELb1ELb1ELb1ELb1EEEEEEEEEvNT_6ParamsE)
        /*0368*/ 	.word	0x00000004


	//----- nvinfo : EIATTR_FRAME_SIZE
	.align		4
.L_156:
        /*036c*/ 	.byte	0x04, 0x11
        /*036e*/ 	.short	(.L_158 - .L_157)
	.align		4
.L_157:
        /*0370*/ 	.word	index@(_ZN7cutlass13device_kernelIN5flash11enable_sm90INS1_16FlashAttnFwdSm90INS1_25CollectiveMainloopFwdSm90ILi2EN4cute5tupleIJNS5_1CILi1EEES8_S8_EEENS6_IJNS7_ILi128EEENS7_ILi96EEENS7_ILi192EEEEEELi128ENS_6half_tEfNS_4arch4Sm90ELb1ELb0ELb0ELb1ELb1ELb1ELb0ELb1ELb1ELb1ELb1ELb0EEENS1_21CollectiveEpilogueFwdINS6_IJSA_SA_SB_EEES9_SE_SG_Li256ELb1ELb1ELb1ELb0EEENS1_36VarlenDynamicPersistentTileSchedulerILi128ELi96ELi256ELi128ELb1ELb1ELb1ELb1ELb1ELb1EEEEEEEEEvNT_6ParamsE)
        /*0374*/ 	.word	0x00000000


	//----- nvinfo : EIATTR_REGCOUNT
	.align		4
.L_158:
        /*0378*/ 	.byte	0x04, 0x2f
        /*037a*/ 	.short	(.L_160 - .L_159)
	.align		4
.L_159:
        /*037c*/ 	.word	index@(_ZN7cutlass13device_kernelIN5flash11enable_sm90INS1_16FlashAttnFwdSm90INS1_25CollectiveMainloopFwdSm90ILi2EN4cute5tupleIJNS5_1CILi1EEES8_S8_EEENS6_IJNS7_ILi128EEENS7_ILi96EEENS7_ILi192EEEEEELi128ENS_6half_tEfNS_4arch4Sm90ELb1ELb0ELb0ELb1ELb1ELb0ELb0ELb1ELb1ELb1ELb1ELb0EEENS1_21CollectiveEpilogueFwdINS6_IJSA_SA_SB_EEES9_SE_SG_Li256ELb1ELb1ELb1ELb0EEENS1_36VarlenDynamicPersistentTileSchedulerILi128ELi96ELi256ELi128ELb1ELb1ELb1ELb1ELb1ELb1EEEEEEEEEvNT_6ParamsE)
        /*0380*/ 	.word	0x00000004


	//----- nvinfo : EIATTR_FRAME_SIZE
	.align		4
.L_160:
        /*0384*/ 	.byte	0x04, 0x11
        /*0386*/ 	.short	(.L_162 - .L_161)
	.align		4
.L_161:
        /*0388*/ 	.word	index@(_ZN7cutlass13device_kernelIN5flash11enable_sm90INS1_16FlashAttnFwdSm90INS1_25CollectiveMainloopFwdSm90ILi2EN4cute5tupleIJNS5_1CILi1EEES8_S8_EEENS6_IJNS7_ILi128EEENS7_ILi96EEENS7_ILi192EEEEEELi128ENS_6half_tEfNS_4arch4Sm90ELb1ELb0ELb0ELb1ELb1ELb0ELb0ELb1ELb1ELb1ELb1ELb0EEENS1_21CollectiveEpilogueFwdINS6_IJSA_SA_SB_EEES9_SE_SG_Li256ELb1ELb1ELb1ELb0EEENS1_36VarlenDynamicPersistentTileSchedulerILi128ELi96ELi256ELi128ELb1ELb1ELb1ELb1ELb1ELb1EEEEEEEEEvNT_6ParamsE)
        /*038c*/ 	.word	0x00000000


	//----- nvinfo : EIATTR_REGCOUNT
	.align		4
.L_162:
        /*0390*/ 	.byte	0x04, 0x2f
        /*0392*/ 	.short	(.L_164 - .L_163)
	.align		4
.L_163:
        /*0394*/ 	.word	index@(_ZN7cutlass13device_kernelIN5flash11enable_sm90INS1_16FlashAttnFwdSm90INS1_25CollectiveMainloopFwdSm90ILi2EN4cute5tupleIJNS5_1CILi1EEES8_S8_EEENS6_IJNS7_ILi128EEENS7_ILi96EEENS7_ILi192EEEEEELi128ENS_6half_tEfNS_4arch4Sm90ELb1ELb0ELb0ELb0ELb1ELb0ELb0ELb1ELb1ELb1ELb1ELb0EEENS1_21CollectiveEpilogueFwdINS6_IJSA_SA_SB_EEES9_SE_SG_Li256ELb0ELb1ELb1ELb0EEENS1_19SingleTileSchedulerILb0ELb1ELb1ELi128EEEEEEEEEvNT_6ParamsE)
        /*0398*/ 	.word	0x00000004


	//----- nvinfo : EIATTR_FRAME_SIZE
	.align		4
.L_164:
        /*039c*/ 	.byte	0x04, 0x11
        /*039e*/ 	.short	(.L_166 - .L_165)
	.align		4
.L_165:
        /*03a0*/ 	.word	index@(_ZN7cutlass13device_kernelIN5flash11enable_sm90INS1_16FlashAttnFwdSm90INS1_25CollectiveMainloopFwdSm90ILi2EN4cute5tupleIJNS5_1CILi1EEES8_S8_EEENS6_IJNS7_ILi128EEENS7_ILi96EEENS7_ILi192EEEEEELi128ENS_6half_tEfNS_4arch4Sm90ELb1ELb0ELb0ELb0ELb1ELb0ELb0ELb1ELb1ELb1ELb1ELb0EEENS1_21CollectiveEpilogueFwdINS6_IJSA_SA_SB_EEES9_SE_SG_Li256ELb0ELb1ELb1ELb0EEENS1_19SingleTileSchedulerILb0ELb1ELb1ELi128EEEEEEEEEvNT_6ParamsE)
        /*03a4*/ 	.word	0x00000000


	//----- nvinfo : EIATTR_REGCOUNT
	.align		4
.L_166:
        /*03a8*/ 	.byte	0x04, 0x2f
        /*03aa*/ 	.short	(.L_168 - .L_167)
	.align		4
.L_167:
        /*03ac*/ 	.word	index@(_ZN7cutlass13device_kernelIN5flash11enable_sm90INS1_16FlashAttnFwdSm90INS1_25CollectiveMainloopFwdSm90ILi2EN4cute5tupleIJNS5_1CILi1EEES8_S8_EEENS6_IJNS7_ILi128EEENS7_ILi96EEENS7_ILi192EEEEEELi128ENS_6half_tEfNS_4arch4Sm90ELb0ELb1ELb0ELb1ELb1ELb1ELb0ELb1ELb1ELb1ELb1ELb0EEENS1_21CollectiveEpilogueFwdINS6_IJSA_SA_SB_EEES9_SE_SG_Li256ELb1ELb1ELb1ELb0EEENS1_36VarlenDynamicPersistentTileSchedulerILi128ELi96ELi256ELi128ELb1ELb1ELb1ELb1ELb0ELb1EEEEEEEEEvNT_6ParamsE)
        /*03b0*/ 	.word	0x00000004


	//----- nvinfo : EIATTR_FRAME_SIZE
	.align		4
.L_168:
        /*03b4*/ 	.byte	0x04, 0x11
        /*03b6*/ 	.short	(.L_170 - .L_169)
	.align		4
.L_169:
        /*03b8*/ 	.word	index@(_ZN7cutlass13device_kernelIN5flash11enable_sm90INS1_16FlashAttnFwdSm90INS1_25CollectiveMainloopFwdSm90ILi2EN4cute5tupleIJNS5_1CILi1EEES8_S8_EEENS6_IJNS7_ILi128EEENS7_ILi96EEENS7_ILi192EEEEEELi128ENS_6half_tEfNS_4arch4Sm90ELb0ELb1ELb0ELb1ELb1ELb1ELb0ELb1ELb1ELb1ELb1ELb0EEENS1_21CollectiveEpilogueFwdINS6_IJSA_SA_SB_EEES9_SE_SG_Li256ELb1ELb1ELb1ELb0EEENS1_36VarlenDynamicPersistentTileSchedulerILi128ELi96ELi256ELi128ELb1ELb1ELb1ELb1ELb0ELb1EEEEEEEEEvNT_6ParamsE)
        /*03bc*/ 	.word	0x00000000


	//----- nvinfo : EIATTR_REGCOUNT
	.align		4
.L_170:
        /*03c0*/ 	.byte	0x04, 0x2f
        /*03c2*/ 	.short	(.L_172 - .L_171)
	.align		4
.L_171:
        /*03c4*/ 	.word	index@(_ZN7cutlass13device_kernelIN5flash11enable_sm90INS1_16FlashAttnFwdSm90INS1_25CollectiveMainloopFwdSm90ILi2EN4cute5tupleIJNS5_1CILi1EEES8_S8_EEENS6_IJNS7_ILi128EEENS7_ILi96EEENS7_ILi192EEEEEELi128ENS_6half_tEfNS_4arch4Sm90ELb0ELb1ELb0ELb1ELb1ELb0ELb0ELb1ELb1ELb1ELb1ELb0EEENS1_21CollectiveEpilogueFwdINS6_IJSA_SA_SB_EEES9_SE_SG_Li256ELb1ELb1ELb1ELb0EEENS1_36VarlenDynamicPersistentTileSchedulerILi128ELi96ELi256ELi128ELb1ELb1ELb1ELb1ELb0ELb1EEEEEEEEEvNT_6ParamsE)
        /*03c8*/ 	.word	0x00000004


	//----- nvinfo : EIATTR_FRAME_SIZE
	.align		4
.L_172:
        /*03cc*/ 	.byte	0x04, 0x11
        /*03ce*/ 	.short	(.L_174 - .L_173)
	.align		4
.L_173:
        /*03d0*/ 	.word	index@(_ZN7cutlass13device_kernelIN5flash11enable_sm90INS1_16FlashAttnFwdSm90INS1_25CollectiveMainloopFwdSm90ILi2EN4cute5tupleIJNS5_1CILi1EEES8_S8_EEENS6_IJNS7_ILi128EEENS7_ILi96EEENS7_ILi192EEEEEELi128ENS_6half_tEfNS_4arch4Sm90ELb0ELb1ELb0ELb1ELb1ELb0ELb0ELb1ELb1ELb1ELb1ELb0EEENS1_21CollectiveEpilogueFwdINS6_IJSA_SA_SB_EEES9_SE_SG_Li256ELb1ELb1ELb1ELb0EEENS1_36VarlenDynamicPersistentTileSchedulerILi128ELi96ELi256ELi128ELb1ELb1ELb1ELb1ELb0ELb1EEEEEEEEEvNT_6ParamsE)
        /*03d4*/ 	.word	0x00000000


	//----- nvinfo : EIATTR_REGCOUNT
	.align		4
.L_174:
        /*03d8*/ 	.byte	0x04, 0x2f
        /*03da*/ 	.short	(.L_176 - .L_175)
	.align		4
.L_175:
        /*03dc*/ 	.word	index@(_ZN7cutlass13device_kernelIN5flash11enable_sm90INS1_16FlashAttnFwdSm90INS1_25CollectiveMainloopFwdSm90ILi2EN4cute5tupleIJNS5_1CILi1EEES8_S8_EEENS6_IJNS7_ILi128EEENS7_ILi96EEENS7_ILi192EEEEEELi128ENS_6half_tEfNS_4arch4Sm90ELb0ELb1ELb0ELb0ELb1ELb0ELb0ELb1ELb1ELb1ELb1ELb0EEENS1_21CollectiveEpilogueFwdINS6_IJSA_SA_SB_EEES9_SE_SG_Li256ELb0ELb1ELb1ELb0EEENS1_19SingleTileSchedulerILb0ELb1ELb1ELi128EEEEEEEEEvNT_6ParamsE)
        /*03e0*/ 	.word	0x00000004


	//----- nvinfo : EIATTR_FRAME_SIZE
	.align		4
.L_176:
        /*03e4*/ 	.byte	0x04, 0x11
        /*03e6*/ 	.short	(.L_178 - .L_177)
	.align		4
.L_177:
        /*03e8*/ 	.word	index@(_ZN7cutlass13device_kernelIN5flash11enable_sm90INS1_16FlashAttnFwdSm90INS1_25CollectiveMainloopFwdSm90ILi2EN4cute5tupleIJNS5_1CILi1EEES8_S8_EEENS6_IJNS7_ILi128EEENS7_ILi96EEENS7_ILi192EEEEEELi128ENS_6half_tEfNS_4arch4Sm90ELb0ELb1ELb0ELb0ELb1ELb0ELb0ELb1ELb1ELb1ELb1ELb0EEENS1_21CollectiveEpilogueFwdINS6_IJSA_SA_SB_EEES9_SE_SG_Li256ELb0ELb1ELb1ELb0EEENS1_19SingleTileSchedulerILb0ELb1ELb1ELi128EEEEEEEEEvNT_6ParamsE)
        /*03ec*/ 	.word	0x00000000


	//----- nvinfo : EIATTR_REGCOUNT
	.align		4
.L_178:
        /*03f0*/ 	.byte	0x04, 0x2f
        /*03f2*/ 	.short	(.L_180 - .L_179)
	.align		4
.L_179:
        /*03f4*/ 	.word	index@(_ZN7cutlass13device_kernelIN5flash11enable_sm90INS1_16FlashAttnFwdSm90INS1_25CollectiveMainloopFwdSm90ILi2EN4cute5tupleIJNS5_1CILi1EEES8_S8_EEENS6_IJNS7_ILi128EEENS7_ILi96EEENS7_ILi192EEEEEELi128ENS_6half_tEfNS_4arch4Sm90ELb0ELb0ELb0ELb1ELb1ELb1ELb0ELb1ELb1ELb1ELb1ELb0EEENS1_21CollectiveEpilogueFwdINS6_IJSA_SA_SB_EEES9_SE_SG_Li256ELb1ELb1ELb1ELb0EEENS1_36VarlenDynamicPersistentTileSchedulerILi128ELi96ELi256ELi128ELb1ELb1ELb1ELb0ELb1ELb1EEEEEEEEEvNT_6ParamsE)
        /*03f8*/ 	.word	0x00000004


	//----- nvinfo : EIATTR_FRAME_SIZE
	.align		4
.L_180:
        /*03fc*/ 	.byte	0x04, 0x11
        /*03fe*/ 	.short	(.L_182 - .L_181)
	.align		4
.L_181:
        /*0400*/ 	.word	index@(_ZN7cutlass13device_kernelIN5flash11enable_sm90INS1_16FlashAttnFwdSm90INS1_25CollectiveMainloopFwdSm90ILi2EN4cute5tupleIJNS5_1CILi1EEES8_S8_EEENS6_IJNS7_ILi128EEENS7_ILi96EEENS7_ILi192EEEEEELi128ENS_6half_tEfNS_4arch4Sm90ELb0ELb0ELb0ELb1ELb1ELb1ELb0ELb1ELb1ELb1ELb1ELb0EEENS1_21CollectiveEpilogueFwdINS6_IJSA_SA_SB_EEES9_SE_SG_Li256ELb1ELb1ELb1ELb0EEENS1_36VarlenDynamicPersistentTileSchedulerILi128ELi96ELi256ELi128ELb1ELb1ELb1ELb0ELb1ELb1EEEEEEEEEvNT_6ParamsE)
        /*0404*/ 	.word	0x00000000


	//----- nvinfo : EIATTR_REGCOUNT
	.align		4
.L_182:
        /*0408*/ 	.byte	0x04, 0x2f
        /*040a*/ 	.short	(.L_184 - .L_183)
	.align		4
.L_183:
        /*040c*/ 	.word	index@(_ZN7cutlass13device_kernelIN5flash11enable_sm90INS1_16FlashAttnFwdSm90INS1_25CollectiveMainloopFwdSm90ILi2EN4cute5tupleIJNS5_1CILi1EEES8_S8_EEENS6_IJNS7_ILi128EEENS7_ILi96EEENS7_ILi192EEEEEELi128ENS_6half_tEfNS_4arch4Sm90ELb0ELb0ELb0ELb1ELb1ELb0ELb0ELb1ELb1ELb1ELb1ELb0EEENS1_21CollectiveEpilogueFwdINS6_IJSA_SA_SB_EEES9_SE_SG_Li256ELb1ELb1ELb1ELb0EEENS1_36VarlenDynamicPersistentTileSchedulerILi128ELi96ELi256ELi128ELb1ELb1ELb1ELb0ELb1ELb1EEEEEEEEEvNT_6ParamsE)
        /*0410*/ 	.word	0x00000004


	//----- nvinfo : EIATTR_FRAME_SIZE
	.align		4
.L_184:
        /*0414*/ 	.byte	0x04, 0x11
        /*0416*/ 	.short	(.L_186 - .L_185)
	.align		4
.L_185:
        /*0418*/ 	.word	index@(_ZN7cutlass13device_kernelIN5flash11enable_sm90INS1_16FlashAttnFwdSm90INS1_25CollectiveMainloopFwdSm90ILi2EN4cute5tupleIJNS5_1CILi1EEES8_S8_EEENS6_IJNS7_ILi128EEENS7_ILi96EEENS7_ILi192EEEEEELi128ENS_6half_tEfNS_4arch4Sm90ELb0ELb0ELb0ELb1ELb1ELb0ELb0ELb1ELb1ELb1ELb1ELb0EEENS1_21CollectiveEpilogueFwdINS6_IJSA_SA_SB_EEES9_SE_SG_Li256ELb1ELb1ELb1ELb0EEENS1_36VarlenDynamicPersistentTileSchedulerILi128ELi96ELi256ELi128ELb1ELb1ELb1ELb0ELb1ELb1EEEEEEEEEvNT_6ParamsE)
        /*041c*/ 	.word	0x00000000


	//----- nvinfo : EIATTR_REGCOUNT
	.align		4
.L_186:
        /*0420*/ 	.byte	0x04, 0x2f
        /*0422*/ 	.short	(.L_188 - .L_187)
	.align		4
.L_187:
        /*0424*/ 	.word	index@(_ZN7cutlass13device_kernelIN5flash11enable_sm90INS1_16FlashAttnFwdSm90INS1_25CollectiveMainloopFwdSm90ILi2EN4cute5tupleIJNS5_1CILi1EEES8_S8_EEENS6_IJNS7_ILi128EEENS7_ILi96EEENS7_ILi192EEEEEELi128ENS_6half_tEfNS_4arch4Sm90ELb0ELb0ELb0ELb0ELb1ELb0ELb0ELb1ELb1ELb1ELb1ELb0EEENS1_21CollectiveEpilogueFwdINS6_IJSA_SA_SB_EEES9_SE_SG_Li256ELb0ELb1ELb1ELb0EEENS1_19SingleTileSchedulerILb0ELb1ELb1ELi128EEEEEEEEEvNT_6ParamsE)
        /*0428*/ 	.word	0x00000004


	//----- nvinfo : EIATTR_FRAME_SIZE
	.align		4
.L_188:
        /*042c*/ 	.byte	0x04, 0x11
        /*042e*/ 	.short	(.L_190 - .L_189)
	.align		4
.L_189:
        /*0430*/ 	.word	index@(_ZN7cutlass13device_kernelIN5flash11enable_sm90INS1_16FlashAttnFwdSm90INS1_25CollectiveMainloopFwdSm90ILi2EN4cute5tupleIJNS5_1CILi1EEES8_S8_EEENS6_IJNS7_ILi128EEENS7_ILi96EEENS7_ILi192EEEEEELi128ENS_6half_tEfNS_4arch4Sm90ELb0ELb0ELb0ELb0ELb1ELb0ELb0ELb1ELb1ELb1ELb1ELb0EEENS1_21CollectiveEpilogueFwdINS6_IJSA_SA_SB_EEES9_SE_SG_Li256ELb0ELb1ELb1ELb0EEENS1_19SingleTileSchedulerILb0ELb1ELb1ELi128EEEEEEEEEvNT_6ParamsE)
        /*0434*/ 	.word	0x00000000


	//----- nvinfo : EIATTR_MIN_STACK_SIZE
	.align		4
.L_190:
        /*0438*/ 	.byte	0x04, 0x12
        /*043a*/ 	.short	(.L_192 - .L_191)
	.align		4
.L_191:
        /*043c*/ 	.word	index@(_ZN7cutlass13device_kernelIN5flash11enable_sm90INS1_16FlashAttnFwdSm90INS1_25CollectiveMainloopFwdSm90ILi2EN4cute5tupleIJNS5_1CILi1EEES8_S8_EEENS6_IJNS7_ILi128EEENS7_ILi96EEENS7_ILi192EEEEEELi128ENS_6half_tEfNS_4arch4Sm90ELb0ELb0ELb0ELb0ELb1ELb0ELb0ELb1ELb1ELb1ELb1ELb0EEENS1_21CollectiveEpilogueFwdINS6_IJSA_SA_SB_EEES9_SE_SG_Li256ELb0ELb1ELb1ELb0EEENS1_19SingleTileSchedulerILb0ELb1ELb1ELi128EEEEEEEEEvNT_6ParamsE)
        /*0440*/ 	.word	0x00000000


	//----- nvinfo : EIATTR_MIN_STACK_SIZE
	.align		4
.L_192:
        /*0444*/ 	.byte	0x04, 0x12
        /*0446*/ 	.short	(.L_194 - .L_193)
	.align		4
.L_193:
        /*0448*/ 	.word	index@(_ZN7cutlass13device_kernelIN5flash11enable_sm90INS1_16FlashAttnFwdSm90INS1_25CollectiveMainloopFwdSm90ILi2EN4cute5tupleIJNS5_1CILi1EEES8_S8_EEENS6_IJNS7_ILi128EEENS7_ILi96EEENS7_ILi192EEEEEELi128ENS_6half_tEfNS_4arch4Sm90ELb0ELb0ELb0ELb1ELb1ELb0ELb0ELb1ELb1ELb1ELb1ELb0EEENS1_21CollectiveEpilogueFwdINS6_IJSA_SA_SB_EEES9_SE_SG_Li256ELb1ELb1ELb1ELb0EEENS1_36VarlenDynamicPersistentTileSchedulerILi128ELi96ELi256ELi128ELb1ELb1ELb1ELb0ELb1ELb1EEEEEEEEEvNT_6ParamsE)
        /*044c*/ 	.word	0x00000000


	//----- nvinfo : EIATTR_MIN_STACK_SIZE
	.align		4
.L_194:
        /*0450*/ 	.byte	0x04, 0x12
        /*0452*/ 	.short	(.L_196 - .L_195)
	.align		4
.L_195:
        /*0454*/ 	.word	index@(_ZN7cutlass13device_kernelIN5flash11enable_sm90INS1_16FlashAttnFwdSm90INS1_25CollectiveMainloopFwdSm90ILi2EN4cute5tupleIJNS5_1CILi1EEES8_S8_EEENS6_IJNS7_ILi128EEENS7_ILi96EEENS7_ILi192EEEEEELi128ENS_6half_tEfNS_4arch4Sm90ELb0ELb0ELb0ELb1ELb1ELb1ELb0ELb1ELb1ELb1ELb1ELb0EEENS1_21CollectiveEpilogueFwdINS6_IJSA_SA_SB_EEES9_SE_SG_Li256ELb1ELb1ELb1ELb0EEENS1_36VarlenDynamicPersistentTileSchedulerILi128ELi96ELi256ELi128ELb1ELb1ELb1ELb0ELb1ELb1EEEEEEEEEvNT_6ParamsE)
        /*0458*/ 	.word	0x00000000


	//----- nvinfo : EIATTR_MIN_STACK_SIZE
	.align		4
.L_196:
        /*045c*/ 	.byte	0x04, 0x12
        /*045e*/ 	.short	(.L_198 - .L_197)
	.align		4
.L_197:
        /*0460*/ 	.word	index@(_ZN7cutlass13device_kernelIN5flash11enable_sm90INS1_16FlashAttnFwdSm90INS1_25CollectiveMainloopFwdSm90ILi2EN4cute5tupleIJNS5_1CILi1EEES8_S8_EEENS6_IJNS7_ILi128EEENS7_ILi96EEENS7_ILi192EEEEEELi128ENS_6half_tEfNS_4arch4Sm90ELb0ELb1ELb0ELb0ELb1ELb0ELb0ELb1ELb1ELb1ELb1ELb0EEENS1_21CollectiveEpilogueFwdINS6_IJSA_SA_SB_EEES9_SE_SG_Li256ELb0ELb1ELb1ELb0EEENS1_19SingleTileSchedulerILb0ELb1ELb1ELi128EEEEEEEEEvNT_6ParamsE)
        /*0464*/ 	.word	0x00000000


	//----- nvinfo : EIATTR_MIN_STACK_SIZE
	.align		4
.L_198:
        /*0468*/ 	.byte	0x04, 0x12
        /*046a*/ 	.short	(.L_200 - .L_199)
	.align		4
.L_199:
        /*046c*/ 	.word	index@(_ZN7cutlass13device_kernelIN5flash11enable_sm90INS1_16FlashAttnFwdSm90INS1_25CollectiveMainloopFwdSm90ILi2EN4cute5tupleIJNS5_1CILi1EEES8_S8_EEENS6_IJNS7_ILi128EEENS7_ILi96EEENS7_ILi192EEEEEELi128ENS_6half_tEfNS_4arch4Sm90ELb0ELb1ELb0ELb1ELb1ELb0ELb0ELb1ELb1ELb1ELb1ELb0EEENS1_21CollectiveEpilogueFwdINS6_IJSA_SA_SB_EEES9_SE_SG_Li256ELb1ELb1ELb1ELb0EEENS1_36VarlenDynamicPersistentTileSchedulerILi128ELi96ELi256ELi128ELb1ELb1ELb1ELb1ELb0ELb1EEEEEEEEEvNT_6ParamsE)
        /*0470*/ 	.word	0x00000000


	//----- nvinfo : EIATTR_MIN_STACK_SIZE
	.align		4
.L_200:
        /*0474*/ 	.byte	0x04, 0x12
        /*0476*/ 	.short	(.L_202 - .L_201)
	.align		4
.L_201:
        /*0478*/ 	.word	index@(_ZN7cutlass13device_kernelIN5flash11enable_sm90INS1_16FlashAttnFwdSm90INS1_25CollectiveMainloopFwdSm90ILi2EN4cute5tupleIJNS5_1CILi1EEES8_S8_EEENS6_IJNS7_ILi128EEENS7_ILi96EEENS7_ILi192EEEEEELi128ENS_6half_tEfNS_4arch4Sm90ELb0ELb1ELb0ELb1ELb1ELb1ELb0ELb1ELb1ELb1ELb1ELb0EEENS1_21CollectiveEpilogueFwdINS6_IJSA_SA_SB_EEES9_SE_SG_Li256ELb1ELb1ELb1ELb0EEENS1_36VarlenDynamicPersistentTileSchedulerILi128ELi96ELi256ELi128ELb1ELb1ELb1ELb1ELb0ELb1EEEEEEEEEvNT_6ParamsE)
        /*047c*/ 	.word	0x00000000


	//----- nvinfo : EIATTR_MIN_STACK_SIZE
	.align		4
.L_202:
        /*0480*/ 	.byte	0x04, 0x12
        /*0482*/ 	.short	(.L_204 - .L_203)
	.align		4
.L_203:
        /*0484*/ 	.word	index@(_ZN7cutlass13device_kernelIN5flash11enable_sm90INS1_16FlashAttnFwdSm90INS1_25CollectiveMainloopFwdSm90ILi2EN4cute5tupleIJNS5_1CILi1EEES8_S8_EEENS6_IJNS7_ILi128EEENS7_ILi96EEENS7_ILi192EEEEEELi128ENS_6half_tEfNS_4arch4Sm90ELb1ELb0ELb0ELb0ELb1ELb0ELb0ELb1ELb1ELb1ELb1ELb0EEENS1_21CollectiveEpilogueFwdINS6_IJSA_SA_SB_EEES9_SE_SG_Li256ELb0ELb1ELb1ELb0EEENS1_19SingleTileSchedulerILb0ELb1ELb1ELi128EEEEEEEEEvNT_6ParamsE)
        /*0488*/ 	.word	0x00000000


	//----- nvinfo : EIATTR_MIN_STACK_SIZE
	.align		4
.L_204:
        /*048c*/ 	.byte	0x04, 0x12
        /*048e*/ 	.short	(.L_206 - .L_205)
	.align		4
.L_205:
        /*0490*/ 	.word	index@(_ZN7cutlass13device_kernelIN5flash11enable_sm90INS1_16FlashAttnFwdSm90INS1_25CollectiveMainloopFwdSm90ILi2EN4cute5tupleIJNS5_1CILi1EEES8_S8_EEENS6_IJNS7_ILi128EEENS7_ILi96EEENS7_ILi192EEEEEELi128ENS_6half_tEfNS_4arch4Sm90ELb1ELb0ELb0ELb1ELb1ELb0ELb0ELb1ELb1ELb1ELb1ELb0EEENS1_21CollectiveEpilogueFwdINS6_IJSA_SA_SB_EEES9_SE_SG_Li256ELb1ELb1ELb1ELb0EEENS1_36VarlenDynamicPersistentTileSchedulerILi128ELi96ELi256ELi128ELb1ELb1ELb1ELb1ELb1ELb1EEEEEEEEEvNT_6ParamsE)
        /*0494*/ 	.word	0x00000000


	//----- nvinfo : EIATTR_MIN_STACK_SIZE
	.align		4
.L_206:
        /*0498*/ 	.byte	0x04, 0x12
        /*049a*/ 	.short	(.L_208 - .L_207)
	.align		4
.L_207:
        /*049c*/ 	.word	index@(_ZN7cutlass13device_kernelIN5flash11enable_sm90INS1_16FlashAttnFwdSm90INS1_25CollectiveMainloopFwdSm90ILi2EN4cute5tupleIJNS5_1CILi1EEES8_S8_EEENS6_IJNS7_ILi128EEENS7_ILi96EEENS7_ILi192EEEEEELi128ENS_6half_tEfNS_4arch4Sm90ELb1ELb0ELb0ELb1ELb1ELb1ELb0ELb1ELb1ELb1ELb1ELb0EEENS1_21CollectiveEpilogueFwdINS6_IJSA_SA_SB_EEES9_SE_SG_Li256ELb1ELb1ELb1ELb0EEENS1_36VarlenDynamicPersistentTileSchedulerILi128ELi96ELi256ELi128ELb1ELb1ELb1ELb1ELb1ELb1EEEEEEEEEvNT_6ParamsE)
        /*04a0*/ 	.word	0x00000000


	//----- nvinfo : EIATTR_MIN_STACK_SIZE
	.align		4
.L_208:
        /*04a4*/ 	.byte	0x04, 0x12
        /*04a6*/ 	.short	(.L_210 - .L_209)
	.align		4
.L_209:
        /*04a8*/ 	.word	index@(_ZN7cutlass13device_kernelIN5flash11enable_sm90INS1_16FlashAttnFwdSm90INS1_25CollectiveMainloopFwdSm90ILi2EN4cute5tupleIJNS5_1CILi1EEES8_S8_EEENS6_IJNS7_ILi64EEESA_SA_EEELi512ENS_6half_tEfNS_4arch4Sm90ELb0ELb0ELb0ELb0ELb1ELb0ELb0ELb0ELb0ELb1ELb1ELb0EEENS1_21CollectiveEpilogueFwdINS6_IJSA_NS7_ILi512EEESA_EEES9_SC_SE_Li256ELb0ELb1ELb1ELb0EEENS1_19SingleTileSchedulerILb0ELb1ELb1ELi64EEEEEEEEEvNT_6ParamsE)
        /*04ac*/ 	.word	0x00000000


	//----- nvinfo : EIATTR_MIN_STACK_SIZE
	.align		4
.L_210:
        /*04b0*/ 	.byte	0x04, 0x12
        /*04b2*/ 	.short	(.L_212 - .L_211)
	.align		4
.L_211:
        /*04b4*/ 	.word	index@(_ZN7cutlass13device_kernelIN5flash11enable_sm90INS1_16FlashAttnFwdSm90INS1_25CollectiveMainloopFwdSm90ILi2EN4cute5tupleIJNS5_1CILi1EEES8_S8_EEENS6_IJNS7_ILi64EEESA_SA_EEELi512ENS_6half_tEfNS_4arch4Sm90ELb0ELb0ELb0ELb0ELb1ELb0ELb1ELb0ELb0ELb1ELb1ELb0EEENS1_21CollectiveEpilogueFwdINS6_IJSA_NS7_ILi512EEESA_EEES9_SC_SE_Li256ELb0ELb1ELb1ELb0EEENS1_19SingleTileSchedulerILb0ELb1ELb1ELi64EEEEEEEEEvNT_6ParamsE)
        /*04b8*/ 	.word	0x00000000


	//----- nvinfo : EIATTR_MIN_STACK_SIZE
	.align		4
.L_212:
        /*04bc*/ 	.byte	0x04, 0x12
        /*04be*/ 	.short	(.L_214 - .L_213)
	.align		4
.L_213:
        /*04c0*/ 	.word	index@(_ZN7cutlass13device_kernelIN5flash11enable_sm90INS1_16FlashAttnFwdSm90INS1_25CollectiveMainloopFwdSm90ILi2EN4cute5tupleIJNS5_1CILi1EEES8_S8_EEENS6_IJNS7_ILi64EEESA_SA_EEELi512ENS_6half_tEfNS_4arch4Sm90ELb0ELb0ELb0ELb1ELb1ELb0ELb0ELb0ELb0ELb1ELb1ELb0EEENS1_21CollectiveEpilogueFwdINS6_IJSA_NS7_ILi512EEESA_EEES9_SC_SE_Li256ELb1ELb1ELb1ELb0EEENS1_36VarlenDynamicPersistentTileSchedulerILi64ELi64ELi256ELi128ELb1ELb1ELb1ELb0ELb1ELb1EEEEEEEEEvNT_6ParamsE)
        /*04c4*/ 	.word	0x00000000


	//----- nvinfo : EIATTR_MIN_STACK_SIZE
	.align		4
.L_214:
        /*04c8*/ 	.byte	0x04, 0x12
        /*04ca*/ 	.short	(.L_216 - .L_215)
	.align		4
.L_215:
        /*04cc*/ 	.word	index@(_ZN7cutlass13device_kernelIN5flash11enable_sm90INS1_16FlashAttnFwdSm90INS1_25CollectiveMainloopFwdSm90ILi2EN4cute5tupleIJNS5_1CILi1EEES8_S8_EEENS6_IJNS7_ILi64EEESA_SA_EEELi512ENS_6half_tEfNS_4arch4Sm90ELb0ELb0ELb0ELb1ELb1ELb1ELb0ELb0ELb0ELb1ELb1ELb0EEENS1_21CollectiveEpilogueFwdINS6_IJSA_NS7_ILi512EEESA_EEES9_SC_SE_Li256ELb1ELb1ELb1ELb0EEENS1_36VarlenDynamicPersistentTileSchedulerILi64ELi64ELi256ELi128ELb1ELb1ELb1ELb0ELb1ELb1EEEEEEEEEvNT_6ParamsE)
        /*04d0*/ 	.word	0x00000000


	//----- nvinfo : EIATTR_MIN_STACK_SIZE
	.align		4
.L_216:
        /*04d4*/ 	.byte	0x04, 0x12
        /*04d6*/ 	.short	(.L_218 - .L_217)
	.align		4
.L_217:
        /*04d8*/ 	.word	index@(_ZN7cutlass13device_kernelIN5flash11enable_sm90INS1_16FlashAttnFwdSm90INS1_25CollectiveMainloopFwdSm90ILi2EN4cute5tupleIJNS5_1CILi1EEES8_S8_EEENS6_IJNS7_ILi64EEESA_SA_EEELi512ENS_6half_tEfNS_4arch4Sm90ELb0ELb0ELb0ELb1ELb1ELb0ELb1ELb0ELb0ELb1ELb1ELb0EEENS1_21CollectiveEpilogueFwdINS6_IJSA_NS7_ILi512EEESA_EEES9_SC_SE_Li256ELb1ELb1ELb1ELb0EEENS1_36VarlenDynamicPersistentTileSchedulerILi64ELi64ELi256ELi128ELb1ELb1ELb1ELb0ELb1ELb1EEEEEEEEEvNT_6ParamsE)
        /*04dc*/ 	.word	0x00000000


	//----- nvinfo : EIATTR_MIN_STACK_SIZE
	.align		4
.L_218:
        /*04e0*/ 	.byte	0x04, 0x12
        /*04e2*/ 	.short	(.L_220 - .L_219)
	.align		4
.L_219:
        /*04e4*/ 	.word	index@(_ZN7cutlass13device_kernelIN5flash11enable_sm90INS1_16FlashAttnFwdSm90INS1_25CollectiveMainloopFwdSm90ILi2EN4cute5tupleIJNS5_1CILi1EEES8_S8_EEENS6_IJNS7_ILi64EEESA_SA_EEELi512ENS_6half_tEfNS_4arch4Sm90ELb0ELb0ELb0ELb1ELb1ELb1ELb1ELb0ELb0ELb1ELb1ELb0EEENS1_21CollectiveEpilogueFwdINS6_IJSA_NS7_ILi512EEESA_EEES9_SC_SE_Li256ELb1ELb1ELb1ELb0EEENS1_36VarlenDynamicPersistentTileSchedulerILi64ELi64ELi256ELi128ELb1ELb1ELb1ELb0ELb1ELb1EEEEEEEEEvNT_6ParamsE)
        /*04e8*/ 	.word	0x00000000


	//----- nvinfo : EIATTR_MIN_STACK_SIZE
	.align		4
.L_220:
        /*04ec*/ 	.byte	0x04, 0x12
        /*04ee*/ 	.short	(.L_222 - .L_221)
	.align		4
.L_221:
        /*04f0*/ 	.word	index@(_ZN7cutlass13device_kernelIN5flash11enable_sm90INS1_16FlashAttnFwdSm90INS1_25CollectiveMainloopFwdSm90ILi2EN4cute5tupleIJNS5_1CILi1EEES8_S8_EEENS6_IJNS7_ILi64EEESA_SA_EEELi512ENS_6half_tEfNS_4arch4Sm90ELb0ELb1ELb0ELb0ELb1ELb0ELb0ELb0ELb0ELb1ELb1ELb0EEENS1_21CollectiveEpilogueFwdINS6_IJSA_NS7_ILi512EEESA_EEES9_SC_SE_Li256ELb0ELb1ELb1ELb0EEENS1_19SingleTileSchedulerILb0ELb1ELb1ELi64EEEEEEEEEvNT_6ParamsE)
        /*04f4*/ 	.word	0x00000000


	//----- nvinfo : EIATTR_MIN_STACK_SIZE
	.align		4
.L_222:
        /*04f8*/ 	.byte	0x04, 0x12
        /*04fa*/ 	.short	(.L_224 - .L_223)
	.align		4
.L_223:
        /*04fc*/ 	.word	index@(_ZN7cutlass13device_kernelIN5flash11enable_sm90INS1_16FlashAttnFwdSm90INS1_25CollectiveMainloopFwdSm90ILi2EN4cute5tupleIJNS5_1CILi1EEES8_S8_EEENS6_IJNS7_ILi64EEESA_SA_EEELi512ENS_6half_tEfNS_4arch4Sm90ELb0ELb1ELb0ELb0ELb1ELb0ELb1ELb0ELb0ELb1ELb1ELb0EEENS1_21CollectiveEpilogueFwdINS6_IJSA_NS7_ILi512EEESA_EEES9_SC_SE_Li256ELb0ELb1ELb1ELb0EEENS1_19SingleTileSchedulerILb0ELb1ELb1ELi64EEEEEEEEEvNT_6ParamsE)
        /*0500*/ 	.word	0x00000000


	//----- nvinfo : EIATTR_MIN_STACK_SIZE
	.align		4
.L_224:
        /*0504*/ 	.byte	0x04, 0x12
        /*0506*/ 	.short	(.L_226 - .L_225)
	.align		4
.L_225:
        /*0508*/ 	.word	index@(_ZN7cutlass13device_kernelIN5flash11enable_sm90INS1_16FlashAttnFwdSm90INS1_25CollectiveMainloopFwdSm90ILi2EN4cute5tupleIJNS5_1CILi1EEES8_S8_EEENS6_IJNS7_ILi64EEESA_SA_EEELi512ENS_6half_tEfNS_4arch4Sm90ELb0ELb1ELb0ELb1ELb1ELb0ELb0ELb0ELb0ELb1ELb1ELb0EEENS1_21CollectiveEpilogueFwdINS6_IJSA_NS7_ILi512EEESA_EEES9_SC_SE_Li256ELb1ELb1ELb1ELb0EEENS1_36VarlenDynamicPersistentTileSchedulerILi64ELi64ELi256ELi128ELb1ELb1ELb1ELb1ELb0ELb1EEEEEEEEEvNT_6ParamsE)
        /*050c*/ 	.word	0x00000000


	//----- nvinfo : EIATTR_MIN_STACK_SIZE
	.align		4
.L_226:
        /*0510*/ 	.byte	0x04, 0x12
        /*0512*/ 	.short	(.L_228 - .L_227)
	.align		4
.L_227:
        /*0514*/ 	.word	index@(_ZN7cutlass13device_kernelIN5flash11enable_sm90INS1_16FlashAttnFwdSm90INS1_25CollectiveMainloopFwdSm90ILi2EN4cute5tupleIJNS5_1CILi1EEES8_S8_EEENS6_IJNS7_ILi64EEESA_SA_EEELi512ENS_6half_tEfNS_4arch4Sm90ELb0ELb1ELb0ELb1ELb1ELb1ELb0ELb0ELb0ELb1ELb1ELb0EEENS1_21CollectiveEpilogueFwdINS6_IJSA_NS7_ILi512EEESA_EEES9_SC_SE_Li256ELb1ELb1ELb1ELb0EEENS1_36VarlenDynamicPersistentTileSchedulerILi64ELi64ELi256ELi128ELb1ELb1ELb1ELb1ELb0ELb1EEEEEEEEEvNT_6ParamsE)
        /*0518*/ 	.word	0x00000000


	//----- nvinfo : EIATTR_MIN_STACK_SIZE
	.align		4
.L_228:
        /*051c*/ 	.byte	0x04, 0x12
        /*051e*/ 	.short	(.L_230 - .L_229)
	.align		4
.L_229:
        /*0520*/ 	.word	index@(_ZN7cutlass13device_kernelIN5flash11enable_sm90INS1_16FlashAttnFwdSm90INS1_25CollectiveMainloopFwdSm90ILi2EN4cute5tupleIJNS5_1CILi1EEES8_S8_EEENS6_IJNS7_ILi64EEESA_SA_EEELi512ENS_6half_tEfNS_4arch4Sm90ELb0ELb1ELb0ELb1ELb1ELb0ELb1ELb0ELb0ELb1ELb1ELb0EEENS1_21CollectiveEpilogueFwdINS6_IJSA_NS7_ILi512EEESA_EEES9_SC_SE_Li256ELb1ELb1ELb1ELb0EEENS1_36VarlenDynamicPersistentTileSchedulerILi64ELi64ELi256ELi128ELb1ELb1ELb1ELb1ELb0ELb1EEEEEEEEEvNT_6ParamsE)
        /*0524*/ 	.word	0x00000000


	//----- nvinfo : EIATTR_MIN_STACK_SIZE
	.align		4
.L_230:
        /*0528*/ 	.byte	0x04, 0x12
        /*052a*/ 	.short	(.L_232 - .L_231)
	.align		4
.L_231:
        /*052c*/ 	.word	index@(_ZN7cutlass13device_kernelIN5flash11enable_sm90INS1_16FlashAttnFwdSm90INS1_25CollectiveMainloopFwdSm90ILi2EN4cute5tupleIJNS5_1CILi1EEES8_S8_EEENS6_IJNS7_ILi64EEESA_SA_EEELi512ENS_6half_tEfNS_4arch4Sm90ELb0ELb1ELb0ELb1ELb1ELb1ELb1ELb0ELb0ELb1ELb1ELb0EEENS1_21CollectiveEpilogueFwdINS6_IJSA_NS7_ILi512EEESA_EEES9_SC_SE_Li256ELb1ELb1ELb1ELb0EEENS1_36VarlenDynamicPersistentTileSchedulerILi64ELi64ELi256ELi128ELb1ELb1ELb1ELb1ELb0ELb1EEEEEEEEEvNT_6ParamsE)
        /*0530*/ 	.word	0x00000000


	//----- nvinfo : EIATTR_MIN_STACK_SIZE
	.align		4
.L_232:
        /*0534*/ 	.byte	0x04, 0x12
        /*0536*/ 	.short	(.L_234 - .L_233)
	.align		4
.L_233:
        /*0538*/ 	.word	index@(_ZN7cutlass13device_kernelIN5flash11enable_sm90INS1_16FlashAttnFwdSm90INS1_25CollectiveMainloopFwdSm90ILi2EN4cute5tupleIJNS5_1CILi1EEES8_S8_EEENS6_IJNS7_ILi64EEESA_SA_EEELi512ENS_6half_tEfNS_4arch4Sm90ELb1ELb0ELb0ELb0ELb1ELb0ELb0ELb0ELb0ELb1ELb1ELb0EEENS1_21CollectiveEpilogueFwdINS6_IJSA_NS7_ILi512EEESA_EEES9_SC_SE_Li256ELb0ELb1ELb1ELb0EEENS1_19SingleTileSchedulerILb0ELb1ELb1ELi64EEEEEEEEEvNT_6ParamsE)
        /*053c*/ 	.word	0x00000000


	//----- nvinfo : EIATTR_MIN_STACK_SIZE
	.align		4
.L_234:
        /*0540*/ 	.byte	0x04, 0x12
        /*0542*/ 	.short	(.L_236 - .L_235)
	.align		4
.L_235:
        /*0544*/ 	.word	index@(_ZN7cutlass13device_kernelIN5flash11enable_sm90INS1_16FlashAttnFwdSm90INS1_25CollectiveMainloopFwdSm90ILi2EN4cute5tupleIJNS5_1CILi1EEES8_S8_EEENS6_IJNS7_ILi64EEESA_SA_EEELi512ENS_6half_tEfNS_4arch4Sm90ELb1ELb0ELb0ELb0ELb1ELb0ELb1ELb0ELb0ELb1ELb1ELb0EEENS1_21CollectiveEpilogueFwdINS6_IJSA_NS7_ILi512EEESA_EEES9_SC_SE_Li256ELb0ELb1ELb1ELb0EEENS1_19SingleTileSchedulerILb0ELb1ELb1ELi64EEEEEEEEEvNT_6ParamsE)
        /*0548*/ 	.word	0x00000000


	//----- nvinfo : EIATTR_MIN_STACK_SIZE
	.align		4
.L_236:
        /*054c*/ 	.byte	0x04, 0x12
        /*054e*/ 	.short	(.L_238 - .L_237)
	.align		4
.L_237:
        /*0550*/ 	.word	index@(_ZN7cutlass13device_kernelIN5flash11enable_sm90INS1_16FlashAttnFwdSm90INS1_25CollectiveMainloopFwdSm90ILi2EN4cute5tupleIJNS5_1CILi1EEES8_S8_EEENS6_IJNS7_ILi64EEESA_SA_EEELi512ENS_6half_tEfNS_4arch4Sm90ELb1ELb0ELb0ELb1ELb1ELb0ELb0ELb0ELb0ELb1ELb1ELb0EEENS1_21CollectiveEpilogueFwdINS6_IJSA_NS7_ILi512EEESA_EEES9_SC_SE_Li256ELb1ELb1ELb1ELb0EEENS1_36VarlenDynamicPersistentTileSchedulerILi64ELi64ELi256ELi128ELb1ELb1ELb1ELb1ELb1ELb1EEEEEEEEEvNT_6ParamsE)
        /*0554*/ 	.word	0x00000000


	//----- nvinfo : EIATTR_MIN_STACK_SIZE
	.align		4
.L_238:
        /*0558*/ 	.byte	0x04, 0x12
        /*055a*/ 	.short	(.L_240 - .L_239)
	.align		4
.L_239:
        /*055c*/ 	.word	index@(_ZN7cutlass13device_kernelIN5flash11enable_sm90INS1_16FlashAttnFwdSm90INS1_25CollectiveMainloopFwdSm90ILi2EN4cute5tupleIJNS5_1CILi1EEES8_S8_EEENS6_IJNS7_ILi64EEESA_SA_EEELi512ENS_6half_tEfNS_4arch4Sm90ELb1ELb0ELb0ELb1ELb1ELb1ELb0ELb0ELb0ELb1ELb1ELb0EEENS1_21CollectiveEpilogueFwdINS6_IJSA_NS7_ILi512EEESA_EEES9_SC_SE_Li256ELb1ELb1ELb1ELb0EEENS1_36VarlenDynamicPersistentTileSchedulerILi64ELi64ELi256ELi128ELb1ELb1ELb1ELb1ELb1ELb1EEEEEEEEEvNT_6ParamsE)
        /*0560*/ 	.word	0x00000000


	//----- nvinfo : EIATTR_MIN_STACK_SIZE
	.align		4
.L_240:
        /*0564*/ 	.byte	0x04, 0x12
        /*0566*/ 	.short	(.L_242 - .L_241)
	.align		4
.L_241:
        /*0568*/ 	.word	index@(_ZN7cutlass13device_kernelIN5flash11enable_sm90INS1_16FlashAttnFwdSm90INS1_25CollectiveMainloopFwdSm90ILi2EN4cute5tupleIJNS5_1CILi1EEES8_S8_EEENS6_IJNS7_ILi64EEESA_SA_EEELi512ENS_6half_tEfNS_4arch4Sm90ELb1ELb0ELb0ELb1ELb1ELb0ELb1ELb0ELb0ELb1ELb1ELb0EEENS1_21CollectiveEpilogueFwdINS6_IJSA_NS7_ILi512EEESA_EEES9_SC_SE_Li256ELb1ELb1ELb1ELb0EEENS1_36VarlenDynamicPersistentTileSchedulerILi64ELi64ELi256ELi128ELb1ELb1ELb1ELb1ELb1ELb1EEEEEEEEEvNT_6ParamsE)
        /*056c*/ 	.word	0x00000000


	//----- nvinfo : EIATTR_MIN_STACK_SIZE
	.align		4
.L_242:
        /*0570*/ 	.byte	0x04, 0x12
        /*0572*/ 	.short	(.L_244 - .L_243)
	.align		4
.L_243:
        /*0574*/ 	.word	index@(_ZN7cutlass13device_kernelIN5flash11enable_sm90INS1_16FlashAttnFwdSm90INS1_25CollectiveMainloopFwdSm90ILi2EN4cute5tupleIJNS5_1CILi1EEES8_S8_EEENS6_IJNS7_ILi64EEESA_SA_EEELi512ENS_6half_tEfNS_4arch4Sm90ELb1ELb0ELb0ELb1ELb1ELb1ELb1ELb0ELb0ELb1ELb1ELb0EEENS1_21CollectiveEpilogueFwdINS6_IJSA_NS7_ILi512EEESA_EEES9_SC_SE_Li256ELb1ELb1ELb1ELb0EEENS1_36VarlenDynamicPersistentTileSchedulerILi64ELi64ELi256ELi128ELb1ELb1ELb1ELb1ELb1ELb1EEEEEEEEEvNT_6ParamsE)
        /*0578*/ 	.word	0x00000000


	//----- nvinfo : EIATTR_MIN_STACK_SIZE
	.align		4
.L_244:
        /*057c*/ 	.byte	0x04, 0x12
        /*057e*/ 	.short	(.L_246 - .L_245)
	.align		4
.L_245:
        /*0580*/ 	.word	index@(_ZN7cutlass13device_kernelIN5flash11enable_sm90INS1_16FlashAttnFwdSm90INS1_25CollectiveMainloopFwdSm90ILi2EN4cute5tupleIJNS5_1CILi1EEES8_S8_EEENS6_IJNS7_ILi128EEENS7_ILi96EEENS7_ILi64EEEEEELi256ENS_6half_tEfNS_4arch4Sm90ELb0ELb0ELb0ELb0ELb1ELb0ELb0ELb1ELb0ELb1ELb1ELb0EEENS1_21CollectiveEpilogueFwdINS6_IJSA_NS7_ILi256EEESB_EEES9_SE_SG_Li256ELb0ELb1ELb1ELb0EEENS1_19SingleTileSchedulerILb0ELb1ELb1ELi128EEEEEEEEEvNT_6ParamsE)
        /*0584*/ 	.word	0x00000000


	//----- nvinfo : EIATTR_MIN_STACK_SIZE
	.align		4
.L_246:
        /*0588*/ 	.byte	0x04, 0x12
        /*058a*/ 	.short	(.L_248 - .L_247)
	.align		4
.L_247:
        /*058c*/ 	.word	index@(_ZN7cutlass13device_kernelIN5flash11enable_sm90INS1_16FlashAttnFwdSm90INS1_25CollectiveMainloopFwdSm90ILi2EN4cute5tupleIJNS5_1CILi1EEES8_S8_EEENS6_IJNS7_ILi128EEENS7_ILi96EEENS7_ILi64EEEEEELi256ENS_6half_tEfNS_4arch4Sm90ELb0ELb0ELb0ELb0ELb1ELb0ELb1ELb1ELb0ELb1ELb1ELb0EEENS1_21CollectiveEpilogueFwdINS6_IJSA_NS7_ILi256EEESB_EEES9_SE_SG_Li256ELb0ELb1ELb1ELb0EEENS1_19SingleTileSchedulerILb0ELb1ELb1ELi128EEEEEEEEEvNT_6ParamsE)
        /*0590*/ 	.word	0x00000000


	//----- nvinfo : EIATTR_MIN_STACK_SIZE
	.align		4
.L_248:
        /*0594*/ 	.byte	0x04, 0x12
        /*0596*/ 	.short	(.L_250 - .L_249)
	.align		4
.L_249:
        /*0598*/ 	.word	index@(_ZN7cutlass13device_kernelIN5flash11enable_sm90INS1_16FlashAttnFwdSm90INS1_25CollectiveMainloopFwdSm90ILi2EN4cute5tupleIJNS5_1CILi1EEES8_S8_EEENS6_IJNS7_ILi128EEENS7_ILi96EEENS7_ILi64EEEEEELi256ENS_6half_tEfNS_4arch4Sm90ELb0ELb0ELb0ELb1ELb1ELb0ELb0ELb1ELb0ELb1ELb1ELb0EEENS1_21CollectiveEpilogueFwdINS6_IJSA_NS7_ILi256EEESB_EEES9_SE_SG_Li256ELb1ELb1ELb1ELb0EEENS1_36VarlenDynamicPersistentTileSchedulerILi128ELi96ELi256ELi128ELb1ELb1ELb1ELb0ELb1ELb1EEEEEEEEEvNT_6ParamsE)
        /*059c*/ 	.word	0x00000000


	//----- nvinfo : EIATTR_MIN_STACK_SIZE
	.align		4
.L_250:
        /*05a0*/ 	.byte	0x04, 0x12
        /*05a2*/ 	.short	(.L_252 - .L_251)
	.align		4
.L_251:
        /*05a4*/ 	.word	index@(_ZN7cutlass13device_kernelIN5flash11enable_sm90INS1_16FlashAttnFwdSm90INS1_25CollectiveMainloopFwdSm90ILi2EN4cute5tupleIJNS5_1CILi1EEES8_S8_EEENS6_IJNS7_ILi128EEENS7_ILi96EEENS7_ILi64EEEEEELi256ENS_6half_tEfNS_4arch4Sm90ELb0ELb0ELb0ELb1ELb1ELb1ELb0ELb1ELb0ELb1ELb1ELb0EEENS1_21CollectiveEpilogueFwdINS6_IJSA_NS7_ILi256EEESB_EEES9_SE_SG_Li256ELb1ELb1ELb1ELb0EEENS1_36VarlenDynamicPersistentTileSchedulerILi128ELi96ELi256ELi128ELb1ELb1ELb1ELb0ELb1ELb1EEEEEEEEEvNT_6ParamsE)
        /*05a8*/ 	.word	0x00000000


	//----- nvinfo : EIATTR_MIN_STACK_SIZE
	.align		4
.L_252:
        /*05ac*/ 	.byte	0x04, 0x12
        /*05ae*/ 	.short	(.L_254 - .L_253)
	.align		4
.L_253:
        /*05b0*/ 	.word	index@(_ZN7cutlass13device_kernelIN5flash11enable_sm90INS1_16FlashAttnFwdSm90INS1_25CollectiveMainloopFwdSm90ILi2EN4cute5tupleIJNS5_1CILi1EEES8_S8_EEENS6_IJNS7_ILi128EEENS7_ILi96EEENS7_ILi64EEEEEELi256ENS_6half_tEfNS_4arch4Sm90ELb0ELb0ELb0ELb1ELb1ELb0ELb1ELb1ELb0ELb1ELb1ELb0EEENS1_21CollectiveEpilogueFwdINS6_IJSA_NS7_ILi256EEESB_EEES9_SE_SG_Li256ELb1ELb1ELb1ELb0EEENS1_36VarlenDynamicPersistentTileSchedulerILi128ELi96ELi256ELi128ELb1ELb1ELb1ELb0ELb1ELb1EEEEEEEEEvNT_6ParamsE)
        /*05b4*/ 	.word	0x00000000


	//----- nvinfo : EIATTR_MIN_STACK_SIZE
	.align		4
.L_254:
        /*05b8*/ 	.byte	0x04, 0x12
        /*05ba*/ 	.short	(.L_256 - .L_255)
	.align		4
.L_255:
        /*05bc*/ 	.word	index@(_ZN7cutlass13device_kernelIN5flash11enable_sm90INS1_16FlashAttnFwdSm90INS1_25CollectiveMainloopFwdSm90ILi2EN4cute5tupleIJNS5_1CILi1EEES8_S8_EEENS6_IJNS7_ILi128EEENS7_ILi96EEENS7_ILi64EEEEEELi256ENS_6half_tEfNS_4arch4Sm90ELb0ELb0ELb0ELb1ELb1ELb1ELb1ELb1ELb0ELb1ELb1ELb0EEENS1_21CollectiveEpilogueFwdINS6_IJSA_NS7_ILi256EEESB_EEES9_SE_SG_Li256ELb1ELb1ELb1ELb0EEENS1_36VarlenDynamicPersistentTileSchedulerILi128ELi96ELi256ELi128ELb1ELb1ELb1ELb0ELb1ELb1EEEEEEEEEvNT_6ParamsE)
        /*05c0*/ 	.word	0x00000000


	//----- nvinfo : EIATTR_MIN_STACK_SIZE
	.align		4
.L_256:
        /*05c4*/ 	.byte	0x04, 0x12
        /*05c6*/ 	.short	(.L_258 - .L_257)
	.align		4
.L_257:
        /*05c8*/ 	.word	index@(_ZN7cutlass13device_kernelIN5flash11enable_sm90INS1_16FlashAttnFwdSm90INS1_25CollectiveMainloopFwdSm90ILi2EN4cute5tupleIJNS5_1CILi1EEES8_S8_EEENS6_IJNS7_ILi128EEENS7_ILi96EEENS7_ILi64EEEEEELi256ENS_6half_tEfNS_4arch4Sm90ELb0ELb1ELb0ELb0ELb1ELb0ELb0ELb1ELb0ELb1ELb1ELb0EEENS1_21CollectiveEpilogueFwdINS6_IJSA_NS7_ILi256EEESB_EEES9_SE_SG_Li256ELb0ELb1ELb1ELb0EEENS1_19SingleTileSchedulerILb0ELb1ELb1ELi128EEEEEEEEEvNT_6ParamsE)
        /*05cc*/ 	.word	0x00000000


	//----- nvinfo : EIATTR_MIN_STACK_SIZE
	.align		4
.L_258:
        /*05d0*/ 	.byte	0x04, 0x12
        /*05d2*/ 	.short	(.L_260 - .L_259)
	.align		4
.L_259:
        /*05d4*/ 	.word	index@(_ZN7cutlass13device_kernelIN5flash11enable_sm90INS1_16FlashAttnFwdSm90INS1_25CollectiveMainloopFwdSm90ILi2EN4cute5tupleIJNS5_1CILi1EEES8_S8_EEENS6_IJNS7_ILi128EEENS7_ILi96EEENS7_ILi64EEEEEELi256ENS_6half_tEfNS_4arch4Sm90ELb0ELb1ELb0ELb0ELb1ELb0ELb1ELb1ELb0ELb1ELb1ELb0EEENS1_21CollectiveEpilogueFwdINS6_IJSA_NS7_ILi256EEESB_EEES9_SE_SG_Li256ELb0ELb1ELb1ELb0EEENS1_19SingleTileSchedulerILb0ELb1ELb1ELi128EEEEEEEEEvNT_6ParamsE)
        /*05d8*/ 	.word	0x00000000


	//----- nvinfo : EIATTR_MIN_STACK_SIZE
	.align		4
.L_260:
        /*05dc*/ 	.byte	0x04, 0x12
        /*05de*/ 	.short	(.L_262 - .L_261)
	.align		4
.L_261:
        /*05e0*/ 	.word	index@(_ZN7cutlass13device_kernelIN5flash11enable_sm90INS1_16FlashAttnFwdSm90INS1_25CollectiveMainloopFwdSm90ILi2EN4cute5tupleIJNS5_1CILi1EEES8_S8_EEENS6_IJNS7_ILi128EEENS7_ILi96EEENS7_ILi64EEEEEELi256ENS_6half_tEfNS_4arch4Sm90ELb0ELb1ELb0ELb1ELb1ELb0ELb0ELb1ELb0ELb1ELb1ELb0EEENS1_21CollectiveEpilogueFwdINS6_IJSA_NS7_ILi256EEESB_EEES9_SE_SG_Li256ELb1ELb1ELb1ELb0EEENS1_36VarlenDynamicPersistentTileSchedulerILi128ELi96ELi256ELi128ELb1ELb1ELb1ELb1ELb0ELb1EEEEEEEEEvNT_6ParamsE)
        /*05e4*/ 	.word	0x00000000


	//----- nvinfo : EIATTR_MIN_STACK_SIZE
	.align		4
.L_262:
        /*05e8*/ 	.byte	0x04, 0x12
        /*05ea*/ 	.short	(.L_264 - .L_263)
	.align		4
.L_263:
        /*05ec*/ 	.word	index@(_ZN7cutlass13device_kernelIN5flash11enable_sm90INS1_16FlashAttnFwdSm90INS1_25CollectiveMainloopFwdSm90ILi2EN4cute5tupleIJNS5_1CILi1EEES8_S8_EEENS6_IJNS7_ILi128EEENS7_ILi96EEENS7_ILi64EEEEEELi256ENS_6half_tEfNS_4arch4Sm90ELb0ELb1ELb0ELb1ELb1ELb1ELb0ELb1ELb0ELb1ELb1ELb0EEENS1_21CollectiveEpilogueFwdINS6_IJSA_NS7_ILi256EEESB_EEES9_SE_SG_Li256ELb1ELb1ELb1ELb0EEENS1_36VarlenDynamicPersistentTileSchedulerILi128ELi96ELi256ELi128ELb1ELb1ELb1ELb1ELb0ELb1EEEEEEEEEvNT_6ParamsE)
        /*05f0*/ 	.word	0x00000000


	//----- nvinfo : EIATTR_MIN_STACK_SIZE
	.align		4
.L_264:
        /*05f4*/ 	.byte	0x04, 0x12
        /*05f6*/ 	.short	(.L_266 - .L_265)
	.align		4
.L_265:
        /*05f8*/ 	.word	index@(_ZN7cutlass13device_kernelIN5flash11enable_sm90INS1_16FlashAttnFwdSm90INS1_25CollectiveMainloopFwdSm90ILi2EN4cute5tupleIJNS5_1CILi1EEES8_S8_EEENS6_IJNS7_ILi128EEENS7_ILi96EEENS7_ILi64EEEEEELi256ENS_6half_tEfNS_4arch4Sm90ELb0ELb1ELb0ELb1ELb1ELb0ELb1ELb1ELb0ELb1ELb1ELb0EEENS1_21CollectiveEpilogueFwdINS6_IJSA_NS7_ILi256EEESB_EEES9_SE_SG_Li256ELb1ELb1ELb1ELb0EEENS1_36VarlenDynamicPersistentTileSchedulerILi128ELi96ELi256ELi128ELb1ELb1ELb1ELb1ELb0ELb1EEEEEEEEEvNT_6ParamsE)
        /*05fc*/ 	.word	0x00000000


	//----- nvinfo : EIATTR_MIN_STACK_SIZE
	.align		4
.L_266:
        /*0600*/ 	.byte	0x04, 0x12
        /*0602*/ 	.short	(.L_268 - .L_267)
	.align		4
.L_267:
        /*0604*/ 	.word	index@(_ZN7cutlass13device_kernelIN5flash11enable_sm90INS1_16FlashAttnFwdSm90INS1_25CollectiveMainloopFwdSm90ILi2EN4cute5tupleIJNS5_1CILi1EEES8_S8_EEENS6_IJNS7_ILi128EEENS7_ILi96EEENS7_ILi64EEEEEELi256ENS_6half_tEfNS_4arch4Sm90ELb0ELb1ELb0ELb1ELb1ELb1ELb1ELb1ELb0ELb1ELb1ELb0EEENS1_21CollectiveEpilogueFwdINS6_IJSA_NS7_ILi256EEESB_EEES9_SE_SG_Li256ELb1ELb1ELb1ELb0EEENS1_36VarlenDynamicPersistentTileSchedulerILi128ELi96ELi256ELi128ELb1ELb1ELb1ELb1ELb0ELb1EEEEEEEEEvNT_6ParamsE)
        /*0608*/ 	.word	0x00000000


	//----- nvinfo : EIATTR_MIN_STACK_SIZE
	.align		4
.L_268:
        /*060c*/ 	.byte	0x04, 0x12
        /*060e*/ 	.short	(.L_270 - .L_269)
	.align		4
.L_269:
        /*0610*/ 	.word	index@(_ZN7cutlass13device_kernelIN5flash11enable_sm90INS1_16FlashAttnFwdSm90INS1_25CollectiveMainloopFwdSm90ILi2EN4cute5tupleIJNS5_1CILi1EEES8_S8_EEENS6_IJNS7_ILi128EEENS7_ILi96EEENS7_ILi64EEEEEELi256ENS_6half_tEfNS_4arch4Sm90ELb1ELb0ELb0ELb0ELb1ELb0ELb0ELb1ELb0ELb1ELb1ELb0EEENS1_21CollectiveEpilogueFwdINS6_IJSA_NS7_ILi256EEESB_EEES9_SE_SG_Li256ELb0ELb1ELb1ELb0EEENS1_19SingleTileSchedulerILb0ELb1ELb1ELi128EEEEEEEEEvNT_6ParamsE)
        /*0614*/ 	.word	0x00000000


	//----- nvinfo : EIATTR_MIN_STACK_SIZE
	.align		4
.L_270:
        /*0618*/ 	.byte	0x04, 0x12
        /*061a*/ 	.short	(.L_272 - .L_271)
	.align		4
.L_271:
        /*061c*/ 	.word	index@(_ZN7cutlass13device_kernelIN5flash11enable_sm90INS1_16FlashAttnFwdSm90INS1_25CollectiveMainloopFwdSm90ILi2EN4cute5tupleIJNS5_1CILi1EEES8_S8_EEENS6_IJNS7_ILi128EEENS7_ILi96EEENS7_ILi64EEEEEELi256ENS_6half_tEfNS_4arch4Sm90ELb1ELb0ELb0ELb0ELb1ELb0ELb1ELb1ELb0ELb1ELb1ELb0EEENS1_21CollectiveEpilogueFwdINS6_IJSA_NS7_ILi256EEESB_EEES9_SE_SG_Li256ELb0ELb1ELb1ELb0EEENS1_19SingleTileSchedulerILb0ELb1ELb1ELi128EEEEEEEEEvNT_6ParamsE)
        /*0620*/ 	.word	0x00000000


	//----- nvinfo : EIATTR_MIN_STACK_SIZE
	.align		4
.L_272:
        /*0624*/ 	.byte	0x04, 0x12
        /*0626*/ 	.short	(.L_274 - .L_273)
	.align		4
.L_273:
        /*0628*/ 	.word	index@(_ZN7cutlass13device_kernelIN5flash11enable_sm90INS1_16FlashAttnFwdSm90INS1_25CollectiveMainloopFwdSm90ILi2EN4cute5tupleIJNS5_1CILi1EEES8_S8_EEENS6_IJNS7_ILi128EEENS7_ILi96EEENS7_ILi64EEEEEELi256ENS_6half_tEfNS_4arch4Sm90ELb1ELb0ELb0ELb1ELb1ELb0ELb0ELb1ELb0ELb1ELb1ELb0EEENS1_21CollectiveEpilogueFwdINS6_IJSA_NS7_ILi256EEESB_EEES9_SE_SG_Li256ELb1ELb1ELb1ELb0EEENS1_36VarlenDynamicPersistentTileSchedulerILi128ELi96ELi256ELi128ELb1ELb1ELb1ELb1ELb1ELb1EEEEEEEEEvNT_6ParamsE)
        /*062c*/ 	.word	0x00000000


	//----- nvinfo : EIATTR_MIN_STACK_SIZE
	.align		4
.L_274:
        /*0630*/ 	.byte	0x04, 0x12
        /*0632*/ 	.short	(.L_276 - .L_275)
	.align		4
.L_275:
        /*0634*/ 	.word	index@(_ZN7cutlass13device_kernelIN5flash11enable_sm90INS1_16FlashAttnFwdSm90INS1_25CollectiveMainloopFwdSm90ILi2EN4cute5tupleIJNS5_1CILi1EEES8_S8_EEENS6_IJNS7_ILi128EEENS7_ILi96EEENS7_ILi64EEEEEELi256ENS_6half_tEfNS_4arch4Sm90ELb1ELb0ELb0ELb1ELb1ELb1ELb0ELb1ELb0ELb1ELb1ELb0EEENS1_21CollectiveEpilogueFwdINS6_IJSA_NS7_ILi256EEESB_EEES9_SE_SG_Li256ELb1ELb1ELb1ELb0EEENS1_36VarlenDynamicPersistentTileSchedulerILi128ELi96ELi256ELi128ELb1ELb1ELb1ELb1ELb1ELb1EEEEEEEEEvNT_6ParamsE)
        /*0638*/ 	.word	0x00000000


	//----- nvinfo : EIATTR_MIN_STACK_SIZE
	.align		4
.L_276:
        /*063c*/ 	.byte	0x04, 0x12
        /*063e*/ 	.short	(.L_278 - .L_277)
	.align		4
.L_277:
        /*0640*/ 	.word	index@(_ZN7cutlass13device_kernelIN5flash11enable_sm90INS1_16FlashAttnFwdSm90INS1_25CollectiveMainloopFwdSm90ILi2EN4cute5tupleIJNS5_1CILi1EEES8_S8_EEENS6_IJNS7_ILi128EEENS7_ILi96EEENS7_ILi64EEEEEELi256ENS_6half_tEfNS_4arch4Sm90ELb1ELb0ELb0ELb1ELb1ELb0ELb1ELb1ELb0ELb1ELb1ELb0EEENS1_21CollectiveEpilogueFwdINS6_IJSA_NS7_ILi256EEESB_EEES9_SE_SG_Li256ELb1ELb1ELb1ELb0EEENS1_36VarlenDynamicPersistentTileSchedulerILi128ELi96ELi256ELi128ELb1ELb1ELb1ELb1ELb1ELb1EEEEEEEEEvNT_6ParamsE)
        /*0644*/ 	.word	0x00000000


	//----- nvinfo : EIATTR_MIN_STACK_SIZE
	.align		4
.L_278:
        /*0648*/ 	.byte	0x04, 0x12
        /*064a*/ 	.short	(.L_280 - .L_279)
	.align		4
.L_279:
        /*064c*/ 	.word	index@(_ZN7cutlass13device_kernelIN5flash11enable_sm90INS1_16FlashAttnFwdSm90INS1_25CollectiveMainloopFwdSm90ILi2EN4cute5tupleIJNS5_1CILi1EEES8_S8_EEENS6_IJNS7_ILi128EEENS7_ILi96EEENS7_ILi64EEEEEELi256ENS_6half_tEfNS_4arch4Sm90ELb1ELb0ELb0ELb1ELb1ELb1ELb1ELb1ELb0ELb1ELb1ELb0EEENS1_21CollectiveEpilogueFwdINS6_IJSA_NS7_ILi256EEESB_EEES9_SE_SG_Li256ELb1ELb1ELb1ELb0EEENS1_36VarlenDynamicPersistentTileSchedulerILi128ELi96ELi256ELi128ELb1ELb1ELb1ELb1ELb1ELb1EEEEEEEEEvNT_6ParamsE)
        /*0650*/ 	.word	0x00000000
.L_280:


//--------------------- .nv.compat                --------------------------
	.section	.nv.compat,"",@"SHT_CUDA_COMPAT_INFO"
	.align	4
        /*0000*/ 	.byte	0x02, 0x09, 0x01, 0x00, 0x02, 0x02, 0x01, 0x00, 0x02, 0x05, 0x05, 0x00, 0x03, 0x07, 0x01, 0x01
        /*0010*/ 	.byte	0x02, 0x03, 0x00, 0x00, 0x02, 0x06, 0x01, 0x00, 0x04, 0x0b, 0x08, 0x00, 0x09, 0x00, 0x00, 0x00
        /*0020*/ 	.byte	0x00, 0x00, 0x00, 0x00


//--------------------- .nv.info._ZN7cutlass13device_kernelIN5flash11enable_sm90INS1_16FlashAttnFwdSm90INS1_25CollectiveMainloopFwdSm90ILi2EN4cute5tupleIJNS5_1CILi1EEES8_S8_EEENS6_IJNS7_ILi128EEENS7_ILi96EEENS7_ILi192EEEEEELi128ENS_6half_tEfNS_4arch4Sm90ELb0ELb0ELb0ELb0ELb1ELb0ELb0ELb1ELb1ELb1ELb1ELb0EEENS1_21CollectiveEpilogueFwdINS6_IJSA_SA_SB_EEES9_SE_SG_Li256ELb0ELb1ELb1ELb0EEENS1_19SingleTileSchedulerILb0ELb1ELb1ELi128EEEEEEEEEvNT_6ParamsE --------------------------
	.section	.nv.info._ZN7cutlass13device_kernelIN5flash11enable_sm90INS1_16FlashAttnFwdSm90INS1_25CollectiveMainloopFwdSm90ILi2EN4cute5tupleIJNS5_1CILi1EEES8_S8_EEENS6_IJNS7_ILi128EEENS7_ILi96EEENS7_ILi192EEEEEELi128ENS_6half_tEfNS_4arch4Sm90ELb0ELb0ELb0ELb0ELb1ELb0ELb0ELb1ELb1ELb1ELb1ELb0EEENS1_21CollectiveEpilogueFwdINS6_IJSA_SA_SB_EEES9_SE_SG_Li256ELb0ELb1ELb1ELb0EEENS1_19SingleTileSchedulerILb0ELb1ELb1ELi128EEEEEEEEEvNT_6ParamsE,"",@"SHT_CUDA_INFO"
	.sectionflags	@""
	.align	4


	//----- nvinfo : EIATTR_CUDA_API_VERSION
	.align		4
        /*0000*/ 	.byte	0x04, 0x37
        /*0002*/ 	.short	(.L_282 - .L_281)
.L_281:
        /*0004*/ 	.word	0x00000082


	//----- nvinfo : EIATTR_KPARAM_INFO
	.align		4
.L_282:
        /*0008*/ 	.byte	0x04, 0x17
        /*000a*/ 	.short	(.L_284 - .L_283)
.L_283:
        /*000c*/ 	.word	0x00000000
        /*0010*/ 	.short	0x0000
        /*0012*/ 	.short	0x0000
        /*0014*/ 	.byte	0x00, 0xf0, 0x01, 0x28


	//----- nvinfo : EIATTR_SPARSE_MMA_MASK
	.align		4
.L_284:
        /*0018*/ 	.byte	0x03, 0x50
        /*001a*/ 	.short	0x0000


	//----- nvinfo : EIATTR_MAXREG_COUNT
	.align		4
        /*001c*/ 	.byte	0x03, 0x1b
        /*001e*/ 	.short	0x00a8


	//----- nvinfo : EIATTR_MERCURY_ISA_VERSION
	.align		4
        /*0020*/ 	.byte	0x03, 0x5f
        /*0022*/ 	.short	0x0101


	//----- nvinfo : EIATTR_VRC_CTA_INIT_COUNT
	.align		4
        /*0024*/ 	.byte	0x02, 0x4a
	.zero		1
	.zero		1


	//----- nvinfo : EIATTR_EXIT_INSTR_OFFSETS
	.align		4
        /*0028*/ 	.byte	0x04, 0x1c
        /*002a*/ 	.short	(.L_286 - .L_285)


	//   ....[0]....
.L_285:
        /*002c*/ 	.word	0x00000010


	//----- nvinfo : EIATTR_MAX_THREADS
	.align		4
.L_286:
        /*0030*/ 	.byte	0x04, 0x05
        /*0032*/ 	.short	(.L_288 - .L_287)
.L_287:
        /*0034*/ 	.word	0x00000180
        /*0038*/ 	.word	0x00000001
        /*003c*/ 	.word	0x00000001


	//----- nvinfo : EIATTR_CBANK_PARAM_SIZE
	.align		4
.L_288:
        /*0040*/ 	.byte	0x03, 0x19
        /*0042*/ 	.short	0x0a00


	//----- nvinfo : EIATTR_PARAM_CBANK
	.align		4
        /*0044*/ 	.byte	0x04, 0x0a
        /*0046*/ 	.short	(.L_290 - .L_289)
	.align		4
.L_289:
        /*0048*/ 	.word	index@(.nv.constant0._ZN7cutlass13device_kernelIN5flash11enable_sm90INS1_16FlashAttnFwdSm90INS1_25CollectiveMainloopFwdSm90ILi2EN4cute5tupleIJNS5_1CILi1EEES8_S8_EEENS6_IJNS7_ILi128EEENS7_ILi96EEENS7_ILi192EEEEEELi128ENS_6half_tEfNS_4arch4Sm90ELb0ELb0ELb0ELb0ELb1ELb0ELb0ELb1ELb1ELb1ELb1ELb0EEENS1_21CollectiveEpilogueFwdINS6_IJSA_SA_SB_EEES9_SE_SG_Li256ELb0ELb1ELb1ELb0EEENS1_19SingleTileSchedulerILb0ELb1ELb1ELi128EEEEEEEEEvNT_6ParamsE)
        /*004c*/ 	.short	0x0380
        /*004e*/ 	.short	0x0a00


	//----- nvinfo : EIATTR_SW_WAR
	.align		4
.L_290:
        /*0050*/ 	.byte	0x04, 0x36
        /*0052*/ 	.short	(.L_292 - .L_291)
.L_291:
        /*0054*/ 	.word	0x00000008
.L_292:


//--------------------- .nv.info._ZN7cutlass13device_kernelIN5flash11enable_sm90INS1_16FlashAttnFwdSm90INS1_25CollectiveMainloopFwdSm90ILi2EN4cute5tupleIJNS5_1CILi1EEES8_S8_EEENS6_IJNS7_ILi128EEENS7_ILi96EEENS7_ILi192EEEEEELi128ENS_6half_tEfNS_4arch4Sm90ELb0ELb0ELb0ELb1ELb1ELb0ELb0ELb1ELb1ELb1ELb1ELb0EEENS1_21CollectiveEpilogueFwdINS6_IJSA_SA_SB_EEES9_SE_SG_Li256ELb1ELb1ELb1ELb0EEENS1_36VarlenDynamicPersistentTileSchedulerILi128ELi96ELi256ELi128ELb1ELb1ELb1ELb0ELb1ELb1EEEEEEEEEvNT_6ParamsE --------------------------
	.section	.nv.info._ZN7cutlass13device_kernelIN5flash11enable_sm90INS1_16FlashAttnFwdSm90INS1_25CollectiveMainloopFwdSm90ILi2EN4cute5tupleIJNS5_1CILi1EEES8_S8_EEENS6_IJNS7_ILi128EEENS7_ILi96EEENS7_ILi192EEEEEELi128ENS_6half_tEfNS_4arch4Sm90ELb0ELb0ELb0ELb1ELb1ELb0ELb0ELb1ELb1ELb1ELb1ELb0EEENS1_21CollectiveEpilogueFwdINS6_IJSA_SA_SB_EEES9_SE_SG_Li256ELb1ELb1ELb1ELb0EEENS1_36VarlenDynamicPersistentTileSchedulerILi128ELi96ELi256ELi128ELb1ELb1ELb1ELb0ELb1ELb1EEEEEEEEEvNT_6ParamsE,"",@"SHT_CUDA_INFO"
	.sectionflags	@""
	.align	4


	//----- nvinfo : EIATTR_CUDA_API_VERSION
	.align		4
        /*0000*/ 	.byte	0x04, 0x37
        /*0002*/ 	.short	(.L_294 - .L_293)
.L_293:
        /*0004*/ 	.word	0x00000082


	//----- nvinfo : EIATTR_KPARAM_INFO
	.align		4
.L_294:
        /*0008*/ 	.byte	0x04, 0x17
        /*000a*/ 	.short	(.L_296 - .L_295)
.L_295:
        /*000c*/ 	.word	0x00000000
        /*0010*/ 	.short	0x0000
        /*0012*/ 	.short	0x0000
        /*0014*/ 	.byte	0x00, 0xf0, 0x01, 0x2a


	//----- nvinfo : EIATTR_SPARSE_MMA_MASK
	.align		4
.L_296:
        /*0018*/ 	.byte	0x03, 0x50
        /*001a*/ 	.short	0x0000


	//----- nvinfo : EIATTR_MAXREG_COUNT
	.align		4
        /*001c*/ 	.byte	0x03, 0x1b
        /*001e*/ 	.short	0x00a8


	//----- nvinfo : EIATTR_MERCURY_ISA_VERSION
	.align		4
        /*0020*/ 	.byte	0x03, 0x5f
        /*0022*/ 	.short	0x0101


	//----- nvinfo : EIATTR_VRC_CTA_INIT_COUNT
	.align		4
        /*0024*/ 	.byte	0x02, 0x4a
	.zero		1
	.zero		1


	//----- nvinfo : EIATTR_EXIT_INSTR_OFFSETS
	.align		4
        /*0028*/ 	.byte	0x04, 0x1c
        /*002a*/ 	.short	(.L_298 - .L_297)


	//   ....[0]....
.L_297:
        /*002c*/ 	.word	0x00000010


	//----- nvinfo : EIATTR_MAX_THREADS
	.align		4
.L_298:
        /*0030*/ 	.byte	0x04, 0x05
        /*0032*/ 	.short	(.L_300 - .L_299)
.L_299:
        /*0034*/ 	.word	0x00000180
        /*0038*/ 	.word	0x00000001
        /*003c*/ 	.word	0x00000001


	//----- nvinfo : EIATTR_CBANK_PARAM_SIZE
	.align		4
.L_300:
        /*0040*/ 	.byte	0x03, 0x19
        /*0042*/ 	.short	0x0a80


	//----- nvinfo : EIATTR_PARAM_CBANK
	.align		4
        /*0044*/ 	.byte	0x04, 0x0a
        /*0046*/ 	.short	(.L_302 - .L_301)
	.align		4
.L_301:
        /*0048*/ 	.word	index@(.nv.constant0._ZN7cutlass13device_kernelIN5flash11enable_sm90INS1_16FlashAttnFwdSm90INS1_25CollectiveMainloopFwdSm90ILi2EN4cute5tupleIJNS5_1CILi1EEES8_S8_EEENS6_IJNS7_ILi128EEENS7_ILi96EEENS7_ILi192EEEEEELi128ENS_6half_tEfNS_4arch4Sm90ELb0ELb0ELb0ELb1ELb1ELb0ELb0ELb1ELb1ELb1ELb1ELb0EEENS1_21CollectiveEpilogueFwdINS6_IJSA_SA_SB_EEES9_SE_SG_Li256ELb1ELb1ELb1ELb0EEENS1_36VarlenDynamicPersistentTileSchedulerILi128ELi96ELi256ELi128ELb1ELb1ELb1ELb0ELb1ELb1EEEEEEEEEvNT_6ParamsE)
        /*004c*/ 	.short	0x0380
        /*004e*/ 	.short	0x0a80


	//----- nvinfo : EIATTR_SW_WAR
	.align		4
.L_302:
        /*0050*/ 	.byte	0x04, 0x36
        /*0052*/ 	.short	(.L_304 - .L_303)
.L_303:
        /*0054*/ 	.word	0x00000008
.L_304:


//--------------------- .nv.info._ZN7cutlass13device_kernelIN5flash11enable_sm90INS1_16FlashAttnFwdSm90INS1_25CollectiveMainloopFwdSm90ILi2EN4cute5tupleIJNS5_1CILi1EEES8_S8_EEENS6_IJNS7_ILi128EEENS7_ILi96EEENS7_ILi192EEEEEELi128ENS_6half_tEfNS_4arch4Sm90ELb0ELb0ELb0ELb1ELb1ELb1ELb0ELb1ELb1ELb1ELb1ELb0EEENS1_21CollectiveEpilogueFwdINS6_IJSA_SA_SB_EEES9_SE_SG_Li256ELb1ELb1ELb1ELb0EEENS1_36VarlenDynamicPersistentTileSchedulerILi128ELi96ELi256ELi128ELb1ELb1ELb1ELb0ELb1ELb1EEEEEEEEEvNT_6ParamsE --------------------------
	.section	.nv.info._ZN7cutlass13device_kernelIN5flash11enable_sm90INS1_16FlashAttnFwdSm90INS1_25CollectiveMainloopFwdSm90ILi2EN4cute5tupleIJNS5_1CILi1EEES8_S8_EEENS6_IJNS7_ILi128EEENS7_ILi96EEENS7_ILi192EEEEEELi128ENS_6half_tEfNS_4arch4Sm90ELb0ELb0ELb0ELb1ELb1ELb1ELb0ELb1ELb1ELb1ELb1ELb0EEENS1_21CollectiveEpilogueFwdINS6_IJSA_SA_SB_EEES9_SE_SG_Li256ELb1ELb1ELb1ELb0EEENS1_36VarlenDynamicPersistentTileSchedulerILi128ELi96ELi256ELi128ELb1ELb1ELb1ELb0ELb1ELb1EEEEEEEEEvNT_6ParamsE,"",@"SHT_CUDA_INFO"
	.sectionflags	@""
	.align	4


	//----- nvinfo : EIATTR_CUDA_API_VERSION
	.align		4
        /*0000*/ 	.byte	0x04, 0x37
        /*0002*/ 	.short	(.L_306 - .L_305)
.L_305:
        /*0004*/ 	.word	0x00000082


	//----- nvinfo : EIATTR_KPARAM_INFO
	.align		4
.L_306:
        /*0008*/ 	.byte	0x04, 0x17
        /*000a*/ 	.short	(.L_308 - .L_307)
.L_307:
        /*000c*/ 	.word	0x00000000
        /*0010*/ 	.short	0x0000
        /*0012*/ 	.short	0x0000
        /*0014*/ 	.byte	0x00, 0xf0, 0x01, 0x2a


	//----- nvinfo : EIATTR_SPARSE_MMA_MASK
	.align		4
.L_308:
        /*0018*/ 	.byte	0x03, 0x50
        /*001a*/ 	.short	0x0000


	//----- nvinfo : EIATTR_MAXREG_COUNT
	.align		4
        /*001c*/ 	.byte	0x03, 0x1b
        /*001e*/ 	.short	0x00a8


	//----- nvinfo : EIATTR_MERCURY_ISA_VERSION
	.align		4
        /*0020*/ 	.byte	0x03, 0x5f
        /*0022*/ 	.short	0x0101


	//----- nvinfo : EIATTR_VRC_CTA_INIT_COUNT
	.align		4
        /*0024*/ 	.byte	0x02, 0x4a
	.zero		1
	.zero		1


	//----- nvinfo : EIATTR_EXIT_INSTR_OFFSETS
	.align		4
        /*0028*/ 	.byte	0x04, 0x1c
        /*002a*/ 	.short	(.L_310 - .L_309)


	//   ....[0]....
.L_309:
        /*002c*/ 	.word	0x00000010


	//----- nvinfo : EIATTR_MAX_THREADS
	.align		4
.L_310:
        /*0030*/ 	.byte	0x04, 0x05
        /*0032*/ 	.short	(.L_312 - .L_311)
.L_311:
        /*0034*/ 	.word	0x00000180
        /*0038*/ 	.word	0x00000001
        /*003c*/ 	.word	0x00000001


	//----- nvinfo : EIATTR_CBANK_PARAM_SIZE
	.align		4
.L_312:
        /*0040*/ 	.byte	0x03, 0x19
        /*0042*/ 	.short	0x0a80


	//----- nvinfo : EIATTR_PARAM_CBANK
	.align		4
        /*0044*/ 	.byte	0x04, 0x0a
        /*0046*/ 	.short	(.L_314 - .L_313)
	.align		4
.L_313:
        /*0048*/ 	.word	index@(.nv.constant0._ZN7cutlass13device_kernelIN5flash11enable_sm90INS1_16FlashAttnFwdSm90INS1_25CollectiveMainloopFwdSm90ILi2EN4cute5tupleIJNS5_1CILi1EEES8_S8_EEENS6_IJNS7_ILi128EEENS7_ILi96EEENS7_ILi192EEEEEELi128ENS_6half_tEfNS_4arch4Sm90ELb0ELb0ELb0ELb1ELb1ELb1ELb0ELb1ELb1ELb1ELb1ELb0EEENS1_21CollectiveEpilogueFwdINS6_IJSA_SA_SB_EEES9_SE_SG_Li256ELb1ELb1ELb1ELb0EEENS1_36VarlenDynamicPersistentTileSchedulerILi128ELi96ELi256ELi128ELb1ELb1ELb1ELb0ELb1ELb1EEEEEEEEEvNT_6ParamsE)
        /*004c*/ 	.short	0x0380
        /*004e*/ 	.short	0x0a80


	//----- nvinfo : EIATTR_SW_WAR
	.align		4
.L_314:
        /*0050*/ 	.byte	0x04, 0x36
        /*0052*/ 	.short	(.L_316 - .L_315)
.L_315:
        /*0054*/ 	.word	0x00000008
.L_316:


//--------------------- .nv.info._ZN7cutlass13device_kernelIN5flash11enable_sm90INS1_16FlashAttnFwdSm90INS1_25CollectiveMainloopFwdSm90ILi2EN4cute5tupleIJNS5_1CILi1EEES8_S8_EEENS6_IJNS7_ILi128EEENS7_ILi96EEENS7_ILi192EEEEEELi128ENS_6half_tEfNS_4arch4Sm90ELb0ELb1ELb0ELb0ELb1ELb0ELb0ELb1ELb1ELb1ELb1ELb0EEENS1_21CollectiveEpilogueFwdINS6_IJSA_SA_SB_EEES9_SE_SG_Li256ELb0ELb1ELb1ELb0EEENS1_19SingleTileSchedulerILb0ELb1ELb1ELi128EEEEEEEEEvNT_6ParamsE --------------------------
	.section	.nv.info._ZN7cutlass13device_kernelIN5flash11enable_sm90INS1_16FlashAttnFwdSm90INS1_25CollectiveMainloopFwdSm90ILi2EN4cute5tupleIJNS5_1CILi1EEES8_S8_EEENS6_IJNS7_ILi128EEENS7_ILi96EEENS7_ILi192EEEEEELi128ENS_6half_tEfNS_4arch4Sm90ELb0ELb1ELb0ELb0ELb1ELb0ELb0ELb1ELb1ELb1ELb1ELb0EEENS1_21CollectiveEpilogueFwdINS6_IJSA_SA_SB_EEES9_SE_SG_Li256ELb0ELb1ELb1ELb0EEENS1_19SingleTileSchedulerILb0ELb1ELb1ELi128EEEEEEEEEvNT_6ParamsE,"",@"SHT_CUDA_INFO"
	.sectionflags	@""
	.align	4


	//----- nvinfo : EIATTR_CUDA_API_VERSION
	.align		4
        /*0000*/ 	.byte	0x04, 0x37
        /*0002*/ 	.short	(.L_318 - .L_317)
.L_317:
        /*0004*/ 	.word	0x00000082


	//----- nvinfo : EIATTR_KPARAM_INFO
	.align		4
.L_318:
        /*0008*/ 	.byte	0x04, 0x17
        /*000a*/ 	.short	(.L_320 - .L_319)
.L_319:
        /*000c*/ 	.word	0x00000000
        /*0010*/ 	.short	0x0000
        /*0012*/ 	.short	0x0000
        /*0014*/ 	.byte	0x00, 0xf0, 0x01, 0x28


	//----- nvinfo : EIATTR_SPARSE_MMA_MASK
	.align		4
.L_320:
        /*0018*/ 	.byte	0x03, 0x50
        /*001a*/ 	.short	0x0000


	//----- nvinfo : EIATTR_MAXREG_COUNT
	.align		4
        /*001c*/ 	.byte	0x03, 0x1b
        /*001e*/ 	.short	0x00a8


	//----- nvinfo : EIATTR_MERCURY_ISA_VERSION
	.align		4
        /*0020*/ 	.byte	0x03, 0x5f
        /*0022*/ 	.short	0x0101


	//----- nvinfo : EIATTR_VRC_CTA_INIT_COUNT
	.align		4
        /*0024*/ 	.byte	0x02, 0x4a
	.zero		1
	.zero		1


	//----- nvinfo : EIATTR_EXIT_INSTR_OFFSETS
	.align		4
        /*0028*/ 	.byte	0x04, 0x1c
        /*002a*/ 	.short	(.L_322 - .L_321)


	//   ....[0]....
.L_321:
        /*002c*/ 	.word	0x00000010


	//----- nvinfo : EIATTR_MAX_THREADS
	.align		4
.L_322:
        /*0030*/ 	.byte	0x04, 0x05
        /*0032*/ 	.short	(.L_324 - .L_323)
.L_323:
        /*0034*/ 	.word	0x00000180
        /*0038*/ 	.word	0x00000001
        /*003c*/ 	.word	0x00000001


	//----- nvinfo : EIATTR_CBANK_PARAM_SIZE
	.align		4
.L_324:
        /*0040*/ 	.byte	0x03, 0x19
        /*0042*/ 	.short	0x0a00


	//----- nvinfo : EIATTR_PARAM_CBANK
	.align		4
        /*0044*/ 	.byte	0x04, 0x0a
        /*0046*/ 	.short	(.L_326 - .L_325)
	.align		4
.L_325:
        /*0048*/ 	.word	index@(.nv.constant0._ZN7cutlass13device_kernelIN5flash11enable_sm90INS1_16FlashAttnFwdSm90INS1_25CollectiveMainloopFwdSm90ILi2EN4cute5tupleIJNS5_1CILi1EEES8_S8_EEENS6_IJNS7_ILi128EEENS7_ILi96EEENS7_ILi192EEEEEELi128ENS_6half_tEfNS_4arch4Sm90ELb0ELb1ELb0ELb0ELb1ELb0ELb0ELb1ELb1ELb1ELb1ELb0EEENS1_21CollectiveEpilogueFwdINS6_IJSA_SA_SB_EEES9_SE_SG_Li256ELb0ELb1ELb1ELb0EEENS1_19SingleTileSchedulerILb0ELb1ELb1ELi128EEEEEEEEEvNT_6ParamsE)
        /*004c*/ 	.short	0x0380
        /*004e*/ 	.short	0x0a00


	//----- nvinfo : EIATTR_SW_WAR
	.align		4
.L_326:
        /*0050*/ 	.byte	0x04, 0x36
        /*0052*/ 	.short	(.L_328 - .L_327)
.L_327:
        /*0054*/ 	.word	0x00000008
.L_328:


//--------------------- .nv.info._ZN7cutlass13device_kernelIN5flash11enable_sm90INS1_16FlashAttnFwdSm90INS1_25CollectiveMainloopFwdSm90ILi2EN4cute5tupleIJNS5_1CILi1EEES8_S8_EEENS6_IJNS7_ILi128EEENS7_ILi96EEENS7_ILi192EEEEEELi128ENS_6half_tEfNS_4arch4Sm90ELb0ELb1ELb0ELb1ELb1ELb0ELb0ELb1ELb1ELb1ELb1ELb0EEENS1_21CollectiveEpilogueFwdINS6_IJSA_SA_SB_EEES9_SE_SG_Li256ELb1ELb1ELb1ELb0EEENS1_36VarlenDynamicPersistentTileSchedulerILi128ELi96ELi256ELi128ELb1ELb1ELb1ELb1ELb0ELb1EEEEEEEEEvNT_6ParamsE --------------------------
	.section	.nv.info._ZN7cutlass13device_kernelIN5flash11enable_sm90INS1_16FlashAttnFwdSm90INS1_25CollectiveMainloopFwdSm90ILi2EN4cute5tupleIJNS5_1CILi1EEES8_S8_EEENS6_IJNS7_ILi128EEENS7_ILi96EEENS7_ILi192EEEEEELi128ENS_6half_tEfNS_4arch4Sm90ELb0ELb1ELb0ELb1ELb1ELb0ELb0ELb1ELb1ELb1ELb1ELb0EEENS1_21CollectiveEpilogueFwdINS6_IJSA_SA_SB_EEES9_SE_SG_Li256ELb1ELb1ELb1ELb0EEENS1_36VarlenDynamicPersistentTileSchedulerILi128ELi96ELi256ELi128ELb1ELb1ELb1ELb1ELb0ELb1EEEEEEEEEvNT_6ParamsE,"",@"SHT_CUDA_INFO"
	.sectionflags	@""
	.align	4


	//----- nvinfo : EIATTR_CUDA_API_VERSION
	.align		4
        /*0000*/ 	.byte	0x04, 0x37
        /*0002*/ 	.short	(.L_330 - .L_329)
.L_329:
        /*0004*/ 	.word	0x00000082


	//----- nvinfo : EIATTR_KPARAM_INFO
	.align		4
.L_330:
        /*0008*/ 	.byte	0x04, 0x17
        /*000a*/ 	.short	(.L_332 - .L_331)
.L_331:
        /*000c*/ 	.word	0x00000000
        /*0010*/ 	.short	0x0000
        /*0012*/ 	.short	0x0000
        /*0014*/ 	.byte	0x00, 0xf0, 0x01, 0x2a


	//----- nvinfo : EIATTR_SPARSE_MMA_MASK
	.align		4
.L_332:
        /*0018*/ 	.byte	0x03, 0x50
        /*001a*/ 	.short	0x0000


	//----- nvinfo : EIATTR_MAXREG_COUNT
	.align		4
        /*001c*/ 	.byte	0x03, 0x1b
        /*001e*/ 	.short	0x00a8


	//----- nvinfo : EIATTR_MERCURY_ISA_VERSION
	.align		4
        /*0020*/ 	.byte	0x03, 0x5f
        /*0022*/ 	.short	0x0101


	//----- nvinfo : EIATTR_VRC_CTA_INIT_COUNT
	.align		4
        /*0024*/ 	.byte	0x02, 0x4a
	.zero		1
	.zero		1


	//----- nvinfo : EIATTR_EXIT_INSTR_OFFSETS
	.align		4
        /*0028*/ 	.byte	0x04, 0x1c
        /*002a*/ 	.short	(.L_334 - .L_333)


	//   ....[0]....
.L_333:
        /*002c*/ 	.word	0x00000010


	//----- nvinfo : EIATTR_MAX_THREADS
	.align		4
.L_334:
        /*0030*/ 	.byte	0x04, 0x05
        /*0032*/ 	.short	(.L_336 - .L_335)
.L_335:
        /*0034*/ 	.word	0x00000180
        /*0038*/ 	.word	0x00000001
        /*003c*/ 	.word	0x00000001


	//----- nvinfo : EIATTR_CBANK_PARAM_SIZE
	.align		4
.L_336:
        /*0040*/ 	.byte	0x03, 0x19
        /*0042*/ 	.short	0x0a80


	//----- nvinfo : EIATTR_PARAM_CBANK
	.align		4
        /*0044*/ 	.byte	0x04, 0x0a
        /*0046*/ 	.short	(.L_338 - .L_337)
	.align		4
.L_337:
        /*0048*/ 	.word	index@(.nv.constant0._ZN7cutlass13device_kernelIN5flash11enable_sm90INS1_16FlashAttnFwdSm90INS1_25CollectiveMainloopFwdSm90ILi2EN4cute5tupleIJNS5_1CILi1EEES8_S8_EEENS6_IJNS7_ILi128EEENS7_ILi96EEENS7_ILi192EEEEEELi128ENS_6half_tEfNS_4arch4Sm90ELb0ELb1ELb0ELb1ELb1ELb0ELb0ELb1ELb1ELb1ELb1ELb0EEENS1_21CollectiveEpilogueFwdINS6_IJSA_SA_SB_EEES9_SE_SG_Li256ELb1ELb1ELb1ELb0EEENS1_36VarlenDynamicPersistentTileSchedulerILi128ELi96ELi256ELi128ELb1ELb1ELb1ELb1ELb0ELb1EEEEEEEEEvNT_6ParamsE)
        /*004c*/ 	.short	0x0380
        /*004e*/ 	.short	0x0a80


	//----- nvinfo : EIATTR_SW_WAR
	.align		4
.L_338:
        /*0050*/ 	.byte	0x04, 0x36
        /*0052*/ 	.short	(.L_340 - .L_339)
.L_339:
        /*0054*/ 	.word	0x00000008
.L_340:


//--------------------- .nv.info._ZN7cutlass13device_kernelIN5flash11enable_sm90INS1_16FlashAttnFwdSm90INS1_25CollectiveMainloopFwdSm90ILi2EN4cute5tupleIJNS5_1CILi1EEES8_S8_EEENS6_IJNS7_ILi128EEENS7_ILi96EEENS7_ILi192EEEEEELi128ENS_6half_tEfNS_4arch4Sm90ELb0ELb1ELb0ELb1ELb1ELb1ELb0ELb1ELb1ELb1ELb1ELb0EEENS1_21CollectiveEpilogueFwdINS6_IJSA_SA_SB_EEES9_SE_SG_Li256ELb1ELb1ELb1ELb0EEENS1_36VarlenDynamicPersistentTileSchedulerILi128ELi96ELi256ELi128ELb1ELb1ELb1ELb1ELb0ELb1EEEEEEEEEvNT_6ParamsE --------------------------
	.section	.nv.info._ZN7cutlass13device_kernelIN5flash11enable_sm90INS1_16FlashAttnFwdSm90INS1_25CollectiveMainloopFwdSm90ILi2EN4cute5tupleIJNS5_1CILi1EEES8_S8_EEENS6_IJNS7_ILi128EEENS7_ILi96EEENS7_ILi192EEEEEELi128ENS_6half_tEfNS_4arch4Sm90ELb0ELb1ELb0ELb1ELb1ELb1ELb0ELb1ELb1ELb1ELb1ELb0EEENS1_21CollectiveEpilogueFwdINS6_IJSA_SA_SB_EEES9_SE_SG_Li256ELb1ELb1ELb1ELb0EEENS1_36VarlenDynamicPersistentTileSchedulerILi128ELi96ELi256ELi128ELb1ELb1ELb1ELb1ELb0ELb1EEEEEEEEEvNT_6ParamsE,"",@"SHT_CUDA_INFO"
	.sectionflags	@""
	.align	4


	//----- nvinfo : EIATTR_CUDA_API_VERSION
	.align		4
        /*0000*/ 	.byte	0x04, 0x37
        /*0002*/ 	.short	(.L_342 - .L_341)
.L_341:
        /*0004*/ 	.word	0x00000082


	//----- nvinfo : EIATTR_KPARAM_INFO
	.align		4
.L_342:
        /*0008*/ 	.byte	0x04, 0x17
        /*000a*/ 	.short	(.L_344 - .L_343)
.L_343:
        /*000c*/ 	.word	0x00000000
        /*0010*/ 	.short	0x0000
        /*0012*/ 	.short	0x0000
        /*0014*/ 	.byte	0x00, 0xf0, 0x01, 0x2a


	//----- nvinfo : EIATTR_SPARSE_MMA_MASK
	.align		4
.L_344:
        /*0018*/ 	.byte	0x03, 0x50
        /*001a*/ 	.short	0x0000


	//----- nvinfo : EIATTR_MAXREG_COUNT
	.align		4
        /*001c*/ 	.byte	0x03, 0x1b
        /*001e*/ 	.short	0x00a8


	//----- nvinfo : EIATTR_MERCURY_ISA_VERSION
	.align		4
        /*0020*/ 	.byte	0x03, 0x5f
        /*0022*/ 	.short	0x0101


	//----- nvinfo : EIATTR_VRC_CTA_INIT_COUNT
	.align		4
        /*0024*/ 	.byte	0x02, 0x4a
	.zero		1
	.zero		1


	//----- nvinfo : EIATTR_EXIT_INSTR_OFFSETS
	.align		4
        /*0028*/ 	.byte	0x04, 0x1c
        /*002a*/ 	.short	(.L_346 - .L_345)


	//   ....[0]....
.L_345:
        /*002c*/ 	.word	0x00000010


	//----- nvinfo : EIATTR_MAX_THREADS
	.align		4
.L_346:
        /*0030*/ 	.byte	0x04, 0x05
        /*0032*/ 	.short	(.L_348 - .L_347)
.L_347:
        /*0034*/ 	.word	0x00000180
        /*0038*/ 	.word	0x00000001
        /*003c*/ 	.word	0x00000001


	//----- nvinfo : EIATTR_CBANK_PARAM_SIZE
	.align		4
.L_348:
        /*0040*/ 	.byte	0x03, 0x19
        /*0042*/ 	.short	0x0a80


	//----- nvinfo : EIATTR_PARAM_CBANK
	.align		4
        /*0044*/ 	.byte	0x04, 0x0a
        /*0046*/ 	.short	(.L_350 - .L_349)
	.align		4
.L_349:
        /*0048*/ 	.word	index@(.nv.constant0._ZN7cutlass13device_kernelIN5flash11enable_sm90INS1_16FlashAttnFwdSm90INS1_25CollectiveMainloopFwdSm90ILi2EN4cute5tupleIJNS5_1CILi1EEES8_S8_EEENS6_IJNS7_ILi128EEENS7_ILi96EEENS7_ILi192EEEEEELi128ENS_6half_tEfNS_4arch4Sm90ELb0ELb1ELb0ELb1ELb1ELb1ELb0ELb1ELb1ELb1ELb1ELb0EEENS1_21CollectiveEpilogueFwdINS6_IJSA_SA_SB_EEES9_SE_SG_Li256ELb1ELb1ELb1ELb0EEENS1_36VarlenDynamicPersistentTileSchedulerILi128ELi96ELi256ELi128ELb1ELb1ELb1ELb1ELb0ELb1EEEEEEEEEvNT_6ParamsE)
        /*004c*/ 	.short	0x0380
        /*004e*/ 	.short	0x0a80


	//----- nvinfo : EIATTR_SW_WAR
	.align		4
.L_350:
        /*0050*/ 	.byte	0x04, 0x36
        /*0052*/ 	.short	(.L_352 - .L_351)
.L_351:
        /*0054*/ 	.word	0x00000008
.L_352:


//--------------------- .nv.info._ZN7cutlass13device_kernelIN5flash11enable_sm90INS1_16FlashAttnFwdSm90INS1_25CollectiveMainloopFwdSm90ILi2EN4cute5tupleIJNS5_1CILi1EEES8_S8_EEENS6_IJNS7_ILi128EEENS7_ILi96EEENS7_ILi192EEEEEELi128ENS_6half_tEfNS_4arch4Sm90ELb1ELb0ELb0ELb0ELb1ELb0ELb0ELb1ELb1ELb1ELb1ELb0EEENS1_21CollectiveEpilogueFwdINS6_IJSA_SA_SB_EEES9_SE_SG_Li256ELb0ELb1ELb1ELb0EEENS1_19SingleTileSchedulerILb0ELb1ELb1ELi128EEEEEEEEEvNT_6ParamsE --------------------------
	.section	.nv.info._ZN7cutlass13device_kernelIN5flash11enable_sm90INS1_16FlashAttnFwdSm90INS1_25CollectiveMainloopFwdSm90ILi2EN4cute5tupleIJNS5_1CILi1EEES8_S8_EEENS6_IJNS7_ILi128EEENS7_ILi96EEENS7_ILi192EEEEEELi128ENS_6half_tEfNS_4arch4Sm90ELb1ELb0ELb0ELb0ELb1ELb0ELb0ELb1ELb1ELb1ELb1ELb0EEENS1_21CollectiveEpilogueFwdINS6_IJSA_SA_SB_EEES9_SE_SG_Li256ELb0ELb1ELb1ELb0EEENS1_19SingleTileSchedulerILb0ELb1ELb1ELi128EEEEEEEEEvNT_6ParamsE,"",@"SHT_CUDA_INFO"
	.sectionflags	@""
	.align	4


	//----- nvinfo : EIATTR_CUDA_API_VERSION
	.align		4
        /*0000*/ 	.byte	0x04, 0x37
        /*0002*/ 	.short	(.L_354 - .L_353)
.L_353:
        /*0004*/ 	.word	0x00000082


	//----- nvinfo : EIATTR_KPARAM_INFO
	.align		4
.L_354:
        /*0008*/ 	.byte	0x04, 0x17
        /*000a*/ 	.short	(.L_356 - .L_355)
.L_355:
        /*000c*/ 	.word	0x00000000
        /*0010*/ 	.short	0x0000
        /*0012*/ 	.short	0x0000
        /*0014*/ 	.byte	0x00, 0xf0, 0x01, 0x28


	//----- nvinfo : EIATTR_SPARSE_MMA_MASK
	.align		4
.L_356:
        /*0018*/ 	.byte	0x03, 0x50
        /*001a*/ 	.short	0x0000


	//----- nvinfo : EIATTR_MAXREG_COUNT
	.align		4
        /*001c*/ 	.byte	0x03, 0x1b
        /*001e*/ 	.short	0x00a8


	//----- nvinfo : EIATTR_MERCURY_ISA_VERSION
	.align		4
        /*0020*/ 	.byte	0x03, 0x5f
        /*0022*/ 	.short	0x0101


	//----- nvinfo : EIATTR_VRC_CTA_INIT_COUNT
	.align		4
        /*0024*/ 	.byte	0x02, 0x4a
	.zero		1
	.zero		1


	//----- nvinfo : EIATTR_EXIT_INSTR_OFFSETS
	.align		4
        /*0028*/ 	.byte	0x04, 0x1c
        /*002a*/ 	.short	(.L_358 - .L_357)


	//   ....[0]....
.L_357:
        /*002c*/ 	.word	0x00000010


	//----- nvinfo : EIATTR_MAX_THREADS
	.align		4
.L_358:
        /*0030*/ 	.byte	0x04, 0x05
        /*0032*/ 	.short	(.L_360 - .L_359)
.L_359:
        /*0034*/ 	.word	0x00000180
        /*0038*/ 	.word	0x00000001
        /*003c*/ 	.word	0x00000001


	//----- nvinfo : EIATTR_CBANK_PARAM_SIZE
	.align		4
.L_360:
        /*0040*/ 	.byte	0x03, 0x19
        /*0042*/ 	.short	0x0a00


	//----- nvinfo : EIATTR_PARAM_CBANK
	.align		4
        /*0044*/ 	.byte	0x04, 0x0a
        /*0046*/ 	.short	(.L_362 - .L_361)
	.align		4
.L_361:
        /*0048*/ 	.word	index@(.nv.constant0._ZN7cutlass13device_kernelIN5flash11enable_sm90INS1_16FlashAttnFwdSm90INS1_25CollectiveMainloopFwdSm90ILi2EN4cute5tupleIJNS5_1CILi1EEES8_S8_EEENS6_IJNS7_ILi128EEENS7_ILi96EEENS7_ILi192EEEEEELi128ENS_6half_tEfNS_4arch4Sm90ELb1ELb0ELb0ELb0ELb1ELb0ELb0ELb1ELb1ELb1ELb1ELb0EEENS1_21CollectiveEpilogueFwdINS6_IJSA_SA_SB_EEES9_SE_SG_Li256ELb0ELb1ELb1ELb0EEENS1_19SingleTileSchedulerILb0ELb1ELb1ELi128EEEEEEEEEvNT_6ParamsE)
        /*004c*/ 	.short	0x0380
        /*004e*/ 	.short	0x0a00


	//----- nvinfo : EIATTR_SW_WAR
	.align		4
.L_362:
        /*0050*/ 	.byte	0x04, 0x36
        /*0052*/ 	.short	(.L_364 - .L_363)
.L_363:
        /*0054*/ 	.word	0x00000008
.L_364:


//--------------------- .nv.info._ZN7cutlass13device_kernelIN5flash11enable_sm90INS1_16FlashAttnFwdSm90INS1_25CollectiveMainloopFwdSm90ILi2EN4cute5tupleIJNS5_1CILi1EEES8_S8_EEENS6_IJNS7_ILi128EEENS7_ILi96EEENS7_ILi192EEEEEELi128ENS_6half_tEfNS_4arch4Sm90ELb1ELb0ELb0ELb1ELb1ELb0ELb0ELb1ELb1ELb1ELb1ELb0EEENS1_21CollectiveEpilogueFwdINS6_IJSA_SA_SB_EEES9_SE_SG_Li256ELb1ELb1ELb1ELb0EEENS1_36VarlenDynamicPersistentTileSchedulerILi128ELi96ELi256ELi128ELb1ELb1ELb1ELb1ELb1ELb1EEEEEEEEEvNT_6ParamsE --------------------------
	.section	.nv.info._ZN7cutlass13device_kernelIN5flash11enable_sm90INS1_16FlashAttnFwdSm90INS1_25CollectiveMainloopFwdSm90ILi2EN4cute5tupleIJNS5_1CILi1EEES8_S8_EEENS6_IJNS7_ILi128EEENS7_ILi96EEENS7_ILi192EEEEEELi128ENS_6half_tEfNS_4arch4Sm90ELb1ELb0ELb0ELb1ELb1ELb0ELb0ELb1ELb1ELb1ELb1ELb0EEENS1_21CollectiveEpilogueFwdINS6_IJSA_SA_SB_EEES9_SE_SG_Li256ELb1ELb1ELb1ELb0EEENS1_36VarlenDynamicPersistentTileSchedulerILi128ELi96ELi256ELi128ELb1ELb1ELb1ELb1ELb1ELb1EEEEEEEEEvNT_6ParamsE,"",@"SHT_CUDA_INFO"
	.sectionflags	@""
	.align	4


	//----- nvinfo : EIATTR_CUDA_API_VERSION
	.align		4
        /*0000*/ 	.byte	0x04, 0x37
        /*0002*/ 	.short	(.L_366 - .L_365)
.L_365:
        /*0004*/ 	.word	0x00000082


	//----- nvinfo : EIATTR_KPARAM_INFO
	.align		4
.L_366:
        /*0008*/ 	.byte	0x04, 0x17
        /*000a*/ 	.short	(.L_368 - .L_367)
.L_367:
        /*000c*/ 	.word	0x00000000
        /*0010*/ 	.short	0x0000
        /*0012*/ 	.short	0x0000
        /*0014*/ 	.byte	0x00, 0xf0, 0x01, 0x2a


	//----- nvinfo : EIATTR_SPARSE_MMA_MASK
	.align		4
.L_368:
        /*0018*/ 	.byte	0x03, 0x50
        /*001a*/ 	.short	0x0000


	//----- nvinfo : EIATTR_MAXREG_COUNT
	.align		4
        /*001c*/ 	.byte	0x03, 0x1b
        /*001e*/ 	.short	0x00a8


	//----- nvinfo : EIATTR_MERCURY_ISA_VERSION
	.align		4
        /*0020*/ 	.byte	0x03, 0x5f
        /*0022*/ 	.short	0x0101


	//----- nvinfo : EIATTR_VRC_CTA_INIT_COUNT
	.align		4
        /*0024*/ 	.byte	0x02, 0x4a
	.zero		1
	.zero		1


	//----- nvinfo : EIATTR_EXIT_INSTR_OFFSETS
	.align		4
        /*0028*/ 	.byte	0x04, 0x1c
        /*002a*/ 	.short	(.L_370 - .L_369)


	//   ....[0]....
.L_369:
        /*002c*/ 	.word	0x00000010


	//----- nvinfo : EIATTR_MAX_THREADS
	.align		4
.L_370:
        /*0030*/ 	.byte	0x04, 0x05
        /*0032*/ 	.short	(.L_372 - .L_371)
.L_371:
        /*0034*/ 	.word	0x00000180
        /*0038*/ 	.word	0x00000001
        /*003c*/ 	.word	0x00000001


	//----- nvinfo : EIATTR_CBANK_PARAM_SIZE
	.align		4
.L_372:
        /*0040*/ 	.byte	0x03, 0x19
        /*0042*/ 	.short	0x0a80


	//----- nvinfo : EIATTR_PARAM_CBANK
	.align		4
        /*0044*/ 	.byte	0x04, 0x0a
        /*0046*/ 	.short	(.L_374 - .L_373)
	.align		4
.L_373:
        /*0048*/ 	.word	index@(.nv.constant0._ZN7cutlass13device_kernelIN5flash11enable_sm90INS1_16FlashAttnFwdSm90INS1_25CollectiveMainloopFwdSm90ILi2EN4cute5tupleIJNS5_1CILi1EEES8_S8_EEENS6_IJNS7_ILi128EEENS7_ILi96EEENS7_ILi192EEEEEELi128ENS_6half_tEfNS_4arch4Sm90ELb1ELb0ELb0ELb1ELb1ELb0ELb0ELb1ELb1ELb1ELb1ELb0EEENS1_21CollectiveEpilogueFwdINS6_IJSA_SA_SB_EEES9_SE_SG_Li256ELb1ELb1ELb1ELb0EEENS1_36VarlenDynamicPersistentTileSchedulerILi128ELi96ELi256ELi128ELb1ELb1ELb1ELb1ELb1ELb1EEEEEEEEEvNT_6ParamsE)
        /*004c*/ 	.short	0x0380
        /*004e*/ 	.short	0x0a80


	//----- nvinfo : EIATTR_SW_WAR
	.align		4
.L_374:
        /*0050*/ 	.byte	0x04, 0x36
        /*0052*/ 	.short	(.L_376 - .L_375)
.L_375:
        /*0054*/ 	.word	0x00000008
.L_376:


//--------------------- .nv.info._ZN7cutlass13device_kernelIN5flash11enable_sm90INS1_16FlashAttnFwdSm90INS1_25CollectiveMainloopFwdSm90ILi2EN4cute5tupleIJNS5_1CILi1EEES8_S8_EEENS6_IJNS7_ILi128EEENS7_ILi96EEENS7_ILi192EEEEEELi128ENS_6half_tEfNS_4arch4Sm90ELb1ELb0ELb0ELb1ELb1ELb1ELb0ELb1ELb1ELb1ELb1ELb0EEENS1_21CollectiveEpilogueFwdINS6_IJSA_SA_SB_EEES9_SE_SG_Li256ELb1ELb1ELb1ELb0EEENS1_36VarlenDynamicPersistentTileSchedulerILi128ELi96ELi256ELi128ELb1ELb1ELb1ELb1ELb1ELb1EEEEEEEEEvNT_6ParamsE --------------------------
	.section	.nv.info._ZN7cutlass13device_kernelIN5flash11enable_sm90INS1_16FlashAttnFwdSm90INS1_25CollectiveMainloopFwdSm90ILi2EN4cute5tupleIJNS5_1CILi1EEES8_S8_EEENS6_IJNS7_ILi128EEENS7_ILi96EEENS7_ILi192EEEEEELi128ENS_6half_tEfNS_4arch4Sm90ELb1ELb0ELb0ELb1ELb1ELb1ELb0ELb1ELb1ELb1ELb1ELb0EEENS1_21CollectiveEpilogueFwdINS6_IJSA_SA_SB_EEES9_SE_SG_Li256ELb1ELb1ELb1ELb0EEENS1_36VarlenDynamicPersistentTileSchedulerILi128ELi96ELi256ELi128ELb1ELb1ELb1ELb1ELb1ELb1EEEEEEEEEvNT_6ParamsE,"",@"SHT_CUDA_INFO"
	.sectionflags	@""
	.align	4


	//----- nvinfo : EIATTR_CUDA_API_VERSION
	.align		4
        /*0000*/ 	.byte	0x04, 0x37
        /*0002*/ 	.short	(.L_378 - .L_377)
.L_377:
        /*0004*/ 	.word	0x00000082


	//----- nvinfo : EIATTR_KPARAM_INFO
	.align		4
.L_378:
        /*0008*/ 	.byte	0x04, 0x17
        /*000a*/ 	.short	(.L_380 - .L_379)
.L_379:
        /*000c*/ 	.word	0x00000000
        /*0010*/ 	.short	0x0000
        /*0012*/ 	.short	0x0000
        /*0014*/ 	.byte	0x00, 0xf0, 0x01, 0x2a


	//----- nvinfo : EIATTR_SPARSE_MMA_MASK
	.align		4
.L_380:
        /*0018*/ 	.byte	0x03, 0x50
        /*001a*/ 	.short	0x0000


	//----- nvinfo : EIATTR_MAXREG_COUNT
	.align		4
        /*001c*/ 	.byte	0x03, 0x1b
        /*001e*/ 	.short	0x00a8


	//----- nvinfo : EIATTR_MERCURY_ISA_VERSION
	.align		4
        /*0020*/ 	.byte	0x03, 0x5f
        /*0022*/ 	.short	0x0101


	//----- nvinfo : EIATTR_VRC_CTA_INIT_COUNT
	.align		4
        /*0024*/ 	.byte	0x02, 0x4a
	.zero		1
	.zero		1


	//----- nvinfo : EIATTR_EXIT_INSTR_OFFSETS
	.align		4
        /*0028*/ 	.byte	0x04, 0x1c
        /*002a*/ 	.short	(.L_382 - .L_381)


	//   ....[0]....
.L_381:
        /*002c*/ 	.word	0x00000010


	//----- nvinfo : EIATTR_MAX_THREADS
	.align		4
.L_382:
        /*0030*/ 	.byte	0x04, 0x05
        /*0032*/ 	.short	(.L_384 - .L_383)
.L_383:
        /*0034*/ 	.word	0x00000180
        /*0038*/ 	.word	0x00000001
        /*003c*/ 	.word	0x00000001


	//----- nvinfo : EIATTR_CBANK_PARAM_SIZE
	.align		4
.L_384:
        /*0040*/ 	.byte	0x03, 0x19
        /*0042*/ 	.short	0x0a80


	//----- nvinfo : EIATTR_PARAM_CBANK
	.align		4
        /*0044*/ 	.byte	0x04, 0x0a
        /*0046*/ 	.short	(.L_386 - .L_385)
	.align		4
.L_385:
        /*0048*/ 	.word	index@(.nv.constant0._ZN7cutlass13device_kernelIN5flash11enable_sm90INS1_16FlashAttnFwdSm90INS1_25CollectiveMainloopFwdSm90ILi2EN4cute5tupleIJNS5_1CILi1EEES8_S8_EEENS6_IJNS7_ILi128EEENS7_ILi96EEENS7_ILi192EEEEEELi128ENS_6half_tEfNS_4arch4Sm90ELb1ELb0ELb0ELb1ELb1ELb1ELb0ELb1ELb1ELb1ELb1ELb0EEENS1_21CollectiveEpilogueFwdINS6_IJSA_SA_SB_EEES9_SE_SG_Li256ELb1ELb1ELb1ELb0EEENS1_36VarlenDynamicPersistentTileSchedulerILi128ELi96ELi256ELi128ELb1ELb1ELb1ELb1ELb1ELb1EEEEEEEEEvNT_6ParamsE)
        /*004c*/ 	.short	0x0380
        /*004e*/ 	.short	0x0a80


	//----- nvinfo : EIATTR_SW_WAR
	.align		4
.L_386:
        /*0050*/ 	.byte	0x04, 0x36
        /*0052*/ 	.short	(.L_388 - .L_387)
.L_387:
        /*0054*/ 	.word	0x00000008
.L_388:


//--------------------- .nv.info._ZN7cutlass13device_kernelIN5flash11enable_sm90INS1_16FlashAttnFwdSm90INS1_25CollectiveMainloopFwdSm90ILi2EN4cute5tupleIJNS5_1CILi1EEES8_S8_EEENS6_IJNS7_ILi64EEESA_SA_EEELi512ENS_6half_tEfNS_4arch4Sm90ELb0ELb0ELb0ELb0ELb1ELb0ELb0ELb0ELb0ELb1ELb1ELb0EEENS1_21CollectiveEpilogueFwdINS6_IJSA_NS7_ILi512EEESA_EEES9_SC_SE_Li256ELb0ELb1ELb1ELb0EEENS1_19SingleTileSchedulerILb0ELb1ELb1ELi64EEEEEEEEEvNT_6ParamsE --------------------------
	.section	.nv.info._ZN7cutlass13device_kernelIN5flash11enable_sm90INS1_16FlashAttnFwdSm90INS1_25CollectiveMainloopFwdSm90ILi2EN4cute5tupleIJNS5_1CILi1EEES8_S8_EEENS6_IJNS7_ILi64EEESA_SA_EEELi512ENS_6half_tEfNS_4arch4Sm90ELb0ELb0ELb0ELb0ELb1ELb0ELb0ELb0ELb0ELb1ELb1ELb0EEENS1_21CollectiveEpilogueFwdINS6_IJSA_NS7_ILi512EEESA_EEES9_SC_SE_Li256ELb0ELb1ELb1ELb0EEENS1_19SingleTileSchedulerILb0ELb1ELb1ELi64EEEEEEEEEvNT_6ParamsE,"",@"SHT_CUDA_INFO"
	.sectionflags	@""
	.align	4


	//----- nvinfo : EIATTR_CUDA_API_VERSION
	.align		4
        /*0000*/ 	.byte	0x04, 0x37
        /*0002*/ 	.short	(.L_390 - .L_389)
.L_389:
        /*0004*/ 	.word	0x00000082


	//----- nvinfo : EIATTR_KPARAM_INFO
	.align		4
.L_390:
        /*0008*/ 	.byte	0x04, 0x17
        /*000a*/ 	.short	(.L_392 - .L_391)
.L_391:
        /*000c*/ 	.word	0x00000000
        /*0010*/ 	.short	0x0000
        /*0012*/ 	.short	0x0000
        /*0014*/ 	.byte	0x00, 0xf0, 0x01, 0x28


	//----- nvinfo : EIATTR_SPARSE_MMA_MASK
	.align		4
.L_392:
        /*0018*/ 	.byte	0x03, 0x50
        /*001a*/ 	.short	0x0000


	//----- nvinfo : EIATTR_MAXREG_COUNT
	.align		4
        /*001c*/ 	.byte	0x03, 0x1b
        /*001e*/ 	.short	0x00a8


	//----- nvinfo : EIATTR_MERCURY_ISA_VERSION
	.align		4
        /*0020*/ 	.byte	0x03, 0x5f
        /*0022*/ 	.short	0x0101


	//----- nvinfo : EIATTR_VRC_CTA_INIT_COUNT
	.align		4
        /*0024*/ 	.byte	0x02, 0x4a
	.zero		1
	.zero		1


	//----- nvinfo : EIATTR_EXIT_INSTR_OFFSETS
	.align		4
        /*0028*/ 	.byte	0x04, 0x1c
        /*002a*/ 	.short	(.L_394 - .L_393)


	//   ....[0]....
.L_393:
        /*002c*/ 	.word	0x00000010


	//----- nvinfo : EIATTR_MAX_THREADS
	.align		4
.L_394:
        /*0030*/ 	.byte	0x04, 0x05
        /*0032*/ 	.short	(.L_396 - .L_395)
.L_395:
        /*0034*/ 	.word	0x00000180
        /*0038*/ 	.word	0x00000001
        /*003c*/ 	.word	0x00000001


	//----- nvinfo : EIATTR_CBANK_PARAM_SIZE
	.align		4
.L_396:
        /*0040*/ 	.byte	0x03, 0x19
        /*0042*/ 	.short	0x0a00


	//----- nvinfo : EIATTR_PARAM_CBANK
	.align		4
        /*0044*/ 	.byte	0x04, 0x0a
        /*0046*/ 	.short	(.L_398 - .L_397)
	.align		4
.L_397:
        /*0048*/ 	.word	index@(.nv.constant0._ZN7cutlass13device_kernelIN5flash11enable_sm90INS1_16FlashAttnFwdSm90INS1_25CollectiveMainloopFwdSm90ILi2EN4cute5tupleIJNS5_1CILi1EEES8_S8_EEENS6_IJNS7_ILi64EEESA_SA_EEELi512ENS_6half_tEfNS_4arch4Sm90ELb0ELb0ELb0ELb0ELb1ELb0ELb0ELb0ELb0ELb1ELb1ELb0EEENS1_21CollectiveEpilogueFwdINS6_IJSA_NS7_ILi512EEESA_EEES9_SC_SE_Li256ELb0ELb1ELb1ELb0EEENS1_19SingleTileSchedulerILb0ELb1ELb1ELi64EEEEEEEEEvNT_6ParamsE)
        /*004c*/ 	.short	0x0380
        /*004e*/ 	.short	0x0a00


	//----- nvinfo : EIATTR_SW_WAR
	.align		4
.L_398:
        /*0050*/ 	.byte	0x04, 0x36
        /*0052*/ 	.short	(.L_400 - .L_399)
.L_399:
        /*0054*/ 	.word	0x00000008
.L_400:


//--------------------- .nv.info._ZN7cutlass13device_kernelIN5flash11enable_sm90INS1_16FlashAttnFwdSm90INS1_25CollectiveMainloopFwdSm90ILi2EN4cute5tupleIJNS5_1CILi1EEES8_S8_EEENS6_IJNS7_ILi64EEESA_SA_EEELi512ENS_6half_tEfNS_4arch4Sm90ELb0ELb0ELb0ELb0ELb1ELb0ELb1ELb0ELb0ELb1ELb1ELb0EEENS1_21CollectiveEpilogueFwdINS6_IJSA_NS7_ILi512EEESA_EEES9_SC_SE_Li256ELb0ELb1ELb1ELb0EEENS1_19SingleTileSchedulerILb0ELb1ELb1ELi64EEEEEEEEEvNT_6ParamsE --------------------------
	.section	.nv.info._ZN7cutlass13device_kernelIN5flash11enable_sm90INS1_16FlashAttnFwdSm90INS1_25CollectiveMainloopFwdSm90ILi2EN4cute5tupleIJNS5_1CILi1EEES8_S8_EEENS6_IJNS7_ILi64EEESA_SA_EEELi512ENS_6half_tEfNS_4arch4Sm90ELb0ELb0ELb0ELb0ELb1ELb0ELb1ELb0ELb0ELb1ELb1ELb0EEENS1_21CollectiveEpilogueFwdINS6_IJSA_NS7_ILi512EEESA_EEES9_SC_SE_Li256ELb0ELb1ELb1ELb0EEENS1_19SingleTileSchedulerILb0ELb1ELb1ELi64EEEEEEEEEvNT_6ParamsE,"",@"SHT_CUDA_INFO"
	.sectionflags	@""
	.align	4


	//----- nvinfo : EIATTR_CUDA_API_VERSION
	.align		4
        /*0000*/ 	.byte	0x04, 0x37
        /*0002*/ 	.short	(.L_402 - .L_401)
.L_401:
        /*0004*/ 	.word	0x00000082


	//----- nvinfo : EIATTR_KPARAM_INFO
	.align		4
.L_402:
        /*0008*/ 	.byte	0x04, 0x17
        /*000a*/ 	.short	(.L_404 - .L_403)
.L_403:
        /*000c*/ 	.word	0x00000000
        /*0010*/ 	.short	0x0000
        /*0012*/ 	.short	0x0000
        /*0014*/ 	.byte	0x00, 0xf0, 0x01, 0x2c


	//----- nvinfo : EIATTR_SPARSE_MMA_MASK
	.align		4
.L_404:
        /*0018*/ 	.byte	0x03, 0x50
        /*001a*/ 	.short	0x0000


	//----- nvinfo : EIATTR_MAXREG_COUNT
	.align		4
        /*001c*/ 	.byte	0x03, 0x1b
        /*001e*/ 	.short	0x00a8


	//----- nvinfo : EIATTR_MERCURY_ISA_VERSION
	.align		4
        /*0020*/ 	.byte	0x03, 0x5f
        /*0022*/ 	.short	0x0101


	//----- nvinfo : EIATTR_VRC_CTA_INIT_COUNT
	.align		4
        /*0024*/ 	.byte	0x02, 0x4a
	.zero		1
	.zero		1


	//----- nvinfo : EIATTR_EXIT_INSTR_OFFSETS
	.align		4
        /*0028*/ 	.byte	0x04, 0x1c
        /*002a*/ 	.short	(.L_406 - .L_405)


	//   ....[0]....
.L_405:
        /*002c*/ 	.word	0x00000010


	//----- nvinfo : EIATTR_MAX_THREADS
	.align		4
.L_406:
        /*0030*/ 	.byte	0x04, 0x05
        /*0032*/ 	.short	(.L_408 - .L_407)
.L_407:
        /*0034*/ 	.word	0x00000180
        /*0038*/ 	.word	0x00000001
        /*003c*/ 	.word	0x00000001


	//----- nvinfo : EIATTR_CBANK_PARAM_SIZE
	.align		4
.L_408:
        /*0040*/ 	.byte	0x03, 0x19
        /*0042*/ 	.short	0x0b00


	//----- nvinfo : EIATTR_PARAM_CBANK
	.align		4
        /*0044*/ 	.byte	0x04, 0x0a
        /*0046*/ 	.short	(.L_410 - .L_409)
	.align		4
.L_409:
        /*0048*/ 	.word	index@(.nv.constant0._ZN7cutlass13device_kernelIN5flash11enable_sm90INS1_16FlashAttnFwdSm90INS1_25CollectiveMainloopFwdSm90ILi2EN4cute5tupleIJNS5_1CILi1EEES8_S8_EEENS6_IJNS7_ILi64EEESA_SA_EEELi512ENS_6half_tEfNS_4arch4Sm90ELb0ELb0ELb0ELb0ELb1ELb0ELb1ELb0ELb0ELb1ELb1ELb0EEENS1_21CollectiveEpilogueFwdINS6_IJSA_NS7_ILi512EEESA_EEES9_SC_SE_Li256ELb0ELb1ELb1ELb0EEENS1_19SingleTileSchedulerILb0ELb1ELb1ELi64EEEEEEEEEvNT_6ParamsE)
        /*004c*/ 	.short	0x0380
        /*004e*/ 	.short	0x0b00


	//----- nvinfo : EIATTR_SW_WAR
	.align		4
.L_410:
        /*0050*/ 	.byte	0x04, 0x36
        /*0052*/ 	.short	(.L_412 - .L_411)
.L_411:
        /*0054*/ 	.word	0x00000008
.L_412:


//--------------------- .nv.info._ZN7cutlass13device_kernelIN5flash11enable_sm90INS1_16FlashAttnFwdSm90INS1_25CollectiveMainloopFwdSm90ILi2EN4cute5tupleIJNS5_1CILi1EEES8_S8_EEENS6_IJNS7_ILi64EEESA_SA_EEELi512ENS_6half_tEfNS_4arch4Sm90ELb0ELb0ELb0ELb1ELb1ELb0ELb0ELb0ELb0ELb1ELb1ELb0EEENS1_21CollectiveEpilogueFwdINS6_IJSA_NS7_ILi512EEESA_EEES9_SC_SE_Li256ELb1ELb1ELb1ELb0EEENS1_36VarlenDynamicPersistentTileSchedulerILi64ELi64ELi256ELi128ELb1ELb1ELb1ELb0ELb1ELb1EEEEEEEEEvNT_6ParamsE --------------------------
	.section	.nv.info._ZN7cutlass13device_kernelIN5flash11enable_sm90INS1_16FlashAttnFwdSm90INS1_25CollectiveMainloopFwdSm90ILi2EN4cute5tupleIJNS5_1CILi1EEES8_S8_EEENS6_IJNS7_ILi64EEESA_SA_EEELi512ENS_6half_tEfNS_4arch4Sm90ELb0ELb0ELb0ELb1ELb1ELb0ELb0ELb0ELb0ELb1ELb1ELb0EEENS1_21CollectiveEpilogueFwdINS6_IJSA_NS7_ILi512EEESA_EEES9_SC_SE_Li256ELb1ELb1ELb1ELb0EEENS1_36VarlenDynamicPersistentTileSchedulerILi64ELi64ELi256ELi128ELb1ELb1ELb1ELb0ELb1ELb1EEEEEEEEEvNT_6ParamsE,"",@"SHT_CUDA_INFO"
	.sectionflags	@""
	.align	4


	//----- nvinfo : EIATTR_CUDA_API_VERSION
	.align		4
        /*0000*/ 	.byte	0x04, 0x37
        /*0002*/ 	.short	(.L_414 - .L_413)
.L_413:
        /*0004*/ 	.word	0x00000082


	//----- nvinfo : EIATTR_KPARAM_INFO
	.align		4
.L_414:
        /*0008*/ 	.byte	0x04, 0x17
        /*000a*/ 	.short	(.L_416 - .L_415)
.L_415:
        /*000c*/ 	.word	0x00000000
        /*0010*/ 	.short	0x0000
        /*0012*/ 	.short	0x0000
        /*0014*/ 	.byte	0x00, 0xf0, 0x01, 0x2a


	//----- nvinfo : EIATTR_SPARSE_MMA_MASK
	.align		4
.L_416:
        /*0018*/ 	.byte	0x03, 0x50
        /*001a*/ 	.short	0x0000


	//----- nvinfo : EIATTR_MAXREG_COUNT
	.align		4
        /*001c*/ 	.byte	0x03, 0x1b
        /*001e*/ 	.short	0x00a8


	//----- nvinfo : EIATTR_MERCURY_ISA_VERSION
	.align		4
        /*0020*/ 	.byte	0x03, 0x5f
        /*0022*/ 	.short	0x0101


	//----- nvinfo : EIATTR_VRC_CTA_INIT_COUNT
	.align		4
        /*0024*/ 	.byte	0x02, 0x4a
	.zero		1
	.zero		1


	//----- nvinfo : EIATTR_EXIT_INSTR_OFFSETS
	.align		4
        /*0028*/ 	.byte	0x04, 0x1c
        /*002a*/ 	.short	(.L_418 - .L_417)


	//   ....[0]....
.L_417:
        /*002c*/ 	.word	0x00000010


	//----- nvinfo : EIATTR_MAX_THREADS
	.align		4
.L_418:
        /*0030*/ 	.byte	0x04, 0x05
        /*0032*/ 	.short	(.L_420 - .L_419)
.L_419:
        /*0034*/ 	.word	0x00000180
        /*0038*/ 	.word	0x00000001
        /*003c*/ 	.word	0x00000001


	//----- nvinfo : EIATTR_CBANK_PARAM_SIZE
	.align		4
.L_420:
        /*0040*/ 	.byte	0x03, 0x19
        /*0042*/ 	.short	0x0a80


	//----- nvinfo : EIATTR_PARAM_CBANK
	.align		4
        /*0044*/ 	.byte	0x04, 0x0a
        /*0046*/ 	.short	(.L_422 - .L_421)
	.align		4
.L_421:
        /*0048*/ 	.word	index@(.nv.constant0._ZN7cutlass13device_kernelIN5flash11enable_sm90INS1_16FlashAttnFwdSm90INS1_25CollectiveMainloopFwdSm90ILi2EN4cute5tupleIJNS5_1CILi1EEES8_S8_EEENS6_IJNS7_ILi64EEESA_SA_EEELi512ENS_6half_tEfNS_4arch4Sm90ELb0ELb0ELb0ELb1ELb1ELb0ELb0ELb0ELb0ELb1ELb1ELb0EEENS1_21CollectiveEpilogueFwdINS6_IJSA_NS7_ILi512EEESA_EEES9_SC_SE_Li256ELb1ELb1ELb1ELb0EEENS1_36VarlenDynamicPersistentTileSchedulerILi64ELi64ELi256ELi128ELb1ELb1ELb1ELb0ELb1ELb1EEEEEEEEEvNT_6ParamsE)
        /*004c*/ 	.short	0x0380
        /*004e*/ 	.short	0x0a80


	//----- nvinfo : EIATTR_SW_WAR
	.align		4
.L_422:
        /*0050*/ 	.byte	0x04, 0x36
        /*0052*/ 	.short	(.L_424 - .L_423)
.L_423:
        /*0054*/ 	.word	0x00000008
.L_424:


//--------------------- .nv.info._ZN7cutlass13device_kernelIN5flash11enable_sm90INS1_16FlashAttnFwdSm90INS1_25CollectiveMainloopFwdSm90ILi2EN4cute5tupleIJNS5_1CILi1EEES8_S8_EEENS6_IJNS7_ILi64EEESA_SA_EEELi512ENS_6half_tEfNS_4arch4Sm90ELb0ELb0ELb0ELb1ELb1ELb1ELb0ELb0ELb0ELb1ELb1ELb0EEENS1_21CollectiveEpilogueFwdINS6_IJSA_NS7_ILi512EEESA_EEES9_SC_SE_Li256ELb1ELb1ELb1ELb0EEENS1_36VarlenDynamicPersistentTileSchedulerILi64ELi64ELi256ELi128ELb1ELb1ELb1ELb0ELb1ELb1EEEEEEEEEvNT_6ParamsE --------------------------
	.section	.nv.info._ZN7cutlass13device_kernelIN5flash11enable_sm90INS1_16FlashAttnFwdSm90INS1_25CollectiveMainloopFwdSm90ILi2EN4cute5tupleIJNS5_1CILi1EEES8_S8_EEENS6_IJNS7_ILi64EEESA_SA_EEELi512ENS_6half_tEfNS_4arch4Sm90ELb0ELb0ELb0ELb1ELb1ELb1ELb0ELb0ELb0ELb1ELb1ELb0EEENS1_21CollectiveEpilogueFwdINS6_IJSA_NS7_ILi512EEESA_EEES9_SC_SE_Li256ELb1ELb1ELb1ELb0EEENS1_36VarlenDynamicPersistentTileSchedulerILi64ELi64ELi256ELi128ELb1ELb1ELb1ELb0ELb1ELb1EEEEEEEEEvNT_6ParamsE,"",@"SHT_CUDA_INFO"
	.sectionflags	@""
	.align	4


	//----- nvinfo : EIATTR_CUDA_API_VERSION
	.align		4
        /*0000*/ 	.byte	0x04, 0x37
        /*0002*/ 	.short	(.L_426 - .L_425)
.L_425:
        /*0004*/ 	.word	0x00000082


	//----- nvinfo : EIATTR_KPARAM_INFO
	.align		4
.L_426:
        /*0008*/ 	.byte	0x04, 0x17
        /*000a*/ 	.short	(.L_428 - .L_427)
.L_427:
        /*000c*/ 	.word	0x00000000
        /*0010*/ 	.short	0x0000
        /*0012*/ 	.short	0x0000
        /*0014*/ 	.byte	0x00, 0xf0, 0x01, 0x2a


	//----- nvinfo : EIATTR_SPARSE_MMA_MASK
	.align		4
.L_428:
        /*0018*/ 	.byte	0x03, 0x50
        /*001a*/ 	.short	0x0000


	//----- nvinfo : EIATTR_MAXREG_COUNT
	.align		4
        /*001c*/ 	.byte	0x03, 0x1b
        /*001e*/ 	.short	0x00a8


	//----- nvinfo : EIATTR_MERCURY_ISA_VERSION
	.align		4
        /*0020*/ 	.byte	0x03, 0x5f
        /*0022*/ 	.short	0x0101


	//----- nvinfo : EIATTR_VRC_CTA_INIT_COUNT
	.align		4
        /*0024*/ 	.byte	0x02, 0x4a
	.zero		1
	.zero		1


	//----- nvinfo : EIATTR_EXIT_INSTR_OFFSETS
	.align		4
        /*0028*/ 	.byte	0x04, 0x1c
        /*002a*/ 	.short	(.L_430 - .L_429)


	//   ....[0]....
.L_429:
        /*002c*/ 	.word	0x00000010


	//----- nvinfo : EIATTR_MAX_THREADS
	.align		4
.L_430:
        /*0030*/ 	.byte	0x04, 0x05
        /*0032*/ 	.short	(.L_432 - .L_431)
.L_431:
        /*0034*/ 	.word	0x00000180
        /*0038*/ 	.word	0x00000001
        /*003c*/ 	.word	0x00000001


	//----- nvinfo : EIATTR_CBANK_PARAM_SIZE
	.align		4
.L_432:
        /*0040*/ 	.byte	0x03, 0x19
        /*0042*/ 	.short	0x0a80


	//----- nvinfo : EIATTR_PARAM_CBANK
	.align		4
        /*0044*/ 	.byte	0x04, 0x0a
        /*0046*/ 	.short	(.L_434 - .L_433)
	.align		4
.L_433:
        /*0048*/ 	.word	index@(.nv.constant0._ZN7cutlass13device_kernelIN5flash11enable_sm90INS1_16FlashAttnFwdSm90INS1_25CollectiveMainloopFwdSm90ILi2EN4cute5tupleIJNS5_1CILi1EEES8_S8_EEENS6_IJNS7_ILi64EEESA_SA_EEELi512ENS_6half_tEfNS_4arch4Sm90ELb0ELb0ELb0ELb1ELb1ELb1ELb0ELb0ELb0ELb1ELb1ELb0EEENS1_21CollectiveEpilogueFwdINS6_IJSA_NS7_ILi512EEESA_EEES9_SC_SE_Li256ELb1ELb1ELb1ELb0EEENS1_36VarlenDynamicPersistentTileSchedulerILi64ELi64ELi256ELi128ELb1ELb1ELb1ELb0ELb1ELb1EEEEEEEEEvNT_6ParamsE)
        /*004c*/ 	.short	0x0380
        /*004e*/ 	.short	0x0a80


	//----- nvinfo : EIATTR_SW_WAR
	.align		4
.L_434:
        /*0050*/ 	.byte	0x04, 0x36
        /*0052*/ 	.short	(.L_436 - .L_435)
.L_435:
        /*0054*/ 	.word	0x00000008
.L_436:


//--------------------- .nv.info._ZN7cutlass13device_kernelIN5flash11enable_sm90INS1_16FlashAttnFwdSm90INS1_25CollectiveMainloopFwdSm90ILi2EN4cute5tupleIJNS5_1CILi1EEES8_S8_EEENS6_IJNS7_ILi64EEESA_SA_EEELi512ENS_6half_tEfNS_4arch4Sm90ELb0ELb0ELb0ELb1ELb1ELb0ELb1ELb0ELb0ELb1ELb1ELb0EEENS1_21CollectiveEpilogueFwdINS6_IJSA_NS7_ILi512EEESA_EEES9_SC_SE_Li256ELb1ELb1ELb1ELb0EEENS1_36VarlenDynamicPersistentTileSchedulerILi64ELi64ELi256ELi128ELb1ELb1ELb1ELb0ELb1ELb1EEEEEEEEEvNT_6ParamsE --------------------------
	.section	.nv.info._ZN7cutlass13device_kernelIN5flash11enable_sm90INS1_16FlashAttnFwdSm90INS1_25CollectiveMainloopFwdSm90ILi2EN4cute5tupleIJNS5_1CILi1EEES8_S8_EEENS6_IJNS7_ILi64EEESA_SA_EEELi512ENS_6half_tEfNS_4arch4Sm90ELb0ELb0ELb0ELb1ELb1ELb0ELb1ELb0ELb0ELb1ELb1ELb0EEENS1_21CollectiveEpilogueFwdINS6_IJSA_NS7_ILi512EEESA_EEES9_SC_SE_Li256ELb1ELb1ELb1ELb0EEENS1_36VarlenDynamicPersistentTileSchedulerILi64ELi64ELi256ELi128ELb1ELb1ELb1ELb0ELb1ELb1EEEEEEEEEvNT_6ParamsE,"",@"SHT_CUDA_INFO"
	.sectionflags	@""
	.align	4


	//----- nvinfo : EIATTR_CUDA_API_VERSION
	.align		4
        /*0000*/ 	.byte	0x04, 0x37
        /*0002*/ 	.short	(.L_438 - .L_437)
.L_437:
        /*0004*/ 	.word	0x00000082


	//----- nvinfo : EIATTR_KPARAM_INFO
	.align		4
.L_438:
        /*0008*/ 	.byte	0x04, 0x17
        /*000a*/ 	.short	(.L_440 - .L_439)
.L_439:
        /*000c*/ 	.word	0x00000000
        /*0010*/ 	.short	0x0000
        /*0012*/ 	.short	0x0000
        /*0014*/ 	.byte	0x00, 0xf0, 0x01, 0x2e


	//----- nvinfo : EIATTR_SPARSE_MMA_MASK
	.align		4
.L_440:
        /*0018*/ 	.byte	0x03, 0x50
        /*001a*/ 	.short	0x0000


	//----- nvinfo : EIATTR_MAXREG_COUNT
	.align		4
        /*001c*/ 	.byte	0x03, 0x1b
        /*001e*/ 	.short	0x00a8


	//----- nvinfo : EIATTR_MERCURY_ISA_VERSION
	.align		4
        /*0020*/ 	.byte	0x03, 0x5f
        /*0022*/ 	.short	0x0101


	//----- nvinfo : EIATTR_VRC_CTA_INIT_COUNT
	.align		4
        /*0024*/ 	.byte	0x02, 0x4a
	.zero		1
	.zero		1


	//----- nvinfo : EIATTR_EXIT_INSTR_OFFSETS
	.align		4
        /*0028*/ 	.byte	0x04, 0x1c
        /*002a*/ 	.short	(.L_442 - .L_441)


	//   ....[0]....
.L_441:
        /*002c*/ 	.word	0x00000010


	//----- nvinfo : EIATTR_MAX_THREADS
	.align		4
.L_442:
        /*0030*/ 	.byte	0x04, 0x05
        /*0032*/ 	.short	(.L_444 - .L_443)
.L_443:
        /*0034*/ 	.word	0x00000180
        /*0038*/ 	.word	0x00000001
        /*003c*/ 	.word	0x00000001


	//----- nvinfo : EIATTR_CBANK_PARAM_SIZE
	.align		4
.L_444:
        /*0040*/ 	.byte	0x03, 0x19
        /*0042*/ 	.short	0x0b80


	//----- nvinfo : EIATTR_PARAM_CBANK
	.align		4
        /*0044*/ 	.byte	0x04, 0x0a
        /*0046*/ 	.short	(.L_446 - .L_445)
	.align		4
.L_445:
        /*0048*/ 	.word	index@(.nv.constant0._ZN7cutlass13device_kernelIN5flash11enable_sm90INS1_16FlashAttnFwdSm90INS1_25CollectiveMainloopFwdSm90ILi2EN4cute5tupleIJNS5_1CILi1EEES8_S8_EEENS6_IJNS7_ILi64EEESA_SA_EEELi512ENS_6half_tEfNS_4arch4Sm90ELb0ELb0ELb0ELb1ELb1ELb0ELb1ELb0ELb0ELb1ELb1ELb0EEENS1_21CollectiveEpilogueFwdINS6_IJSA_NS7_ILi512EEESA_EEES9_SC_SE_Li256ELb1ELb1ELb1ELb0EEENS1_36VarlenDynamicPersistentTileSchedulerILi64ELi64ELi256ELi128ELb1ELb1ELb1ELb0ELb1ELb1EEEEEEEEEvNT_6ParamsE)
        /*004c*/ 	.short	0x0380
        /*004e*/ 	.short	0x0b80


	//----- nvinfo : EIATTR_SW_WAR
	.align		4
.L_446:
        /*0050*/ 	.byte	0x04, 0x36
        /*0052*/ 	.short	(.L_448 - .L_447)
.L_447:
        /*0054*/ 	.word	0x00000008
.L_448:


//--------------------- .nv.info._ZN7cutlass13device_kernelIN5flash11enable_sm90INS1_16FlashAttnFwdSm90INS1_25CollectiveMainloopFwdSm90ILi2EN4cute5tupleIJNS5_1CILi1EEES8_S8_EEENS6_IJNS7_ILi64EEESA_SA_EEELi512ENS_6half_tEfNS_4arch4Sm90ELb0ELb0ELb0ELb1ELb1ELb1ELb1ELb0ELb0ELb1ELb1ELb0EEENS1_21CollectiveEpilogueFwdINS6_IJSA_NS7_ILi512EEESA_EEES9_SC_SE_Li256ELb1ELb1ELb1ELb0EEENS1_36VarlenDynamicPersistentTileSchedulerILi64ELi64ELi256ELi128ELb1ELb1ELb1ELb0ELb1ELb1EEEEEEEEEvNT_6ParamsE --------------------------
	.section	.nv.info._ZN7cutlass13device_kernelIN5flash11enable_sm90INS1_16FlashAttnFwdSm90INS1_25CollectiveMainloopFwdSm90ILi2EN4cute5tupleIJNS5_1CILi1EEES8_S8_EEENS6_IJNS7_ILi64EEESA_SA_EEELi512ENS_6half_tEfNS_4arch4Sm90ELb0ELb0ELb0ELb1ELb1ELb1ELb1ELb0ELb0ELb1ELb1ELb0EEENS1_21CollectiveEpilogueFwdINS6_IJSA_NS7_ILi512EEESA_EEES9_SC_SE_Li256ELb1ELb1ELb1ELb0EEENS1_36VarlenDynamicPersistentTileSchedulerILi64ELi64ELi256ELi128ELb1ELb1ELb1ELb0ELb1ELb1EEEEEEEEEvNT_6ParamsE,"",@"SHT_CUDA_INFO"
	.sectionflags	@""
	.align	4


	//----- nvinfo : EIATTR_CUDA_API_VERSION
	.align		4
        /*0000*/ 	.byte	0x04, 0x37
        /*0002*/ 	.short	(.L_450 - .L_449)
.L_449:
        /*0004*/ 	.word	0x00000082


	//----- nvinfo : EIATTR_KPARAM_INFO
	.align		4
.L_450:
        /*0008*/ 	.byte	0x04, 0x17
        /*000a*/ 	.short	(.L_452 - .L_451)
.L_451:
        /*000c*/ 	.word	0x00000000
        /*0010*/ 	.short	0x0000
        /*0012*/ 	.short	0x0000
        /*0014*/ 	.byte	0x00, 0xf0, 0x01, 0x2e


	//----- nvinfo : EIATTR_SPARSE_MMA_MASK
	.align		4
.L_452:
        /*0018*/ 	.byte	0x03, 0x50
        /*001a*/ 	.short	0x0000


	//----- nvinfo : EIATTR_MAXREG_COUNT
	.align		4
        /*001c*/ 	.byte	0x03, 0x1b
        /*001e*/ 	.short	0x00a8


	//----- nvinfo : EIATTR_MERCURY_ISA_VERSION
	.align		4
        /*0020*/ 	.byte	0x03, 0x5f
        /*0022*/ 	.short	0x0101


	//----- nvinfo : EIATTR_VRC_CTA_INIT_COUNT
	.align		4
        /*0024*/ 	.byte	0x02, 0x4a
	.zero		1
	.zero		1


	//----- nvinfo : EIATTR_EXIT_INSTR_OFFSETS
	.align		4
        /*0028*/ 	.byte	0x04, 0x1c
        /*002a*/ 	.short	(.L_454 - .L_453)


	//   ....[0]....
.L_453:
        /*002c*/ 	.word	0x00000010


	//----- nvinfo : EIATTR_MAX_THREADS
	.align		4
.L_454:
        /*0030*/ 	.byte	0x04, 0x05
        /*0032*/ 	.short	(.L_456 - .L_455)
.L_455:
        /*0034*/ 	.word	0x00000180
        /*0038*/ 	.word	0x00000001
        /*003c*/ 	.word	0x00000001


	//----- nvinfo : EIATTR_CBANK_PARAM_SIZE
	.align		4
.L_456:
        /*0040*/ 	.byte	0x03, 0x19
        /*0042*/ 	.short	0x0b80


	//----- nvinfo : EIATTR_PARAM_CBANK
	.align		4
        /*0044*/ 	.byte	0x04, 0x0a
        /*0046*/ 	.short	(.L_458 - .L_457)
	.align		4
.L_457:
        /*0048*/ 	.word	index@(.nv.constant0._ZN7cutlass13device_kernelIN5flash11enable_sm90INS1_16FlashAttnFwdSm90INS1_25CollectiveMainloopFwdSm90ILi2EN4cute5tupleIJNS5_1CILi1EEES8_S8_EEENS6_IJNS7_ILi64EEESA_SA_EEELi512ENS_6half_tEfNS_4arch4Sm90ELb0ELb0ELb0ELb1ELb1ELb1ELb1ELb0ELb0ELb1ELb1ELb0EEENS1_21CollectiveEpilogueFwdINS6_IJSA_NS7_ILi512EEESA_EEES9_SC_SE_Li256ELb1ELb1ELb1ELb0EEENS1_36VarlenDynamicPersistentTileSchedulerILi64ELi64ELi256ELi128ELb1ELb1ELb1ELb0ELb1ELb1EEEEEEEEEvNT_6ParamsE)
        /*004c*/ 	.short	0x0380
        /*004e*/ 	.short	0x0b80


	//----- nvinfo : EIATTR_SW_WAR
	.align		4
.L_458:
        /*0050*/ 	.byte	0x04, 0x36
        /*0052*/ 	.short	(.L_460 - .L_459)
.L_459:
        /*0054*/ 	.word	0x00000008
.L_460:


//--------------------- .nv.info._ZN7cutlass13device_kernelIN5flash11enable_sm90INS1_16FlashAttnFwdSm90INS1_25CollectiveMainloopFwdSm90ILi2EN4cute5tupleIJNS5_1CILi1EEES8_S8_EEENS6_IJNS7_ILi64EEESA_SA_EEELi512ENS_6half_tEfNS_4arch4Sm90ELb0ELb1ELb0ELb0ELb1ELb0ELb0ELb0ELb0ELb1ELb1ELb0EEENS1_21CollectiveEpilogueFwdINS6_IJSA_NS7_ILi512EEESA_EEES9_SC_SE_Li256ELb0ELb1ELb1ELb0EEENS1_19SingleTileSchedulerILb0ELb1ELb1ELi64EEEEEEEEEvNT_6ParamsE --------------------------
	.section	.nv.info._ZN7cutlass13device_kernelIN5flash11enable_sm90INS1_16FlashAttnFwdSm90INS1_25CollectiveMainloopFwdSm90ILi2EN4cute5tupleIJNS5_1CILi1EEES8_S8_EEENS6_IJNS7_ILi64EEESA_SA_EEELi512ENS_6half_tEfNS_4arch4Sm90ELb0ELb1ELb0ELb0ELb1ELb0ELb0ELb0ELb0ELb1ELb1ELb0EEENS1_21CollectiveEpilogueFwdINS6_IJSA_NS7_ILi512EEESA_EEES9_SC_SE_Li256ELb0ELb1ELb1ELb0EEENS1_19SingleTileSchedulerILb0ELb1ELb1ELi64EEEEEEEEEvNT_6ParamsE,"",@"SHT_CUDA_INFO"
	.sectionflags	@""
	.align	4


	//----- nvinfo : EIATTR_CUDA_API_VERSION
	.align		4
        /*0000*/ 	.byte	0x04, 0x37
        /*0002*/ 	.short	(.L_462 - .L_461)
.L_461:
        /*0004*/ 	.word	0x00000082


	//----- nvinfo : EIATTR_KPARAM_INFO
	.align		4
.L_462:
        /*0008*/ 	.byte	0x04, 0x17
        /*000a*/ 	.short	(.L_464 - .L_463)
.L_463:
        /*000c*/ 	.word	0x00000000
        /*0010*/ 	.short	0x0000
        /*0012*/ 	.short	0x0000
        /*0014*/ 	.byte	0x00, 0xf0, 0x01, 0x28


	//----- nvinfo : EIATTR_SPARSE_MMA_MASK
	.align		4
.L_464:
        /*0018*/ 	.byte	0x03, 0x50
        /*001a*/ 	.short	0x0000


	//----- nvinfo : EIATTR_MAXREG_COUNT
	.align		4
        /*001c*/ 	.byte	0x03, 0x1b
        /*001e*/ 	.short	0x00a8


	//----- nvinfo : EIATTR_MERCURY_ISA_VERSION
	.align		4
        /*0020*/ 	.byte	0x03, 0x5f
        /*0022*/ 	.short	0x0101


	//----- nvinfo : EIATTR_VRC_CTA_INIT_COUNT
	.align		4
        /*0024*/ 	.byte	0x02, 0x4a
	.zero		1
	.zero		1


	//----- nvinfo : EIATTR_EXIT_INSTR_OFFSETS
	.align		4
        /*0028*/ 	.byte	0x04, 0x1c
        /*002a*/ 	.short	(.L_466 - .L_465)


	//   ....[0]....
.L_465:
        /*002c*/ 	.word	0x00000010


	//----- nvinfo : EIATTR_MAX_THREADS
	.align		4
.L_466:
        /*0030*/ 	.byte	0x04, 0x05
        /*0032*/ 	.short	(.L_468 - .L_467)
.L_467:
        /*0034*/ 	.word	0x00000180
        /*0038*/ 	.word	0x00000001
        /*003c*/ 	.word	0x00000001


	//----- nvinfo : EIATTR_CBANK_PARAM_SIZE
	.align		4
.L_468:
        /*0040*/ 	.byte	0x03, 0x19
        /*0042*/ 	.short	0x0a00


	//----- nvinfo : EIATTR_PARAM_CBANK
	.align		4
        /*0044*/ 	.byte	0x04, 0x0a
        /*0046*/ 	.short	(.L_470 - .L_469)
	.align		4
.L_469:
        /*0048*/ 	.word	index@(.nv.constant0._ZN7cutlass13device_kernelIN5flash11enable_sm90INS1_16FlashAttnFwdSm90INS1_25CollectiveMainloopFwdSm90ILi2EN4cute5tupleIJNS5_1CILi1EEES8_S8_EEENS6_IJNS7_ILi64EEESA_SA_EEELi512ENS_6half_tEfNS_4arch4Sm90ELb0ELb1ELb0ELb0ELb1ELb0ELb0ELb0ELb0ELb1ELb1ELb0EEENS1_21CollectiveEpilogueFwdINS6_IJSA_NS7_ILi512EEESA_EEES9_SC_SE_Li256ELb0ELb1ELb1ELb0EEENS1_19SingleTileSchedulerILb0ELb1ELb1ELi64EEEEEEEEEvNT_6ParamsE)
        /*004c*/ 	.short	0x0380
        /*004e*/ 	.short	0x0a00


	//----- nvinfo : EIATTR_SW_WAR
	.align		4
.L_470:
        /*0050*/ 	.byte	0x04, 0x36
        /*0052*/ 	.short	(.L_472 - .L_471)
.L_471:
        /*0054*/ 	.word	0x00000008
.L_472:


//--------------------- .nv.info._ZN7cutlass13device_kernelIN5flash11enable_sm90INS1_16FlashAttnFwdSm90INS1_25CollectiveMainloopFwdSm90ILi2EN4cute5tupleIJNS5_1CILi1EEES8_S8_EEENS6_IJNS7_ILi64EEESA_SA_EEELi512ENS_6half_tEfNS_4arch4Sm90ELb0ELb1ELb0ELb0ELb1ELb0ELb1ELb0ELb0ELb1ELb1ELb0EEENS1_21CollectiveEpilogueFwdINS6_IJSA_NS7_ILi512EEESA_EEES9_SC_SE_Li256ELb0ELb1ELb1ELb0EEENS1_19SingleTileSchedulerILb0ELb1ELb1ELi64EEEEEEEEEvNT_6ParamsE --------------------------
	.section	.nv.info._ZN7cutlass13device_kernelIN5flash11enable_sm90INS1_16FlashAttnFwdSm90INS1_25CollectiveMainloopFwdSm90ILi2EN4cute5tupleIJNS5_1CILi1EEES8_S8_EEENS6_IJNS7_ILi64EEESA_SA_EEELi512ENS_6half_tEfNS_4arch4Sm90ELb0ELb1ELb0ELb0ELb1ELb0ELb1ELb0ELb0ELb1ELb1ELb0EEENS1_21CollectiveEpilogueFwdINS6_IJSA_NS7_ILi512EEESA_EEES9_SC_SE_Li256ELb0ELb1ELb1ELb0EEENS1_19SingleTileSchedulerILb0ELb1ELb1ELi64EEEEEEEEEvNT_6ParamsE,"",@"SHT_CUDA_INFO"
	.sectionflags	@""
	.align	4


	//----- nvinfo : EIATTR_CUDA_API_VERSION
	.align		4
        /*0000*/ 	.byte	0x04, 0x37
        /*0002*/ 	.short	(.L_474 - .L_473)
.L_473:
        /*0004*/ 	.word	0x00000082


	//----- nvinfo : EIATTR_KPARAM_INFO
	.align		4
.L_474:
        /*0008*/ 	.byte	0x04, 0x17
        /*000a*/ 	.short	(.L_476 - .L_475)
.L_475:
        /*000c*/ 	.word	0x00000000
        /*0010*/ 	.short	0x0000
        /*0012*/ 	.short	0x0000
        /*0014*/ 	.byte	0x00, 0xf0, 0x01, 0x2c


	//----- nvinfo : EIATTR_SPARSE_MMA_MASK
	.align		4
.L_476:
        /*0018*/ 	.byte	0x03, 0x50
        /*001a*/ 	.short	0x0000


	//----- nvinfo : EIATTR_MAXREG_COUNT
	.align		4
        /*001c*/ 	.byte	0x03, 0x1b
        /*001e*/ 	.short	0x00a8


	//----- nvinfo : EIATTR_MERCURY_ISA_VERSION
	.align		4
        /*0020*/ 	.byte	0x03, 0x5f
        /*0022*/ 	.short	0x0101


	//----- nvinfo : EIATTR_VRC_CTA_INIT_COUNT
	.align		4
        /*0024*/ 	.byte	0x02, 0x4a
	.zero		1
	.zero		1


	//----- nvinfo : EIATTR_EXIT_INSTR_OFFSETS
	.align		4
        /*0028*/ 	.byte	0x04, 0x1c
        /*002a*/ 	.short	(.L_478 - .L_477)


	//   ....[0]....
.L_477:
        /*002c*/ 	.word	0x00000010


	//----- nvinfo : EIATTR_MAX_THREADS
	.align		4
.L_478:
        /*0030*/ 	.byte	0x04, 0x05
        /*0032*/ 	.short	(.L_480 - .L_479)
.L_479:
        /*0034*/ 	.word	0x00000180
        /*0038*/ 	.word	0x00000001
        /*003c*/ 	.word	0x00000001


	//----- nvinfo : EIATTR_CBANK_PARAM_SIZE
	.align		4
.L_480:
        /*0040*/ 	.byte	0x03, 0x19
        /*0042*/ 	.short	0x0b00


	//----- nvinfo : EIATTR_PARAM_CBANK
	.align		4
        /*0044*/ 	.byte	0x04, 0x0a
        /*0046*/ 	.short	(.L_482 - .L_481)
	.align		4
.L_481:
        /*0048*/ 	.word	index@(.nv.constant0._ZN7cutlass13device_kernelIN5flash11enable_sm90INS1_16FlashAttnFwdSm90INS1_25CollectiveMainloopFwdSm90ILi2EN4cute5tupleIJNS5_1CILi1EEES8_S8_EEENS6_IJNS7_ILi64EEESA_SA_EEELi512ENS_6half_tEfNS_4arch4Sm90ELb0ELb1ELb0ELb0ELb1ELb0ELb1ELb0ELb0ELb1ELb1ELb0EEENS1_21CollectiveEpilogueFwdINS6_IJSA_NS7_ILi512EEESA_EEES9_SC_SE_Li256ELb0ELb1ELb1ELb0EEENS1_19SingleTileSchedulerILb0ELb1ELb1ELi64EEEEEEEEEvNT_6ParamsE)
        /*004c*/ 	.short	0x0380
        /*004e*/ 	.short	0x0b00


	//----- nvinfo : EIATTR_SW_WAR
	.align		4
.L_482:
        /*0050*/ 	.byte	0x04, 0x36
        /*0052*/ 	.short	(.L_484 - .L_483)
.L_483:
        /*0054*/ 	.word	0x00000008
.L_484:


//--------------------- .nv.info._ZN7cutlass13device_kernelIN5flash11enable_sm90INS1_16FlashAttnFwdSm90INS1_25CollectiveMainloopFwdSm90ILi2EN4cute5tupleIJNS5_1CILi1EEES8_S8_EEENS6_IJNS7_ILi64EEESA_SA_EEELi512ENS_6half_tEfNS_4arch4Sm90ELb0ELb1ELb0ELb1ELb1ELb0ELb0ELb0ELb0ELb1ELb1ELb0EEENS1_21CollectiveEpilogueFwdINS6_IJSA_NS7_ILi512EEESA_EEES9_SC_SE_Li256ELb1ELb1ELb1ELb0EEENS1_36VarlenDynamicPersistentTileSchedulerILi64ELi64ELi256ELi128ELb1ELb1ELb1ELb1ELb0ELb1EEEEEEEEEvNT_6ParamsE --------------------------
	.section	.nv.info._ZN7cutlass13device_kernelIN5flash11enable_sm90INS1_16FlashAttnFwdSm90INS1_25CollectiveMainloopFwdSm90ILi2EN4cute5tupleIJNS5_1CILi1EEES8_S8_EEENS6_IJNS7_ILi64EEESA_SA_EEELi512ENS_6half_tEfNS_4arch4Sm90ELb0ELb1ELb0ELb1ELb1ELb0ELb0ELb0ELb0ELb1ELb1ELb0EEENS1_21CollectiveEpilogueFwdINS6_IJSA_NS7_ILi512EEESA_EEES9_SC_SE_Li256ELb1ELb1ELb1ELb0EEENS1_36VarlenDynamicPersistentTileSchedulerILi64ELi64ELi256ELi128ELb1ELb1ELb1ELb1ELb0ELb1EEEEEEEEEvNT_6ParamsE,"",@"SHT_CUDA_INFO"
	.sectionflags	@""
	.align	4


	//----- nvinfo : EIATTR_CUDA_API_VERSION
	.align		4
        /*0000*/ 	.byte	0x04, 0x37
        /*0002*/ 	.short	(.L_486 - .L_485)
.L_485:
        /*0004*/ 	.word	0x00000082


	//----- nvinfo : EIATTR_KPARAM_INFO
	.align		4
.L_486:
        /*0008*/ 	.byte	0x04, 0x17
        /*000a*/ 	.short	(.L_488 - .L_487)
.L_487:
        /*000c*/ 	.word	0x00000000
        /*0010*/ 	.short	0x0000
        /*0012*/ 	.short	0x0000
        /*0014*/ 	.byte	0x00, 0xf0, 0x01, 0x2a


	//----- nvinfo : EIATTR_SPARSE_MMA_MASK
	.align		4
.L_488:
        /*0018*/ 	.byte	0x03, 0x50
        /*001a*/ 	.short	0x0000


	//----- nvinfo : EIATTR_MAXREG_COUNT
	.align		4
        /*001c*/ 	.byte	0x03, 0x1b
        /*001e*/ 	.short	0x00a8


	//----- nvinfo : EIATTR_MERCURY_ISA_VERSION
	.align		4
        /*0020*/ 	.byte	0x03, 0x5f
        /*0022*/ 	.short	0x0101


	//----- nvinfo : EIATTR_VRC_CTA_INIT_COUNT
	.align		4
        /*0024*/ 	.byte	0x02, 0x4a
	.zero		1
	.zero		1


	//----- nvinfo : EIATTR_EXIT_INSTR_OFFSETS
	.align		4
        /*0028*/ 	.byte	0x04, 0x1c
        /*002a*/ 	.short	(.L_490 - .L_489)


	//   ....[0]....
.L_489:
        /*002c*/ 	.word	0x00000010


	//----- nvinfo : EIATTR_MAX_THREADS
	.align		4
.L_490:
        /*0030*/ 	.byte	0x04, 0x05
        /*0032*/ 	.short	(.L_492 - .L_491)
.L_491:
        /*0034*/ 	.word	0x00000180
        /*0038*/ 	.word	0x00000001
        /*003c*/ 	.word	0x00000001


	//----- nvinfo : EIATTR_CBANK_PARAM_SIZE
	.align		4
.L_492:
        /*0040*/ 	.byte	0x03, 0x19
        /*0042*/ 	.short	0x0a80


	//----- nvinfo : EIATTR_PARAM_CBANK
	.align		4
        /*0044*/ 	.byte	0x04, 0x0a
        /*0046*/ 	.short	(.L_494 - .L_493)
	.align		4
.L_493:
        /*0048*/ 	.word	index@(.nv.constant0._ZN7cutlass13device_kernelIN5flash11enable_sm90INS1_16FlashAttnFwdSm90INS1_25CollectiveMainloopFwdSm90ILi2EN4cute5tupleIJNS5_1CILi1EEES8_S8_EEENS6_IJNS7_ILi64EEESA_SA_EEELi512ENS_6half_tEfNS_4arch4Sm90ELb0ELb1ELb0ELb1ELb1ELb0ELb0ELb0ELb0ELb1ELb1ELb0EEENS1_21CollectiveEpilogueFwdINS6_IJSA_NS7_ILi512EEESA_EEES9_SC_SE_Li256ELb1ELb1ELb1ELb0EEENS1_36VarlenDynamicPersistentTileSchedulerILi64ELi64ELi256ELi128ELb1ELb1ELb1ELb1ELb0ELb1EEEEEEEEEvNT_6ParamsE)
        /*004c*/ 	.short	0x0380
        /*004e*/ 	.short	0x0a80


	//----- nvinfo : EIATTR_SW_WAR
	.align		4
.L_494:
        /*0050*/ 	.byte	0x04, 0x36
        /*0052*/ 	.short	(.L_496 - .L_495)
.L_495:
        /*0054*/ 	.word	0x00000008
.L_496:


//--------------------- .nv.info._ZN7cutlass13device_kernelIN5flash11enable_sm90INS1_16FlashAttnFwdSm90INS1_25CollectiveMainloopFwdSm90ILi2EN4cute5tupleIJNS5_1CILi1EEES8_S8_EEENS6_IJNS7_ILi64EEESA_SA_EEELi512ENS_6half_tEfNS_4arch4Sm90ELb0ELb1ELb0ELb1ELb1ELb1ELb0ELb0ELb0ELb1ELb1ELb0EEENS1_21CollectiveEpilogueFwdINS6_IJSA_NS7_ILi512EEESA_EEES9_SC_SE_Li256ELb1ELb1ELb1ELb0EEENS1_36VarlenDynamicPersistentTileSchedulerILi64ELi64ELi256ELi128ELb1ELb1ELb1ELb1ELb0ELb1EEEEEEEEEvNT_6ParamsE --------------------------
	.section	.nv.info._ZN7cutlass13device_kernelIN5flash11enable_sm90INS1_16FlashAttnFwdSm90INS1_25CollectiveMainloopFwdSm90ILi2EN4cute5tupleIJNS5_1CILi1EEES8_S8_EEENS6_IJNS7_ILi64EEESA_SA_EEELi512ENS_6half_tEfNS_4arch4Sm90ELb0ELb1ELb0ELb1ELb1ELb1ELb0ELb0ELb0ELb1ELb1ELb0EEENS1_21CollectiveEpilogueFwdINS6_IJSA_NS7_ILi512EEESA_EEES9_SC_SE_Li256ELb1ELb1ELb1ELb0EEENS1_36VarlenDynamicPersistentTileSchedulerILi64ELi64ELi256ELi128ELb1ELb1ELb1ELb1ELb0ELb1EEEEEEEEEvNT_6ParamsE,"",@"SHT_CUDA_INFO"
	.sectionflags	@""
	.align	4


	//----- nvinfo : EIATTR_CUDA_API_VERSION
	.align		4
        /*0000*/ 	.byte	0x04, 0x37
        /*0002*/ 	.short	(.L_498 - .L_497)
.L_497:
        /*0004*/ 	.word	0x00000082


	//----- nvinfo : EIATTR_KPARAM_INFO
	.align		4
.L_498:
        /*0008*/ 	.byte	0x04, 0x17
        /*000a*/ 	.short	(.L_500 - .L_499)
.L_499:
        /*000c*/ 	.word	0x00000000
        /*0010*/ 	.short	0x0000
        /*0012*/ 	.short	0x0000
        /*0014*/ 	.byte	0x00, 0xf0, 0x01, 0x2a


	//----- nvinfo : EIATTR_SPARSE_MMA_MASK
	.align		4
.L_500:
        /*0018*/ 	.byte	0x03, 0x50
        /*001a*/ 	.short	0x0000


	//----- nvinfo : EIATTR_MAXREG_COUNT
	.align		4
        /*001c*/ 	.byte	0x03, 0x1b
        /*001e*/ 	.short	0x00a8


	//----- nvinfo : EIATTR_MERCURY_ISA_VERSION
	.align		4
        /*0020*/ 	.byte	0x03, 0x5f
        /*0022*/ 	.short	0x0101


	//----- nvinfo : EIATTR_VRC_CTA_INIT_COUNT
	.align		4
        /*0024*/ 	.byte	0x02, 0x4a
	.zero		1
	.zero		1


	//----- nvinfo : EIATTR_EXIT_INSTR_OFFSETS
	.align		4
        /*0028*/ 	.byte	0x04, 0x1c
        /*002a*/ 	.short	(.L_502 - .L_501)


	//   ....[0]....
.L_501:
        /*002c*/ 	.word	0x00000010


	//----- nvinfo : EIATTR_MAX_THREADS
	.align		4
.L_502:
        /*0030*/ 	.byte	0x04, 0x05
        /*0032*/ 	.short	(.L_504 - .L_503)
.L_503:
        /*0034*/ 	.word	0x00000180
        /*0038*/ 	.word	0x00000001
        /*003c*/ 	.word	0x00000001


	//----- nvinfo : EIATTR_CBANK_PARAM_SIZE
	.align		4
.L_504:
        /*0040*/ 	.byte	0x03, 0x19
        /*0042*/ 	.short	0x0a80


	//----- nvinfo : EIATTR_PARAM_CBANK
	.align		4
        /*0044*/ 	.byte	0x04, 0x0a
        /*0046*/ 	.short	(.L_506 - .L_505)
	.align		4
.L_505:
        /*0048*/ 	.word	index@(.nv.constant0._ZN7cutlass13device_kernelIN5flash11enable_sm90INS1_16FlashAttnFwdSm90INS1_25CollectiveMainloopFwdSm90ILi2EN4cute5tupleIJNS5_1CILi1EEES8_S8_EEENS6_IJNS7_ILi64EEESA_SA_EEELi512ENS_6half_tEfNS_4arch4Sm90ELb0ELb1ELb0ELb1ELb1ELb1ELb0ELb0ELb0ELb1ELb1ELb0EEENS1_21CollectiveEpilogueFwdINS6_IJSA_NS7_ILi512EEESA_EEES9_SC_SE_Li256ELb1ELb1ELb1ELb0EEENS1_36VarlenDynamicPersistentTileSchedulerILi64ELi64ELi256ELi128ELb1ELb1ELb1ELb1ELb0ELb1EEEEEEEEEvNT_6ParamsE)
        /*004c*/ 	.short	0x0380
        /*004e*/ 	.short	0x0a80


	//----- nvinfo : EIATTR_SW_WAR
	.align		4
.L_506:
        /*0050*/ 	.byte	0x04, 0x36
        /*0052*/ 	.short	(.L_508 - .L_507)
.L_507:
        /*0054*/ 	.word	0x00000008
.L_508:


//--------------------- .nv.info._ZN7cutlass13device_kernelIN5flash11enable_sm90INS1_16FlashAttnFwdSm90INS1_25CollectiveMainloopFwdSm90ILi2EN4cute5tupleIJNS5_1CILi1EEES8_S8_EEENS6_IJNS7_ILi64EEESA_SA_EEELi512ENS_6half_tEfNS_4arch4Sm90ELb0ELb1ELb0ELb1ELb1ELb0ELb1ELb0ELb0ELb1ELb1ELb0EEENS1_21CollectiveEpilogueFwdINS6_IJSA_NS7_ILi512EEESA_EEES9_SC_SE_Li256ELb1ELb1ELb1ELb0EEENS1_36VarlenDynamicPersistentTileSchedulerILi64ELi64ELi256ELi128ELb1ELb1ELb1ELb1ELb0ELb1EEEEEEEEEvNT_6ParamsE --------------------------
	.section	.nv.info._ZN7cutlass13device_kernelIN5flash11enable_sm90INS1_16FlashAttnFwdSm90INS1_25CollectiveMainloopFwdSm90ILi2EN4cute5tupleIJNS5_1CILi1EEES8_S8_EEENS6_IJNS7_ILi64EEESA_SA_EEELi512ENS_6half_tEfNS_4arch4Sm90ELb0ELb1ELb0ELb1ELb1ELb0ELb1ELb0ELb0ELb1ELb1ELb0EEENS1_21CollectiveEpilogueFwdINS6_IJSA_NS7_ILi512EEESA_EEES9_SC_SE_Li256ELb1ELb1ELb1ELb0EEENS1_36VarlenDynamicPersistentTileSchedulerILi64ELi64ELi256ELi128ELb1ELb1ELb1ELb1ELb0ELb1EEEEEEEEEvNT_6ParamsE,"",@"SHT_CUDA_INFO"
	.sectionflags	@""
	.align	4


	//----- nvinfo : EIATTR_CUDA_API_VERSION
	.align		4
        /*0000*/ 	.byte	0x04, 0x37
        /*0002*/ 	.short	(.L_510 - .L_509)
.L_509:
        /*0004*/ 	.word	0x00000082


	//----- nvinfo : EIATTR_KPARAM_INFO
	.align		4
.L_510:
        /*0008*/ 	.byte	0x04, 0x17
        /*000a*/ 	.short	(.L_512 - .L_511)
.L_511:
        /*000c*/ 	.word	0x00000000
        /*0010*/ 	.short	0x0000
        /*0012*/ 	.short	0x0000
        /*0014*/ 	.byte	0x00, 0xf0, 0x01, 0x2e


	//----- nvinfo : EIATTR_SPARSE_MMA_MASK
	.align		4
.L_512:
        /*0018*/ 	.byte	0x03, 0x50
        /*001a*/ 	.short	0x0000


	//----- nvinfo : EIATTR_MAXREG_COUNT
	.align		4
        /*001c*/ 	.byte	0x03, 0x1b
        /*001e*/ 	.short	0x00a8


	//----- nvinfo : EIATTR_MERCURY_ISA_VERSION
	.align		4
        /*0020*/ 	.byte	0x03, 0x5f
        /*0022*/ 	.short	0x0101


	//----- nvinfo : EIATTR_VRC_CTA_INIT_COUNT
	.align		4
        /*0024*/ 	.byte	0x02, 0x4a
	.zero		1
	.zero		1


	//----- nvinfo : EIATTR_EXIT_INSTR_OFFSETS
	.align		4
        /*0028*/ 	.byte	0x04, 0x1c
        /*002a*/ 	.short	(.L_514 - .L_513)


	//   ....[0]....
.L_513:
        /*002c*/ 	.word	0x00000010


	//----- nvinfo : EIATTR_MAX_THREADS
	.align		4
.L_514:
        /*0030*/ 	.byte	0x04, 0x05
        /*0032*/ 	.short	(.L_516 - .L_515)
.L_515:
        /*0034*/ 	.word	0x00000180
        /*0038*/ 	.word	0x00000001
        /*003c*/ 	.word	0x00000001


	//----- nvinfo : EIATTR_CBANK_PARAM_SIZE
	.align		4
.L_516:
        /*0040*/ 	.byte	0x03, 0x19
        /*0042*/ 	.short	0x0b80


	//----- nvinfo : EIATTR_PARAM_CBANK
	.align		4
        /*0044*/ 	.byte	0x04, 0x0a
        /*0046*/ 	.short	(.L_518 - .L_517)
	.align		4
.L_517:
        /*0048*/ 	.word	index@(.nv.constant0._ZN7cutlass13device_kernelIN5flash11enable_sm90INS1_16FlashAttnFwdSm90INS1_25CollectiveMainloopFwdSm90ILi2EN4cute5tupleIJNS5_1CILi1EEES8_S8_EEENS6_IJNS7_ILi64EEESA_SA_EEELi512ENS_6half_tEfNS_4arch4Sm90ELb0ELb1ELb0ELb1ELb1ELb0ELb1ELb0ELb0ELb1ELb1ELb0EEENS1_21CollectiveEpilogueFwdINS6_IJSA_NS7_ILi512EEESA_EEES9_SC_SE_Li256ELb1ELb1ELb1ELb0EEENS1_36VarlenDynamicPersistentTileSchedulerILi64ELi64ELi256ELi128ELb1ELb1ELb1ELb1ELb0ELb1EEEEEEEEEvNT_6ParamsE)
        /*004c*/ 	.short	0x0380
        /*004e*/ 	.short	0x0b80


	//----- nvinfo : EIATTR_SW_WAR
	.align		4
.L_518:
        /*0050*/ 	.byte	0x04, 0x36
        /*0052*/ 	.short	(.L_520 - .L_519)
.L_519:
        /*0054*/ 	.word	0x00000008
.L_520:


//--------------------- .nv.info._ZN7cutlass13device_kernelIN5flash11enable_sm90INS1_16FlashAttnFwdSm90INS1_25CollectiveMainloopFwdSm90ILi2EN4cute5tupleIJNS5_1CILi1EEES8_S8_EEENS6_IJNS7_ILi64EEESA_SA_EEELi512ENS_6half_tEfNS_4arch4Sm90ELb0ELb1ELb0ELb1ELb1ELb1ELb1ELb0ELb0ELb1ELb1ELb0EEENS1_21CollectiveEpilogueFwdINS6_IJSA_NS7_ILi512EEESA_EEES9_SC_SE_Li256ELb1ELb1ELb1ELb0EEENS1_36VarlenDynamicPersistentTileSchedulerILi64ELi64ELi256ELi128ELb1ELb1ELb1ELb1ELb0ELb1EEEEEEEEEvNT_6ParamsE --------------------------
	.section	.nv.info._ZN7cutlass13device_kernelIN5flash11enable_sm90INS1_16FlashAttnFwdSm90INS1_25CollectiveMainloopFwdSm90ILi2EN4cute5tupleIJNS5_1CILi1EEES8_S8_EEENS6_IJNS7_ILi64EEESA_SA_EEELi512ENS_6half_tEfNS_4arch4Sm90ELb0ELb1ELb0ELb1ELb1ELb1ELb1ELb0ELb0ELb1ELb1ELb0EEENS1_21CollectiveEpilogueFwdINS6_IJSA_NS7_ILi512EEESA_EEES9_SC_SE_Li256ELb1ELb1ELb1ELb0EEENS1_36VarlenDynamicPersistentTileSchedulerILi64ELi64ELi256ELi128ELb1ELb1ELb1ELb1ELb0ELb1EEEEEEEEEvNT_6ParamsE,"",@"SHT_CUDA_INFO"
	.sectionflags	@""
	.align	4


	//----- nvinfo : EIATTR_CUDA_API_VERSION
	.align		4
        /*0000*/ 	.byte	0x04, 0x37
        /*0002*/ 	.short	(.L_522 - .L_521)
.L_521:
        /*0004*/ 	.word	0x00000082


	//----- nvinfo : EIATTR_KPARAM_INFO
	.align		4
.L_522:
        /*0008*/ 	.byte	0x04, 0x17
        /*000a*/ 	.short	(.L_524 - .L_523)
.L_523:
        /*000c*/ 	.word	0x00000000
        /*0010*/ 	.short	0x0000
        /*0012*/ 	.short	0x0000
        /*0014*/ 	.byte	0x00, 0xf0, 0x01, 0x2e


	//----- nvinfo : EIATTR_SPARSE_MMA_MASK
	.align		4
.L_524:
        /*0018*/ 	.byte	0x03, 0x50
        /*001a*/ 	.short	0x0000


	//----- nvinfo : EIATTR_MAXREG_COUNT
	.align		4
        /*001c*/ 	.byte	0x03, 0x1b
        /*001e*/ 	.short	0x00a8


	//----- nvinfo : EIATTR_MERCURY_ISA_VERSION
	.align		4
        /*0020*/ 	.byte	0x03, 0x5f
        /*0022*/ 	.short	0x0101


	//----- nvinfo : EIATTR_VRC_CTA_INIT_COUNT
	.align		4
        /*0024*/ 	.byte	0x02, 0x4a
	.zero		1
	.zero		1


	//----- nvinfo : EIATTR_EXIT_INSTR_OFFSETS
	.align		4
        /*0028*/ 	.byte	0x04, 0x1c
        /*002a*/ 	.short	(.L_526 - .L_525)


	//   ....[0]....
.L_525:
        /*002c*/ 	.word	0x00000010


	//----- nvinfo : EIATTR_MAX_THREADS
	.align		4
.L_526:
        /*0030*/ 	.byte	0x04, 0x05
        /*0032*/ 	.short	(.L_528 - .L_527)
.L_527:
        /*0034*/ 	.word	0x00000180
        /*0038*/ 	.word	0x00000001
        /*003c*/ 	.word	0x00000001


	//----- nvinfo : EIATTR_CBANK_PARAM_SIZE
	.align		4
.L_528:
        /*0040*/ 	.byte	0x03, 0x19
        /*0042*/ 	.short	0x0b80


	//----- nvinfo : EIATTR_PARAM_CBANK
	.align		4
        /*0044*/ 	.byte	0x04, 0x0a
        /*0046*/ 	.short	(.L_530 - .L_529)
	.align		4
.L_529:
        /*0048*/ 	.word	index@(.nv.constant0._ZN7cutlass13device_kernelIN5flash11enable_sm90INS1_16FlashAttnFwdSm90INS1_25CollectiveMainloopFwdSm90ILi2EN4cute5tupleIJNS5_1CILi1EEES8_S8_EEENS6_IJNS7_ILi64EEESA_SA_EEELi512ENS_6half_tEfNS_4arch4Sm90ELb0ELb1ELb0ELb1ELb1ELb1ELb1ELb0ELb0ELb1ELb1ELb0EEENS1_21CollectiveEpilogueFwdINS6_IJSA_NS7_ILi512EEESA_EEES9_SC_SE_Li256ELb1ELb1ELb1ELb0EEENS1_36VarlenDynamicPersistentTileSchedulerILi64ELi64ELi256ELi128ELb1ELb1ELb1ELb1ELb0ELb1EEEEEEEEEvNT_6ParamsE)
        /*004c*/ 	.short	0x0380
        /*004e*/ 	.short	0x0b80


	//----- nvinfo : EIATTR_SW_WAR
	.align		4
.L_530:
        /*0050*/ 	.byte	0x04, 0x36
        /*0052*/ 	.short	(.L_532 - .L_531)
.L_531:
        /*0054*/ 	.word	0x00000008
.L_532:


//--------------------- .nv.info._ZN7cutlass13device_kernelIN5flash11enable_sm90INS1_16FlashAttnFwdSm90INS1_25CollectiveMainloopFwdSm90ILi2EN4cute5tupleIJNS5_1CILi1EEES8_S8_EEENS6_IJNS7_ILi64EEESA_SA_EEELi512ENS_6half_tEfNS_4arch4Sm90ELb1ELb0ELb0ELb0ELb1ELb0ELb0ELb0ELb0ELb1ELb1ELb0EEENS1_21CollectiveEpilogueFwdINS6_IJSA_NS7_ILi512EEESA_EEES9_SC_SE_Li256ELb0ELb1ELb1ELb0EEENS1_19SingleTileSchedulerILb0ELb1ELb1ELi64EEEEEEEEEvNT_6ParamsE --------------------------
	.section	.nv.info._ZN7cutlass13device_kernelIN5flash11enable_sm90INS1_16FlashAttnFwdSm90INS1_25CollectiveMainloopFwdSm90ILi2EN4cute5tupleIJNS5_1CILi1EEES8_S8_EEENS6_IJNS7_ILi64EEESA_SA_EEELi512ENS_6half_tEfNS_4arch4Sm90ELb1ELb0ELb0ELb0ELb1ELb0ELb0ELb0ELb0ELb1ELb1ELb0EEENS1_21CollectiveEpilogueFwdINS6_IJSA_NS7_ILi512EEESA_EEES9_SC_SE_Li256ELb0ELb1ELb1ELb0EEENS1_19SingleTileSchedulerILb0ELb1ELb1ELi64EEEEEEEEEvNT_6ParamsE,"",@"SHT_CUDA_INFO"
	.sectionflags	@""
	.align	4


	//----- nvinfo : EIATTR_CUDA_API_VERSION
	.align		4
        /*0000*/ 	.byte	0x04, 0x37
        /*0002*/ 	.short	(.L_534 - .L_533)
.L_533:
        /*0004*/ 	.word	0x00000082


	//----- nvinfo : EIATTR_KPARAM_INFO
	.align		4
.L_534:
        /*0008*/ 	.byte	0x04, 0x17
        /*000a*/ 	.short	(.L_536 - .L_535)
.L_535:
        /*000c*/ 	.word	0x00000000
        /*0010*/ 	.short	0x0000
        /*0012*/ 	.short	0x0000
        /*0014*/ 	.byte	0x00, 0xf0, 0x01, 0x28


	//----- nvinfo : EIATTR_SPARSE_MMA_MASK
	.align		4
.L_536:
        /*0018*/ 	.byte	0x03, 0x50
        /*001a*/ 	.short	0x0000


	//----- nvinfo : EIATTR_MAXREG_COUNT
	.align		4
        /*001c*/ 	.byte	0x03, 0x1b
        /*001e*/ 	.short	0x00a8


	//----- nvinfo : EIATTR_MERCURY_ISA_VERSION
	.align		4
        /*0020*/ 	.byte	0x03, 0x5f
        /*0022*/ 	.short	0x0101


	//----- nvinfo : EIATTR_VRC_CTA_INIT_COUNT
	.align		4
        /*0024*/ 	.byte	0x02, 0x4a
	.zero		1
	.zero		1


	//----- nvinfo : EIATTR_EXIT_INSTR_OFFSETS
	.align		4
        /*0028*/ 	.byte	0x04, 0x1c
        /*002a*/ 	.short	(.L_538 - .L_537)


	//   ....[0]....
.L_537:
        /*002c*/ 	.word	0x00000010


	//----- nvinfo : EIATTR_MAX_THREADS
	.align		4
.L_538:
        /*0030*/ 	.byte	0x04, 0x05
        /*0032*/ 	.short	(.L_540 - .L_539)
.L_539:
        /*0034*/ 	.word	0x00000180
        /*0038*/ 	.word	0x00000001
        /*003c*/ 	.word	0x00000001


	//----- nvinfo : EIATTR_CBANK_PARAM_SIZE
	.align		4
.L_540:
        /*0040*/ 	.byte	0x03, 0x19
        /*0042*/ 	.short	0x0a00


	//----- nvinfo : EIATTR_PARAM_CBANK
	.align		4
        /*0044*/ 	.byte	0x04, 0x0a
        /*0046*/ 	.short	(.L_542 - .L_541)
	.align		4
.L_541:
        /*0048*/ 	.word	index@(.nv.constant0._ZN7cutlass13device_kernelIN5flash11enable_sm90INS1_16FlashAttnFwdSm90INS1_25CollectiveMainloopFwdSm90ILi2EN4cute5tupleIJNS5_1CILi1EEES8_S8_EEENS6_IJNS7_ILi64EEESA_SA_EEELi512ENS_6half_tEfNS_4arch4Sm90ELb1ELb0ELb0ELb0ELb1ELb0ELb0ELb0ELb0ELb1ELb1ELb0EEENS1_21CollectiveEpilogueFwdINS6_IJSA_NS7_ILi512EEESA_EEES9_SC_SE_Li256ELb0ELb1ELb1ELb0EEENS1_19SingleTileSchedulerILb0ELb1ELb1ELi64EEEEEEEEEvNT_6ParamsE)
        /*004c*/ 	.short	0x0380
        /*004e*/ 	.short	0x0a00


	//----- nvinfo : EIATTR_SW_WAR
	.align		4
.L_542:
        /*0050*/ 	.byte	0x04, 0x36
        /*0052*/ 	.short	(.L_544 - .L_543)
.L_543:
        /*0054*/ 	.word	0x00000008
.L_544:


//--------------------- .nv.info._ZN7cutlass13device_kernelIN5flash11enable_sm90INS1_16FlashAttnFwdSm90INS1_25CollectiveMainloopFwdSm90ILi2EN4cute5tupleIJNS5_1CILi1EEES8_S8_EEENS6_IJNS7_ILi64EEESA_SA_EEELi512ENS_6half_tEfNS_4arch4Sm90ELb1ELb0ELb0ELb0ELb1ELb0ELb1ELb0ELb0ELb1ELb1ELb0EEENS1_21CollectiveEpilogueFwdINS6_IJSA_NS7_ILi512EEESA_EEES9_SC_SE_Li256ELb0ELb1ELb1ELb0EEENS1_19SingleTileSchedulerILb0ELb1ELb1ELi64EEEEEEEEEvNT_6ParamsE --------------------------
	.section	.nv.info._ZN7cutlass13device_kernelIN5flash11enable_sm90INS1_16FlashAttnFwdSm90INS1_25CollectiveMainloopFwdSm90ILi2EN4cute5tupleIJNS5_1CILi1EEES8_S8_EEENS6_IJNS7_ILi64EEESA_SA_EEELi512ENS_6half_tEfNS_4arch4Sm90ELb1ELb0ELb0ELb0ELb1ELb0ELb1ELb0ELb0ELb1ELb1ELb0EEENS1_21CollectiveEpilogueFwdINS6_IJSA_NS7_ILi512EEESA_EEES9_SC_SE_Li256ELb0ELb1ELb1ELb0EEENS1_19SingleTileSchedulerILb0ELb1ELb1ELi64EEEEEEEEEvNT_6ParamsE,"",@"SHT_CUDA_INFO"
	.sectionflags	@""
	.align	4


	//----- nvinfo : EIATTR_CUDA_API_VERSION
	.align		4
        /*0000*/ 	.byte	0x04, 0x37
        /*0002*/ 	.short	(.L_546 - .L_545)
.L_545:
        /*0004*/ 	.word	0x00000082


	//----- nvinfo : EIATTR_KPARAM_INFO
	.align		4
.L_546:
        /*0008*/ 	.byte	0x04, 0x17
        /*000a*/ 	.short	(.L_548 - .L_547)
.L_547:
        /*000c*/ 	.word	0x00000000
        /*0010*/ 	.short	0x0000
        /*0012*/ 	.short	0x0000
        /*0014*/ 	.byte	0x00, 0xf0, 0x01, 0x2c


	//----- nvinfo : EIATTR_SPARSE_MMA_MASK
	.align		4
.L_548:
        /*0018*/ 	.byte	0x03, 0x50
        /*001a*/ 	.short	0x0000


	//----- nvinfo : EIATTR_MAXREG_COUNT
	.align		4
        /*001c*/ 	.byte	0x03, 0x1b
        /*001e*/ 	.short	0x00a8


	//----- nvinfo : EIATTR_MERCURY_ISA_VERSION
	.align		4
        /*0020*/ 	.byte	0x03, 0x5f
        /*0022*/ 	.short	0x0101


	//----- nvinfo : EIATTR_VRC_CTA_INIT_COUNT
	.align		4
        /*0024*/ 	.byte	0x02, 0x4a
	.zero		1
	.zero		1


	//----- nvinfo : EIATTR_EXIT_INSTR_OFFSETS
	.align		4
        /*0028*/ 	.byte	0x04, 0x1c
        /*002a*/ 	.short	(.L_550 - .L_549)


	//   ....[0]....
.L_549:
        /*002c*/ 	.word	0x00000010


	//----- nvinfo : EIATTR_MAX_THREADS
	.align		4
.L_550:
        /*0030*/ 	.byte	0x04, 0x05
        /*0032*/ 	.short	(.L_552 - .L_551)
.L_551:
        /*0034*/ 	.word	0x00000180
        /*0038*/ 	.word	0x00000001
        /*003c*/ 	.word	0x00000001


	//----- nvinfo : EIATTR_CBANK_PARAM_SIZE
	.align		4
.L_552:
        /*0040*/ 	.byte	0x03, 0x19
        /*0042*/ 	.short	0x0b00


	//----- nvinfo : EIATTR_PARAM_CBANK
	.align		4
        /*0044*/ 	.byte	0x04, 0x0a
        /*0046*/ 	.short	(.L_554 - .L_553)
	.align		4
.L_553:
        /*0048*/ 	.word	index@(.nv.constant0._ZN7cutlass13device_kernelIN5flash11enable_sm90INS1_16FlashAttnFwdSm90INS1_25CollectiveMainloopFwdSm90ILi2EN4cute5tupleIJNS5_1CILi1EEES8_S8_EEENS6_IJNS7_ILi64EEESA_SA_EEELi512ENS_6half_tEfNS_4arch4Sm90ELb1ELb0ELb0ELb0ELb1ELb0ELb1ELb0ELb0ELb1ELb1ELb0EEENS1_21CollectiveEpilogueFwdINS6_IJSA_NS7_ILi512EEESA_EEES9_SC_SE_Li256ELb0ELb1ELb1ELb0EEENS1_19SingleTileSchedulerILb0ELb1ELb1ELi64EEEEEEEEEvNT_6ParamsE)
        /*004c*/ 	.short	0x0380
        /*004e*/ 	.short	0x0b00


	//----- nvinfo : EIATTR_SW_WAR
	.align		4
.L_554:
        /*0050*/ 	.byte	0x04, 0x36
        /*0052*/ 	.short	(.L_556 - .L_555)
.L_555:
        /*0054*/ 	.word	0x00000008
.L_556:


//--------------------- .nv.info._ZN7cutlass13device_kernelIN5flash11enable_sm90INS1_16FlashAttnFwdSm90INS1_25CollectiveMainloopFwdSm90ILi2EN4cute5tupleIJNS5_1CILi1EEES8_S8_EEENS6_IJNS7_ILi64EEESA_SA_EEELi512ENS_6half_tEfNS_4arch4Sm90ELb1ELb0ELb0ELb1ELb1ELb0ELb0ELb0ELb0ELb1ELb1ELb0EEENS1_21CollectiveEpilogueFwdINS6_IJSA_NS7_ILi512EEESA_EEES9_SC_SE_Li256ELb1ELb1ELb1ELb0EEENS1_36VarlenDynamicPersistentTileSchedulerILi64ELi64ELi256ELi128ELb1ELb1ELb1ELb1ELb1ELb1EEEEEEEEEvNT_6ParamsE --------------------------
	.section	.nv.info._ZN7cutlass13device_kernelIN5flash11enable_sm90INS1_16FlashAttnFwdSm90INS1_25CollectiveMainloopFwdSm90ILi2EN4cute5tupleIJNS5_1CILi1EEES8_S8_EEENS6_IJNS7_ILi64EEESA_SA_EEELi512ENS_6half_tEfNS_4arch4Sm90ELb1ELb0ELb0ELb1ELb1ELb0ELb0ELb0ELb0ELb1ELb1ELb0EEENS1_21CollectiveEpilogueFwdINS6_IJSA_NS7_ILi512EEESA_EEES9_SC_SE_Li256ELb1ELb1ELb1ELb0EEENS1_36VarlenDynamicPersistentTileSchedulerILi64ELi64ELi256ELi128ELb1ELb1ELb1ELb1ELb1ELb1EEEEEEEEEvNT_6ParamsE,"",@"SHT_CUDA_INFO"
	.sectionflags	@""
	.align	4


	//----- nvinfo : EIATTR_CUDA_API_VERSION
	.align		4
        /*0000*/ 	.byte	0x04, 0x37
        /*0002*/ 	.short	(.L_558 - .L_557)
.L_557:
        /*0004*/ 	.word	0x00000082


	//----- nvinfo : EIATTR_KPARAM_INFO
	.align		4
.L_558:
        /*0008*/ 	.byte	0x04, 0x17
        /*000a*/ 	.short	(.L_560 - .L_559)
.L_559:
        /*000c*/ 	.word	0x00000000
        /*0010*/ 	.short	0x0000
        /*0012*/ 	.short	0x0000
        /*0014*/ 	.byte	0x00, 0xf0, 0x01, 0x2a


	//----- nvinfo : EIATTR_SPARSE_MMA_MASK
	.align		4
.L_560:
        /*0018*/ 	.byte	0x03, 0x50
        /*001a*/ 	.short	0x0000


	//----- nvinfo : EIATTR_MAXREG_COUNT
	.align		4
        /*001c*/ 	.byte	0x03, 0x1b
        /*001e*/ 	.short	0x00a8


	//----- nvinfo : EIATTR_MERCURY_ISA_VERSION
	.align		4
        /*0020*/ 	.byte	0x03, 0x5f
        /*0022*/ 	.short	0x0101


	//----- nvinfo : EIATTR_VRC_CTA_INIT_COUNT
	.align		4
        /*0024*/ 	.byte	0x02, 0x4a
	.zero		1
	.zero		1


	//----- nvinfo : EIATTR_EXIT_INSTR_OFFSETS
	.align		4
        /*0028*/ 	.byte	0x04, 0x1c
        /*002a*/ 	.short	(.L_562 - .L_561)


	//   ....[0]....
.L_561:
        /*002c*/ 	.word	0x00000010


	//----- nvinfo : EIATTR_MAX_THREADS
	.align		4
.L_562:
        /*0030*/ 	.byte	0x04, 0x05
        /*0032*/ 	.short	(.L_564 - .L_563)
.L_563:
        /*0034*/ 	.word	0x00000180
        /*0038*/ 	.word	0x00000001
        /*003c*/ 	.word	0x00000001


	//----- nvinfo : EIATTR_CBANK_PARAM_SIZE
	.align		4
.L_564:
        /*0040*/ 	.byte	0x03, 0x19
        /*0042*/ 	.short	0x0a80


	//----- nvinfo : EIATTR_PARAM_CBANK
	.align		4
        /*0044*/ 	.byte	0x04, 0x0a
        /*0046*/ 	.short	(.L_566 - .L_565)
	.align		4
.L_565:
        /*0048*/ 	.word	index@(.nv.constant0._ZN7cutlass13device_kernelIN5flash11enable_sm90INS1_16FlashAttnFwdSm90INS1_25CollectiveMainloopFwdSm90ILi2EN4cute5tupleIJNS5_1CILi1EEES8_S8_EEENS6_IJNS7_ILi64EEESA_SA_EEELi512ENS_6half_tEfNS_4arch4Sm90ELb1ELb0ELb0ELb1ELb1ELb0ELb0ELb0ELb0ELb1ELb1ELb0EEENS1_21CollectiveEpilogueFwdINS6_IJSA_NS7_ILi512EEESA_EEES9_SC_SE_Li256ELb1ELb1ELb1ELb0EEENS1_36VarlenDynamicPersistentTileSchedulerILi64ELi64ELi256ELi128ELb1ELb1ELb1ELb1ELb1ELb1EEEEEEEEEvNT_6ParamsE)
        /*004c*/ 	.short	0x0380
        /*004e*/ 	.short	0x0a80


	//----- nvinfo : EIATTR_SW_WAR
	.align		4
.L_566:
        /*0050*/ 	.byte	0x04, 0x36
        /*0052*/ 	.short	(.L_568 - .L_567)
.L_567:
        /*0054*/ 	.word	0x00000008
.L_568:


//--------------------- .nv.info._ZN7cutlass13device_kernelIN5flash11enable_sm90INS1_16FlashAttnFwdSm90INS1_25CollectiveMainloopFwdSm90ILi2EN4cute5tupleIJNS5_1CILi1EEES8_S8_EEENS6_IJNS7_ILi64EEESA_SA_EEELi512ENS_6half_tEfNS_4arch4Sm90ELb1ELb0ELb0ELb1ELb1ELb1ELb0ELb0ELb0ELb1ELb1ELb0EEENS1_21CollectiveEpilogueFwdINS6_IJSA_NS7_ILi512EEESA_EEES9_SC_SE_Li256ELb1ELb1ELb1ELb0EEENS1_36VarlenDynamicPersistentTileSchedulerILi64ELi64ELi256ELi128ELb1ELb1ELb1ELb1ELb1ELb1EEEEEEEEEvNT_6ParamsE --------------------------
	.section	.nv.info._ZN7cutlass13device_kernelIN5flash11enable_sm90INS1_16FlashAttnFwdSm90INS1_25CollectiveMainloopFwdSm90ILi2EN4cute5tupleIJNS5_1CILi1EEES8_S8_EEENS6_IJNS7_ILi64EEESA_SA_EEELi512ENS_6half_tEfNS_4arch4Sm90ELb1ELb0ELb0ELb1ELb1ELb1ELb0ELb0ELb0ELb1ELb1ELb0EEENS1_21CollectiveEpilogueFwdINS6_IJSA_NS7_ILi512EEESA_EEES9_SC_SE_Li256ELb1ELb1ELb1ELb0EEENS1_36VarlenDynamicPersistentTileSchedulerILi64ELi64ELi256ELi128ELb1ELb1ELb1ELb1ELb1ELb1EEEEEEEEEvNT_6ParamsE,"",@"SHT_CUDA_INFO"
	.sectionflags	@""
	.align	4


	//----- nvinfo : EIATTR_CUDA_API_VERSION
	.align		4
        /*0000*/ 	.byte	0x04, 0x37
        /*0002*/ 	.short	(.L_570 - .L_569)
.L_569:
        /*0004*/ 	.word	0x00000082


	//----- nvinfo : EIATTR_KPARAM_INFO
	.align		4
.L_570:
        /*0008*/ 	.byte	0x04, 0x17
        /*000a*/ 	.short	(.L_572 - .L_571)
.L_571:
        /*000c*/ 	.word	0x00000000
        /*0010*/ 	.short	0x0000
        /*0012*/ 	.short	0x0000
        /*0014*/ 	.byte	0x00, 0xf0, 0x01, 0x2a


	//----- nvinfo : EIATTR_SPARSE_MMA_MASK
	.align		4
.L_572:
        /*0018*/ 	.byte	0x03, 0x50
        /*001a*/ 	.short	0x0000


	//----- nvinfo : EIATTR_MAXREG_COUNT
	.align		4
        /*001c*/ 	.byte	0x03, 0x1b
        /*001e*/ 	.short	0x00a8


	//----- nvinfo : EIATTR_MERCURY_ISA_VERSION
	.align		4
        /*0020*/ 	.byte	0x03, 0x5f
        /*0022*/ 	.short	0x0101


	//----- nvinfo : EIATTR_VRC_CTA_INIT_COUNT
	.align		4
        /*0024*/ 	.byte	0x02, 0x4a
	.zero		1
	.zero		1


	//----- nvinfo : EIATTR_EXIT_INSTR_OFFSETS
	.align		4
        /*0028*/ 	.byte	0x04, 0x1c
        /*002a*/ 	.short	(.L_574 - .L_573)


	//   ....[0]....
.L_573:
        /*002c*/ 	.word	0x00000010


	//----- nvinfo : EIATTR_MAX_THREADS
	.align		4
.L_574:
        /*0030*/ 	.byte	0x04, 0x05
        /*0032*/ 	.short	(.L_576 - .L_575)
.L_575:
        /*0034*/ 	.word	0x00000180
        /*0038*/ 	.word	0x00000001
        /*003c*/ 	.word	0x00000001


	//----- nvinfo : EIATTR_CBANK_PARAM_SIZE
	.align		4
.L_576:
        /*0040*/ 	.byte	0x03, 0x19
        /*0042*/ 	.short	0x0a80


	//----- nvinfo : EIATTR_PARAM_CBANK
	.align		4
        /*0044*/ 	.byte	0x04, 0x0a
        /*0046*/ 	.short	(.L_578 - .L_577)
	.align		4
.L_577:
        /*0048*/ 	.word	index@(.nv.constant0._ZN7cutlass13device_kernelIN5flash11enable_sm90INS1_16FlashAttnFwdSm90INS1_25CollectiveMainloopFwdSm90ILi2EN4cute5tupleIJNS5_1CILi1EEES8_S8_EEENS6_IJNS7_ILi64EEESA_SA_EEELi512ENS_6half_tEfNS_4arch4Sm90ELb1ELb0ELb0ELb1ELb1ELb1ELb0ELb0ELb0ELb1ELb1ELb0EEENS1_21CollectiveEpilogueFwdINS6_IJSA_NS7_ILi512EEESA_EEES9_SC_SE_Li256ELb1ELb1ELb1ELb0EEENS1_36VarlenDynamicPersistentTileSchedulerILi64ELi64ELi256ELi128ELb1ELb1ELb1ELb1ELb1ELb1EEEEEEEEEvNT_6ParamsE)
        /*004c*/ 	.short	0x0380
        /*004e*/ 	.short	0x0a80


	//----- nvinfo : EIATTR_SW_WAR
	.align		4
.L_578:
        /*0050*/ 	.byte	0x04, 0x36
        /*0052*/ 	.short	(.L_580 - .L_579)
.L_579:
        /*0054*/ 	.word	0x00000008
.L_580:


//--------------------- .nv.info._ZN7cutlass13device_kernelIN5flash11enable_sm90INS1_16FlashAttnFwdSm90INS1_25CollectiveMainloopFwdSm90ILi2EN4cute5tupleIJNS5_1CILi1EEES8_S8_EEENS6_IJNS7_ILi64EEESA_SA_EEELi512ENS_6half_tEfNS_4arch4Sm90ELb1ELb0ELb0ELb1ELb1ELb0ELb1ELb0ELb0ELb1ELb1ELb0EEENS1_21CollectiveEpilogueFwdINS6_IJSA_NS7_ILi512EEESA_EEES9_SC_SE_Li256ELb1ELb1ELb1ELb0EEENS1_36VarlenDynamicPersistentTileSchedulerILi64ELi64ELi256ELi128ELb1ELb1ELb1ELb1ELb1ELb1EEEEEEEEEvNT_6ParamsE --------------------------
	.section	.nv.info._ZN7cutlass13device_kernelIN5flash11enable_sm90INS1_16FlashAttnFwdSm90INS1_25CollectiveMainloopFwdSm90ILi2EN4cute5tupleIJNS5_1CILi1EEES8_S8_EEENS6_IJNS7_ILi64EEESA_SA_EEELi512ENS_6half_tEfNS_4arch4Sm90ELb1ELb0ELb0ELb1ELb1ELb0ELb1ELb0ELb0ELb1ELb1ELb0EEENS1_21CollectiveEpilogueFwdINS6_IJSA_NS7_ILi512EEESA_EEES9_SC_SE_Li256ELb1ELb1ELb1ELb0EEENS1_36VarlenDynamicPersistentTileSchedulerILi64ELi64ELi256ELi128ELb1ELb1ELb1ELb1ELb1ELb1EEEEEEEEEvNT_6ParamsE,"",@"SHT_CUDA_INFO"
	.sectionflags	@""
	.align	4


	//----- nvinfo : EIATTR_CUDA_API_VERSION
	.align		4
        /*0000*/ 	.byte	0x04, 0x37
        /*0002*/ 	.short	(.L_582 - .L_581)
.L_581:
        /*0004*/ 	.word	0x00000082


	//----- nvinfo : EIATTR_KPARAM_INFO
	.align		4
.L_582:
        /*0008*/ 	.byte	0x04, 0x17
        /*000a*/ 	.short	(.L_584 - .L_583)
.L_583:
        /*000c*/ 	.word	0x00000000
        /*0010*/ 	.short	0x0000
        /*0012*/ 	.short	0x0000
        /*0014*/ 	.byte	0x00, 0xf0, 0x01, 0x2e


	//----- nvinfo : EIATTR_SPARSE_MMA_MASK
	.align		4
.L_584:
        /*0018*/ 	.byte	0x03, 0x50
        /*001a*/ 	.short	0x0000


	//----- nvinfo : EIATTR_MAXREG_COUNT
	.align		4
        /*001c*/ 	.byte	0x03, 0x1b
        /*001e*/ 	.short	0x00a8


	//----- nvinfo : EIATTR_MERCURY_ISA_VERSION
	.align		4
        /*0020*/ 	.byte	0x03, 0x5f
        /*0022*/ 	.short	0x0101


	//----- nvinfo : EIATTR_VRC_CTA_INIT_COUNT
	.align		4
        /*0024*/ 	.byte	0x02, 0x4a
	.zero		1
	.zero		1


	//----- nvinfo : EIATTR_EXIT_INSTR_OFFSETS
	.align		4
        /*0028*/ 	.byte	0x04, 0x1c
        /*002a*/ 	.short	(.L_586 - .L_585)


	//   ....[0]....
.L_585:
        /*002c*/ 	.word	0x00000010


	//----- nvinfo : EIATTR_MAX_THREADS
	.align		4
.L_586:
        /*0030*/ 	.byte	0x04, 0x05
        /*0032*/ 	.short	(.L_588 - .L_587)
.L_587:
        /*0034*/ 	.word	0x00000180
        /*0038*/ 	.word	0x00000001
        /*003c*/ 	.word	0x00000001


	//----- nvinfo : EIATTR_CBANK_PARAM_SIZE
	.align		4
.L_588:
        /*0040*/ 	.byte	0x03, 0x19
        /*0042*/ 	.short	0x0b80


	//----- nvinfo : EIATTR_PARAM_CBANK
	.align		4
        /*0044*/ 	.byte	0x04, 0x0a
        /*0046*/ 	.short	(.L_590 - .L_589)
	.align		4
.L_589:
        /*0048*/ 	.word	index@(.nv.constant0._ZN7cutlass13device_kernelIN5flash11enable_sm90INS1_16FlashAttnFwdSm90INS1_25CollectiveMainloopFwdSm90ILi2EN4cute5tupleIJNS5_1CILi1EEES8_S8_EEENS6_IJNS7_ILi64EEESA_SA_EEELi512ENS_6half_tEfNS_4arch4Sm90ELb1ELb0ELb0ELb1ELb1ELb0ELb1ELb0ELb0ELb1ELb1ELb0EEENS1_21CollectiveEpilogueFwdINS6_IJSA_NS7_ILi512EEESA_EEES9_SC_SE_Li256ELb1ELb1ELb1ELb0EEENS1_36VarlenDynamicPersistentTileSchedulerILi64ELi64ELi256ELi128ELb1ELb1ELb1ELb1ELb1ELb1EEEEEEEEEvNT_6ParamsE)
        /*004c*/ 	.short	0x0380
        /*004e*/ 	.short	0x0b80


	//----- nvinfo : EIATTR_SW_WAR
	.align		4
.L_590:
        /*0050*/ 	.byte	0x04, 0x36
        /*0052*/ 	.short	(.L_592 - .L_591)
.L_591:
        /*0054*/ 	.word	0x00000008
.L_592:


//--------------------- .nv.info._ZN7cutlass13device_kernelIN5flash11enable_sm90INS1_16FlashAttnFwdSm90INS1_25CollectiveMainloopFwdSm90ILi2EN4cute5tupleIJNS5_1CILi1EEES8_S8_EEENS6_IJNS7_ILi64EEESA_SA_EEELi512ENS_6half_tEfNS_4arch4Sm90ELb1ELb0ELb0ELb1ELb1ELb1ELb1ELb0ELb0ELb1ELb1ELb0EEENS1_21CollectiveEpilogueFwdINS6_IJSA_NS7_ILi512EEESA_EEES9_SC_SE_Li256ELb1ELb1ELb1ELb0EEENS1_36VarlenDynamicPersistentTileSchedulerILi64ELi64ELi256ELi128ELb1ELb1ELb1ELb1ELb1ELb1EEEEEEEEEvNT_6ParamsE --------------------------
	.section	.nv.info._ZN7cutlass13device_kernelIN5flash11enable_sm90INS1_16FlashAttnFwdSm90INS1_25CollectiveMainloopFwdSm90ILi2EN4cute5tupleIJNS5_1CILi1EEES8_S8_EEENS6_IJNS7_ILi64EEESA_SA_EEELi512ENS_6half_tEfNS_4arch4Sm90ELb1ELb0ELb0ELb1ELb1ELb1ELb1ELb0ELb0ELb1ELb1ELb0EEENS1_21CollectiveEpilogueFwdINS6_IJSA_NS7_ILi512EEESA_EEES9_SC_SE_Li256ELb1ELb1ELb1ELb0EEENS1_36VarlenDynamicPersistentTileSchedulerILi64ELi64ELi256ELi128ELb1ELb1ELb1ELb1ELb1ELb1EEEEEEEEEvNT_6ParamsE,"",@"SHT_CUDA_INFO"
	.sectionflags	@""
	.align	4


	//----- nvinfo : EIATTR_CUDA_API_VERSION
	.align		4
        /*0000*/ 	.byte	0x04, 0x37
        /*0002*/ 	.short	(.L_594 - .L_593)
.L_593:
        /*0004*/ 	.word	0x00000082


	//----- nvinfo : EIATTR_KPARAM_INFO
	.align		4
.L_594:
        /*0008*/ 	.byte	0x04, 0x17
        /*000a*/ 	.short	(.L_596 - .L_595)
.L_595:
        /*000c*/ 	.word	0x00000000
        /*0010*/ 	.short	0x0000
        /*0012*/ 	.short	0x0000
        /*0014*/ 	.byte	0x00, 0xf0, 0x01, 0x2e


	//----- nvinfo : EIATTR_SPARSE_MMA_MASK
	.align		4
.L_596:
        /*0018*/ 	.byte	0x03, 0x50
        /*001a*/ 	.short	0x0000


	//----- nvinfo : EIATTR_MAXREG_COUNT
	.align		4
        /*001c*/ 	.byte	0x03, 0x1b
        /*001e*/ 	.short	0x00a8


	//----- nvinfo : EIATTR_MERCURY_ISA_VERSION
	.align		4
        /*0020*/ 	.byte	0x03, 0x5f
        /*0022*/ 	.short	0x0101


	//----- nvinfo : EIATTR_VRC_CTA_INIT_COUNT
	.align		4
        /*0024*/ 	.byte	0x02, 0x4a
	.zero		1
	.zero		1


	//----- nvinfo : EIATTR_EXIT_INSTR_OFFSETS
	.align		4
        /*0028*/ 	.byte	0x04, 0x1c
        /*002a*/ 	.short	(.L_598 - .L_597)


	//   ....[0]....
.L_597:
        /*002c*/ 	.word	0x00000010


	//----- nvinfo : EIATTR_MAX_THREADS
	.align		4
.L_598:
        /*0030*/ 	.byte	0x04, 0x05
        /*0032*/ 	.short	(.L_600 - .L_599)
.L_599:
        /*0034*/ 	.word	0x00000180
        /*0038*/ 	.word	0x00000001
        /*003c*/ 	.word	0x00000001


	//----- nvinfo : EIATTR_CBANK_PARAM_SIZE
	.align		4
.L_600:
        /*0040*/ 	.byte	0x03, 0x19
        /*0042*/ 	.short	0x0b80


	//----- nvinfo : EIATTR_PARAM_CBANK
	.align		4
        /*0044*/ 	.byte	0x04, 0x0a
        /*0046*/ 	.short	(.L_602 - .L_601)
	.align		4
.L_601:
        /*0048*/ 	.word	index@(.nv.constant0._ZN7cutlass13device_kernelIN5flash11enable_sm90INS1_16FlashAttnFwdSm90INS1_25CollectiveMainloopFwdSm90ILi2EN4cute5tupleIJNS5_1CILi1EEES8_S8_EEENS6_IJNS7_ILi64EEESA_SA_EEELi512ENS_6half_tEfNS_4arch4Sm90ELb1ELb0ELb0ELb1ELb1ELb1ELb1ELb0ELb0ELb1ELb1ELb0EEENS1_21CollectiveEpilogueFwdINS6_IJSA_NS7_ILi512EEESA_EEES9_SC_SE_Li256ELb1ELb1ELb1ELb0EEENS1_36VarlenDynamicPersistentTileSchedulerILi64ELi64ELi256ELi128ELb1ELb1ELb1ELb1ELb1ELb1EEEEEEEEEvNT_6ParamsE)
        /*004c*/ 	.short	0x0380
        /*004e*/ 	.short	0x0b80


	//----- nvinfo : EIATTR_SW_WAR
	.align		4
.L_602:
        /*0050*/ 	.byte	0x04, 0x36
        /*0052*/ 	.short	(.L_604 - .L_603)
.L_603:
        /*0054*/ 	.word	0x00000008
.L_604:


//--------------------- .nv.info._ZN7cutlass13device_kernelIN5flash11enable_sm90INS1_16FlashAttnFwdSm90INS1_25CollectiveMainloopFwdSm90ILi2EN4cute5tupleIJNS5_1CILi1EEES8_S8_EEENS6_IJNS7_ILi128EEENS7_ILi96EEENS7_ILi64EEEEEELi256ENS_6half_tEfNS_4arch4Sm90ELb0ELb0ELb0ELb0ELb1ELb0ELb0ELb1ELb0ELb1ELb1ELb0EEENS1_21CollectiveEpilogueFwdINS6_IJSA_NS7_ILi256EEESB_EEES9_SE_SG_Li256ELb0ELb1ELb1ELb0EEENS1_19SingleTileSchedulerILb0ELb1ELb1ELi128EEEEEEEEEvNT_6ParamsE --------------------------
	.section	.nv.info._ZN7cutlass13device_kernelIN5flash11enable_sm90INS1_16FlashAttnFwdSm90INS1_25CollectiveMainloopFwdSm90ILi2EN4cute5tupleIJNS5_1CILi1EEES8_S8_EEENS6_IJNS7_ILi128EEENS7_ILi96EEENS7_ILi64EEEEEELi256ENS_6half_tEfNS_4arch4Sm90ELb0ELb0ELb0ELb0ELb1ELb0ELb0ELb1ELb0ELb1ELb1ELb0EEENS1_21CollectiveEpilogueFwdINS6_IJSA_NS7_ILi256EEESB_EEES9_SE_SG_Li256ELb0ELb1ELb1ELb0EEENS1_19SingleTileSchedulerILb0ELb1ELb1ELi128EEEEEEEEEvNT_6ParamsE,"",@"SHT_CUDA_INFO"
	.sectionflags	@""
	.align	4


	//----- nvinfo : EIATTR_CUDA_API_VERSION
	.align		4
        /*0000*/ 	.byte	0x04, 0x37
        /*0002*/ 	.short	(.L_606 - .L_605)
.L_605:
        /*0004*/ 	.word	0x00000082


	//----- nvinfo : EIATTR_KPARAM_INFO
	.align		4
.L_606:
        /*0008*/ 	.byte	0x04, 0x17
        /*000a*/ 	.short	(.L_608 - .L_607)
.L_607:
        /*000c*/ 	.word	0x00000000
        /*0010*/ 	.short	0x0000
        /*0012*/ 	.short	0x0000
        /*0014*/ 	.byte	0x00, 0xf0, 0x01, 0x28


	//----- nvinfo : EIATTR_SPARSE_MMA_MASK
	.align		4
.L_608:
        /*0018*/ 	.byte	0x03, 0x50
        /*001a*/ 	.short	0x0000


	//----- nvinfo : EIATTR_MAXREG_COUNT
	.align		4
        /*001c*/ 	.byte	0x03, 0x1b
        /*001e*/ 	.short	0x00a8


	//----- nvinfo : EIATTR_MERCURY_ISA_VERSION
	.align		4
        /*0020*/ 	.byte	0x03, 0x5f
        /*0022*/ 	.short	0x0101


	//----- nvinfo : EIATTR_VRC_CTA_INIT_COUNT
	.align		4
        /*0024*/ 	.byte	0x02, 0x4a
	.zero		1
	.zero		1


	//----- nvinfo : EIATTR_EXIT_INSTR_OFFSETS
	.align		4
        /*0028*/ 	.byte	0x04, 0x1c
        /*002a*/ 	.short	(.L_610 - .L_609)


	//   ....[0]....
.L_609:
        /*002c*/ 	.word	0x00000010


	//----- nvinfo : EIATTR_MAX_THREADS
	.align		4
.L_610:
        /*0030*/ 	.byte	0x04, 0x05
        /*0032*/ 	.short	(.L_612 - .L_611)
.L_611:
        /*0034*/ 	.word	0x00000180
        /*0038*/ 	.word	0x00000001
        /*003c*/ 	.word	0x00000001


	//----- nvinfo : EIATTR_CBANK_PARAM_SIZE
	.align		4
.L_612:
        /*0040*/ 	.byte	0x03, 0x19
        /*0042*/ 	.short	0x0a00


	//----- nvinfo : EIATTR_PARAM_CBANK
	.align		4
        /*0044*/ 	.byte	0x04, 0x0a
        /*0046*/ 	.short	(.L_614 - .L_613)
	.align		4
.L_613:
        /*0048*/ 	.word	index@(.nv.constant0._ZN7cutlass13device_kernelIN5flash11enable_sm90INS1_16FlashAttnFwdSm90INS1_25CollectiveMainloopFwdSm90ILi2EN4cute5tupleIJNS5_1CILi1EEES8_S8_EEENS6_IJNS7_ILi128EEENS7_ILi96EEENS7_ILi64EEEEEELi256ENS_6half_tEfNS_4arch4Sm90ELb0ELb0ELb0ELb0ELb1ELb0ELb0ELb1ELb0ELb1ELb1ELb0EEENS1_21CollectiveEpilogueFwdINS6_IJSA_NS7_ILi256EEESB_EEES9_SE_SG_Li256ELb0ELb1ELb1ELb0EEENS1_19SingleTileSchedulerILb0ELb1ELb1ELi128EEEEEEEEEvNT_6ParamsE)
        /*004c*/ 	.short	0x0380
        /*004e*/ 	.short	0x0a00


	//----- nvinfo : EIATTR_SW_WAR
	.align		4
.L_614:
        /*0050*/ 	.byte	0x04, 0x36
        /*0052*/ 	.short	(.L_616 - .L_615)
.L_615:
        /*0054*/ 	.word	0x00000008
.L_616:


//--------------------- .nv.info._ZN7cutlass13device_kernelIN5flash11enable_sm90INS1_16FlashAttnFwdSm90INS1_25CollectiveMainloopFwdSm90ILi2EN4cute5tupleIJNS5_1CILi1EEES8_S8_EEENS6_IJNS7_ILi128EEENS7_ILi96EEENS7_ILi64EEEEEELi256ENS_6half_tEfNS_4arch4Sm90ELb0ELb0ELb0ELb0ELb1ELb0ELb1ELb1ELb0ELb1ELb1ELb0EEENS1_21CollectiveEpilogueFwdINS6_IJSA_NS7_ILi256EEESB_EEES9_SE_SG_Li256ELb0ELb1ELb1ELb0EEENS1_19SingleTileSchedulerILb0ELb1ELb1ELi128EEEEEEEEEvNT_6ParamsE --------------------------
	.section	.nv.info._ZN7cutlass13device_kernelIN5flash11enable_sm90INS1_16FlashAttnFwdSm90INS1_25CollectiveMainloopFwdSm90ILi2EN4cute5tupleIJNS5_1CILi1EEES8_S8_EEENS6_IJNS7_ILi128EEENS7_ILi96EEENS7_ILi64EEEEEELi256ENS_6half_tEfNS_4arch4Sm90ELb0ELb0ELb0ELb0ELb1ELb0ELb1ELb1ELb0ELb1ELb1ELb0EEENS1_21CollectiveEpilogueFwdINS6_IJSA_NS7_ILi256EEESB_EEES9_SE_SG_Li256ELb0ELb1ELb1ELb0EEENS1_19SingleTileSchedulerILb0ELb1ELb1ELi128EEEEEEEEEvNT_6ParamsE,"",@"SHT_CUDA_INFO"
	.sectionflags	@""
	.align	4


	//----- nvinfo : EIATTR_CUDA_API_VERSION
	.align		4
        /*0000*/ 	.byte	0x04, 0x37
        /*0002*/ 	.short	(.L_618 - .L_617)
.L_617:
        /*0004*/ 	.word	0x00000082


	//----- nvinfo : EIATTR_KPARAM_INFO
	.align		4
.L_618:
        /*0008*/ 	.byte	0x04, 0x17
        /*000a*/ 	.short	(.L_620 - .L_619)
.L_619:
        /*000c*/ 	.word	0x00000000
        /*0010*/ 	.short	0x0000
        /*0012*/ 	.short	0x0000
        /*0014*/ 	.byte	0x00, 0xf0, 0x01, 0x2c


	//----- nvinfo : EIATTR_SPARSE_MMA_MASK
	.align		4
.L_620:
        /*0018*/ 	.byte	0x03, 0x50
        /*001a*/ 	.short	0x0000


	//----- nvinfo : EIATTR_MAXREG_COUNT
	.align		4
        /*001c*/ 	.byte	0x03, 0x1b
        /*001e*/ 	.short	0x00a8


	//----- nvinfo : EIATTR_MERCURY_ISA_VERSION
	.align		4
        /*0020*/ 	.byte	0x03, 0x5f
        /*0022*/ 	.short	0x0101


	//----- nvinfo : EIATTR_VRC_CTA_INIT_COUNT
	.align		4
        /*0024*/ 	.byte	0x02, 0x4a
	.zero		1
	.zero		1


	//----- nvinfo : EIATTR_EXIT_INSTR_OFFSETS
	.align		4
        /*0028*/ 	.byte	0x04, 0x1c
        /*002a*/ 	.short	(.L_622 - .L_621)


	//   ....[0]....
.L_621:
        /*002c*/ 	.word	0x00000010


	//----- nvinfo : EIATTR_MAX_THREADS
	.align		4
.L_622:
        /*0030*/ 	.byte	0x04, 0x05
        /*0032*/ 	.short	(.L_624 - .L_623)
.L_623:
        /*0034*/ 	.word	0x00000180
        /*0038*/ 	.word	0x00000001
        /*003c*/ 	.word	0x00000001


	//----- nvinfo : EIATTR_CBANK_PARAM_SIZE
	.align		4
.L_624:
        /*0040*/ 	.byte	0x03, 0x19
        /*0042*/ 	.short	0x0b00


	//----- nvinfo : EIATTR_PARAM_CBANK
	.align		4
        /*0044*/ 	.byte	0x04, 0x0a
        /*0046*/ 	.short	(.L_626 - .L_625)
	.align		4
.L_625:
        /*0048*/ 	.word	index@(.nv.constant0._ZN7cutlass13device_kernelIN5flash11enable_sm90INS1_16FlashAttnFwdSm90INS1_25CollectiveMainloopFwdSm90ILi2EN4cute5tupleIJNS5_1CILi1EEES8_S8_EEENS6_IJNS7_ILi128EEENS7_ILi96EEENS7_ILi64EEEEEELi256ENS_6half_tEfNS_4arch4Sm90ELb0ELb0ELb0ELb0ELb1ELb0ELb1ELb1ELb0ELb1ELb1ELb0EEENS1_21CollectiveEpilogueFwdINS6_IJSA_NS7_ILi256EEESB_EEES9_SE_SG_Li256ELb0ELb1ELb1ELb0EEENS1_19SingleTileSchedulerILb0ELb1ELb1ELi128EEEEEEEEEvNT_6ParamsE)
        /*004c*/ 	.short	0x0380
        /*004e*/ 	.short	0x0b00


	//----- nvinfo : EIATTR_SW_WAR
	.align		4
.L_626:
        /*0050*/ 	.byte	0x04, 0x36
        /*0052*/ 	.short	(.L_628 - .L_627)
.L_627:
        /*0054*/ 	.word	0x00000008
.L_628:


//--------------------- .nv.info._ZN7cutlass13device_kernelIN5flash11enable_sm90INS1_16FlashAttnFwdSm90INS1_25CollectiveMainloopFwdSm90ILi2EN4cute5tupleIJNS5_1CILi1EEES8_S8_EEENS6_IJNS7_ILi128EEENS7_ILi96EEENS7_ILi64EEEEEELi256ENS_6half_tEfNS_4arch4Sm90ELb0ELb0ELb0ELb1ELb1ELb0ELb0ELb1ELb0ELb1ELb1ELb0EEENS1_21CollectiveEpilogueFwdINS6_IJSA_NS7_ILi256EEESB_EEES9_SE_SG_Li256ELb1ELb1ELb1ELb0EEENS1_36VarlenDynamicPersistentTileSchedulerILi128ELi96ELi256ELi128ELb1ELb1ELb1ELb0ELb1ELb1EEEEEEEEEvNT_6ParamsE --------------------------
	.section	.nv.info._ZN7cutlass13device_kernelIN5flash11enable_sm90INS1_16FlashAttnFwdSm90INS1_25CollectiveMainloopFwdSm90ILi2EN4cute5tupleIJNS5_1CILi1EEES8_S8_EEENS6_IJNS7_ILi128EEENS7_ILi96EEENS7_ILi64EEEEEELi256ENS_6half_tEfNS_4arch4Sm90ELb0ELb0ELb0ELb1ELb1ELb0ELb0ELb1ELb0ELb1ELb1ELb0EEENS1_21CollectiveEpilogueFwdINS6_IJSA_NS7_ILi256EEESB_EEES9_SE_SG_Li256ELb1ELb1ELb1ELb0EEENS1_36VarlenDynamicPersistentTileSchedulerILi128ELi96ELi256ELi128ELb1ELb1ELb1ELb0ELb1ELb1EEEEEEEEEvNT_6ParamsE,"",@"SHT_CUDA_INFO"
	.sectionflags	@""
	.align	4


	//----- nvinfo : EIATTR_CUDA_API_VERSION
	.align		4
        /*0000*/ 	.byte	0x04, 0x37
        /*0002*/ 	.short	(.L_630 - .L_629)
.L_629:
        /*0004*/ 	.word	0x00000082


	//----- nvinfo : EIATTR_KPARAM_INFO
	.align		4
.L_630:
        /*0008*/ 	.byte	0x04, 0x17
        /*000a*/ 	.short	(.L_632 - .L_631)
.L_631:
        /*000c*/ 	.word	0x00000000
        /*0010*/ 	.short	0x0000
        /*0012*/ 	.short	0x0000
        /*0014*/ 	.byte	0x00, 0xf0, 0x01, 0x2a


	//----- nvinfo : EIATTR_SPARSE_MMA_MASK
	.align		4
.L_632:
        /*0018*/ 	.byte	0x03, 0x50
        /*001a*/ 	.short	0x0000


	//----- nvinfo : EIATTR_MAXREG_COUNT
	.align		4
        /*001c*/ 	.byte	0x03, 0x1b
        /*001e*/ 	.short	0x00a8


	//----- nvinfo : EIATTR_MERCURY_ISA_VERSION
	.align		4
        /*0020*/ 	.byte	0x03, 0x5f
        /*0022*/ 	.short	0x0101


	//----- nvinfo : EIATTR_VRC_CTA_INIT_COUNT
	.align		4
        /*0024*/ 	.byte	0x02, 0x4a
	.zero		1
	.zero		1


	//----- nvinfo : EIATTR_EXIT_INSTR_OFFSETS
	.align		4
        /*0028*/ 	.byte	0x04, 0x1c
        /*002a*/ 	.short	(.L_634 - .L_633)


	//   ....[0]....
.L_633:
        /*002c*/ 	.word	0x00000010


	//----- nvinfo : EIATTR_MAX_THREADS
	.align		4
.L_634:
        /*0030*/ 	.byte	0x04, 0x05
        /*0032*/ 	.short	(.L_636 - .L_635)
.L_635:
        /*0034*/ 	.word	0x00000180
        /*0038*/ 	.word	0x00000001
        /*003c*/ 	.word	0x00000001


	//----- nvinfo : EIATTR_CBANK_PARAM_SIZE
	.align		4
.L_636:
        /*0040*/ 	.byte	0x03, 0x19
        /*0042*/ 	.short	0x0a80


	//----- nvinfo : EIATTR_PARAM_CBANK
	.align		4
        /*0044*/ 	.byte	0x04, 0x0a
        /*0046*/ 	.short	(.L_638 - .L_637)
	.align		4
.L_637:
        /*0048*/ 	.word	index@(.nv.constant0._ZN7cutlass13device_kernelIN5flash11enable_sm90INS1_16FlashAttnFwdSm90INS1_25CollectiveMainloopFwdSm90ILi2EN4cute5tupleIJNS5_1CILi1EEES8_S8_EEENS6_IJNS7_ILi128EEENS7_ILi96EEENS7_ILi64EEEEEELi256ENS_6half_tEfNS_4arch4Sm90ELb0ELb0ELb0ELb1ELb1ELb0ELb0ELb1ELb0ELb1ELb1ELb0EEENS1_21CollectiveEpilogueFwdINS6_IJSA_NS7_ILi256EEESB_EEES9_SE_SG_Li256ELb1ELb1ELb1ELb0EEENS1_36VarlenDynamicPersistentTileSchedulerILi128ELi96ELi256ELi128ELb1ELb1ELb1ELb0ELb1ELb1EEEEEEEEEvNT_6ParamsE)
        /*004c*/ 	.short	0x0380
        /*004e*/ 	.short	0x0a80


	//----- nvinfo : EIATTR_SW_WAR
	.align		4
.L_638:
        /*0050*/ 	.byte	0x04, 0x36
        /*0052*/ 	.short	(.L_640 - .L_639)
.L_639:
        /*0054*/ 	.word	0x00000008
.L_640:


//--------------------- .nv.info._ZN7cutlass13device_kernelIN5flash11enable_sm90INS1_16FlashAttnFwdSm90INS1_25CollectiveMainloopFwdSm90ILi2EN4cute5tupleIJNS5_1CILi1EEES8_S8_EEENS6_IJNS7_ILi128EEENS7_ILi96EEENS7_ILi64EEEEEELi256ENS_6half_tEfNS_4arch4Sm90ELb0ELb0ELb0ELb1ELb1ELb1ELb0ELb1ELb0ELb1ELb1ELb0EEENS1_21CollectiveEpilogueFwdINS6_IJSA_NS7_ILi256EEESB_EEES9_SE_SG_Li256ELb1ELb1ELb1ELb0EEENS1_36VarlenDynamicPersistentTileSchedulerILi128ELi96ELi256ELi128ELb1ELb1ELb1ELb0ELb1ELb1EEEEEEEEEvNT_6ParamsE --------------------------
	.section	.nv.info._ZN7cutlass13device_kernelIN5flash11enable_sm90INS1_16FlashAttnFwdSm90INS1_25CollectiveMainloopFwdSm90ILi2EN4cute5tupleIJNS5_1CILi1EEES8_S8_EEENS6_IJNS7_ILi128EEENS7_ILi96EEENS7_ILi64EEEEEELi256ENS_6half_tEfNS_4arch4Sm90ELb0ELb0ELb0ELb1ELb1ELb1ELb0ELb1ELb0ELb1ELb1ELb0EEENS1_21CollectiveEpilogueFwdINS6_IJSA_NS7_ILi256EEESB_EEES9_SE_SG_Li256ELb1ELb1ELb1ELb0EEENS1_36VarlenDynamicPersistentTileSchedulerILi128ELi96ELi256ELi128ELb1ELb1ELb1ELb0ELb1ELb1EEEEEEEEEvNT_6ParamsE,"",@"SHT_CUDA_INFO"
	.sectionflags	@""
	.align	4


	//----- nvinfo : EIATTR_CUDA_API_VERSION
	.align		4
        /*0000*/ 	.byte	0x04, 0x37
        /*0002*/ 	.short	(.L_642 - .L_641)
.L_641:
        /*0004*/ 	.word	0x00000082


	//----- nvinfo : EIATTR_KPARAM_INFO
	.align		4
.L_642:
        /*0008*/ 	.byte	0x04, 0x17
        /*000a*/ 	.short	(.L_644 - .L_643)
.L_643:
        /*000c*/ 	.word	0x00000000
        /*0010*/ 	.short	0x0000
        /*0012*/ 	.short	0x0000
        /*0014*/ 	.byte	0x00, 0xf0, 0x01, 0x2a


	//----- nvinfo : EIATTR_SPARSE_MMA_MASK
	.align		4
.L_644:
        /*0018*/ 	.byte	0x03, 0x50
        /*001a*/ 	.short	0x0000


	//----- nvinfo : EIATTR_MAXREG_COUNT
	.align		4
        /*001c*/ 	.byte	0x03, 0x1b
        /*001e*/ 	.short	0x00a8


	//----- nvinfo : EIATTR_MERCURY_ISA_VERSION
	.align		4
        /*0020*/ 	.byte	0x03, 0x5f
        /*0022*/ 	.short	0x0101


	//----- nvinfo : EIATTR_VRC_CTA_INIT_COUNT
	.align		4
        /*0024*/ 	.byte	0x02, 0x4a
	.zero		1
	.zero		1


	//----- nvinfo : EIATTR_EXIT_INSTR_OFFSETS
	.align		4
        /*0028*/ 	.byte	0x04, 0x1c
        /*002a*/ 	.short	(.L_646 - .L_645)


	//   ....[0]....
.L_645:
        /*002c*/ 	.word	0x00000010


	//----- nvinfo : EIATTR_MAX_THREADS
	.align		4
.L_646:
        /*0030*/ 	.byte	0x04, 0x05
        /*0032*/ 	.short	(.L_648 - .L_647)
.L_647:
        /*0034*/ 	.word	0x00000180
        /*0038*/ 	.word	0x00000001
        /*003c*/ 	.word	0x00000001


	//----- nvinfo : EIATTR_CBANK_PARAM_SIZE
	.align		4
.L_648:
        /*0040*/ 	.byte	0x03, 0x19
        /*0042*/ 	.short	0x0a80


	//----- nvinfo : EIATTR_PARAM_CBANK
	.align		4
        /*0044*/ 	.byte	0x04, 0x0a
        /*0046*/ 	.short	(.L_650 - .L_649)
	.align		4
.L_649:
        /*0048*/ 	.word	index@(.nv.constant0._ZN7cutlass13device_kernelIN5flash11enable_sm90INS1_16FlashAttnFwdSm90INS1_25CollectiveMainloopFwdSm90ILi2EN4cute5tupleIJNS5_1CILi1EEES8_S8_EEENS6_IJNS7_ILi128EEENS7_ILi96EEENS7_ILi64EEEEEELi256ENS_6half_tEfNS_4arch4Sm90ELb0ELb0ELb0ELb1ELb1ELb1ELb0ELb1ELb0ELb1ELb1ELb0EEENS1_21CollectiveEpilogueFwdINS6_IJSA_NS7_ILi256EEESB_EEES9_SE_SG_Li256ELb1ELb1ELb1ELb0EEENS1_36VarlenDynamicPersistentTileSchedulerILi128ELi96ELi256ELi128ELb1ELb1ELb1ELb0ELb1ELb1EEEEEEEEEvNT_6ParamsE)
        /*004c*/ 	.short	0x0380
        /*004e*/ 	.short	0x0a80


	//----- nvinfo : EIATTR_SW_WAR
	.align		4
.L_650:
        /*0050*/ 	.byte	0x04, 0x36
        /*0052*/ 	.short	(.L_652 - .L_651)
.L_651:
        /*0054*/ 	.word	0x00000008
.L_652:


//--------------------- .nv.info._ZN7cutlass13device_kernelIN5flash11enable_sm90INS1_16FlashAttnFwdSm90INS1_25CollectiveMainloopFwdSm90ILi2EN4cute5tupleIJNS5_1CILi1EEES8_S8_EEENS6_IJNS7_ILi128EEENS7_ILi96EEENS7_ILi64EEEEEELi256ENS_6half_tEfNS_4arch4Sm90ELb0ELb0ELb0ELb1ELb1ELb0ELb1ELb1ELb0ELb1ELb1ELb0EEENS1_21CollectiveEpilogueFwdINS6_IJSA_NS7_ILi256EEESB_EEES9_SE_SG_Li256ELb1ELb1ELb1ELb0EEENS1_36VarlenDynamicPersistentTileSchedulerILi128ELi96ELi256ELi128ELb1ELb1ELb1ELb0ELb1ELb1EEEEEEEEEvNT_6ParamsE --------------------------
	.section	.nv.info._ZN7cutlass13device_kernelIN5flash11enable_sm90INS1_16FlashAttnFwdSm90INS1_25CollectiveMainloopFwdSm90ILi2EN4cute5tupleIJNS5_1CILi1EEES8_S8_EEENS6_IJNS7_ILi128EEENS7_ILi96EEENS7_ILi64EEEEEELi256ENS_6half_tEfNS_4arch4Sm90ELb0ELb0ELb0ELb1ELb1ELb0ELb1ELb1ELb0ELb1ELb1ELb0EEENS1_21CollectiveEpilogueFwdINS6_IJSA_NS7_ILi256EEESB_EEES9_SE_SG_Li256ELb1ELb1ELb1ELb0EEENS1_36VarlenDynamicPersistentTileSchedulerILi128ELi96ELi256ELi128ELb1ELb1ELb1ELb0ELb1ELb1EEEEEEEEEvNT_6ParamsE,"",@"SHT_CUDA_INFO"
	.sectionflags	@""
	.align	4


	//----- nvinfo : EIATTR_CUDA_API_VERSION
	.align		4
        /*0000*/ 	.byte	0x04, 0x37
        /*0002*/ 	.short	(.L_654 - .L_653)
.L_653:
        /*0004*/ 	.word	0x00000082


	//----- nvinfo : EIATTR_KPARAM_INFO
	.align		4
.L_654:
        /*0008*/ 	.byte	0x04, 0x17
        /*000a*/ 	.short	(.L_656 - .L_655)
.L_655:
        /*000c*/ 	.word	0x00000000
        /*0010*/ 	.short	0x0000
        /*0012*/ 	.short	0x0000
        /*0014*/ 	.byte	0x00, 0xf0, 0x01, 0x2e


	//----- nvinfo : EIATTR_SPARSE_MMA_MASK
	.align		4
.L_656:
        /*0018*/ 	.byte	0x03, 0x50
        /*001a*/ 	.short	0x0000


	//----- nvinfo : EIATTR_MAXREG_COUNT
	.align		4
        /*001c*/ 	.byte	0x03, 0x1b
        /*001e*/ 	.short	0x00a8


	//----- nvinfo : EIATTR_MERCURY_ISA_VERSION
	.align		4
        /*0020*/ 	.byte	0x03, 0x5f
        /*0022*/ 	.short	0x0101


	//----- nvinfo : EIATTR_VRC_CTA_INIT_COUNT
	.align		4
        /*0024*/ 	.byte	0x02, 0x4a
	.zero		1
	.zero		1


	//----- nvinfo : EIATTR_EXIT_INSTR_OFFSETS
	.align		4
        /*0028*/ 	.byte	0x04, 0x1c
        /*002a*/ 	.short	(.L_658 - .L_657)


	//   ....[0]....
.L_657:
        /*002c*/ 	.word	0x00000010


	//----- nvinfo : EIATTR_MAX_THREADS
	.align		4
.L_658:
        /*0030*/ 	.byte	0x04, 0x05
        /*0032*/ 	.short	(.L_660 - .L_659)
.L_659:
        /*0034*/ 	.word	0x00000180
        /*0038*/ 	.word	0x00000001
        /*003c*/ 	.word	0x00000001


	//----- nvinfo : EIATTR_CBANK_PARAM_SIZE
	.align		4
.L_660:
        /*0040*/ 	.byte	0x03, 0x19
        /*0042*/ 	.short	0x0b80


	//----- nvinfo : EIATTR_PARAM_CBANK
	.align		4
        /*0044*/ 	.byte	0x04, 0x0a
        /*0046*/ 	.short	(.L_662 - .L_661)
	.align		4
.L_661:
        /*0048*/ 	.word	index@(.nv.constant0._ZN7cutlass13device_kernelIN5flash11enable_sm90INS1_16FlashAttnFwdSm90INS1_25CollectiveMainloopFwdSm90ILi2EN4cute5tupleIJNS5_1CILi1EEES8_S8_EEENS6_IJNS7_ILi128EEENS7_ILi96EEENS7_ILi64EEEEEELi256ENS_6half_tEfNS_4arch4Sm90ELb0ELb0ELb0ELb1ELb1ELb0ELb1ELb1ELb0ELb1ELb1ELb0EEENS1_21CollectiveEpilogueFwdINS6_IJSA_NS7_ILi256EEESB_EEES9_SE_SG_Li256ELb1ELb1ELb1ELb0EEENS1_36VarlenDynamicPersistentTileSchedulerILi128ELi96ELi256ELi128ELb1ELb1ELb1ELb0ELb1ELb1EEEEEEEEEvNT_6ParamsE)
        /*004c*/ 	.short	0x0380
        /*004e*/ 	.short	0x0b80


	//----- nvinfo : EIATTR_SW_WAR
	.align		4
.L_662:
        /*0050*/ 	.byte	0x04, 0x36
        /*0052*/ 	.short	(.L_664 - .L_663)
.L_663:
        /*0054*/ 	.word	0x00000008
.L_664:


//--------------------- .nv.info._ZN7cutlass13device_kernelIN5flash11enable_sm90INS1_16FlashAttnFwdSm90INS1_25CollectiveMainloopFwdSm90ILi2EN4cute5tupleIJNS5_1CILi1EEES8_S8_EEENS6_IJNS7_ILi128EEENS7_ILi96EEENS7_ILi64EEEEEELi256ENS_6half_tEfNS_4arch4Sm90ELb0ELb0ELb0ELb1ELb1ELb1ELb1ELb1ELb0ELb1ELb1ELb0EEENS1_21CollectiveEpilogueFwdINS6_IJSA_NS7_ILi256EEESB_EEES9_SE_SG_Li256ELb1ELb1ELb1ELb0EEENS1_36VarlenDynamicPersistentTileSchedulerILi128ELi96ELi256ELi128ELb1ELb1ELb1ELb0ELb1ELb1EEEEEEEEEvNT_6ParamsE --------------------------
	.section	.nv.info._ZN7cutlass13device_kernelIN5flash11enable_sm90INS1_16FlashAttnFwdSm90INS1_25CollectiveMainloopFwdSm90ILi2EN4cute5tupleIJNS5_1CILi1EEES8_S8_EEENS6_IJNS7_ILi128EEENS7_ILi96EEENS7_ILi64EEEEEELi256ENS_6half_tEfNS_4arch4Sm90ELb0ELb0ELb0ELb1ELb1ELb1ELb1ELb1ELb0ELb1ELb1ELb0EEENS1_21CollectiveEpilogueFwdINS6_IJSA_NS7_ILi256EEESB_EEES9_SE_SG_Li256ELb1ELb1ELb1ELb0EEENS1_36VarlenDynamicPersistentTileSchedulerILi128ELi96ELi256ELi128ELb1ELb1ELb1ELb0ELb1ELb1EEEEEEEEEvNT_6ParamsE,"",@"SHT_CUDA_INFO"
	.sectionflags	@""
	.align	4


	//----- nvinfo : EIATTR_CUDA_API_VERSION
	.align		4
        /*0000*/ 	.byte	0x04, 0x37
        /*0002*/ 	.short	(.L_666 - .L_665)
.L_665:
        /*0004*/ 	.word	0x00000082


	//----- nvinfo : EIATTR_KPARAM_INFO
	.align		4
.L_666:
        /*0008*/ 	.byte	0x04, 0x17
        /*000a*/ 	.short	(.L_668 - .L_667)
.L_667:
        /*000c*/ 	.word	0x00000000
        /*0010*/ 	.short	0x0000
        /*0012*/ 	.short	0x0000
        /*0014*/ 	.byte	0x00, 0xf0, 0x01, 0x2e


	//----- nvinfo : EIATTR_SPARSE_MMA_MASK
	.align		4
.L_668:
        /*0018*/ 	.byte	0x03, 0x50
        /*001a*/ 	.short	0x0000


	//----- nvinfo : EIATTR_MAXREG_COUNT
	.align		4
        /*001c*/ 	.byte	0x03, 0x1b
        /*001e*/ 	.short	0x00a8


	//----- nvinfo : EIATTR_MERCURY_ISA_VERSION
	.align		4
        /*0020*/ 	.byte	0x03, 0x5f
        /*0022*/ 	.short	0x0101


	//----- nvinfo : EIATTR_VRC_CTA_INIT_COUNT
	.align		4
        /*0024*/ 	.byte	0x02, 0x4a
	.zero		1
	.zero		1


	//----- nvinfo : EIATTR_EXIT_INSTR_OFFSETS
	.align		4
        /*0028*/ 	.byte	0x04, 0x1c
        /*002a*/ 	.short	(.L_670 - .L_669)


	//   ....[0]....
.L_669:
        /*002c*/ 	.word	0x00000010


	//----- nvinfo : EIATTR_MAX_THREADS
	.align		4
.L_670:
        /*0030*/ 	.byte	0x04, 0x05
        /*0032*/ 	.short	(.L_672 - .L_671)
.L_671:
        /*0034*/ 	.word	0x00000180
        /*0038*/ 	.word	0x00000001
        /*003c*/ 	.word	0x00000001


	//----- nvinfo : EIATTR_CBANK_PARAM_SIZE
	.align		4
.L_672:
        /*0040*/ 	.byte	0x03, 0x19
        /*0042*/ 	.short	0x0b80


	//----- nvinfo : EIATTR_PARAM_CBANK
	.align		4
        /*0044*/ 	.byte	0x04, 0x0a
        /*0046*/ 	.short	(.L_674 - .L_673)
	.align		4
.L_673:
        /*0048*/ 	.word	index@(.nv.constant0._ZN7cutlass13device_kernelIN5flash11enable_sm90INS1_16FlashAttnFwdSm90INS1_25CollectiveMainloopFwdSm90ILi2EN4cute5tupleIJNS5_1CILi1EEES8_S8_EEENS6_IJNS7_ILi128EEENS7_ILi96EEENS7_ILi64EEEEEELi256ENS_6half_tEfNS_4arch4Sm90ELb0ELb0ELb0ELb1ELb1ELb1ELb1ELb1ELb0ELb1ELb1ELb0EEENS1_21CollectiveEpilogueFwdINS6_IJSA_NS7_ILi256EEESB_EEES9_SE_SG_Li256ELb1ELb1ELb1ELb0EEENS1_36VarlenDynamicPersistentTileSchedulerILi128ELi96ELi256ELi128ELb1ELb1ELb1ELb0ELb1ELb1EEEEEEEEEvNT_6ParamsE)
        /*004c*/ 	.short	0x0380
        /*004e*/ 	.short	0x0b80


	//----- nvinfo : EIATTR_SW_WAR
	.align		4
.L_674:
        /*0050*/ 	.byte	0x04, 0x36
        /*0052*/ 	.short	(.L_676 - .L_675)
.L_675:
        /*0054*/ 	.word	0x00000008
.L_676:


//--------------------- .nv.info._ZN7cutlass13device_kernelIN5flash11enable_sm90INS1_16FlashAttnFwdSm90INS1_25CollectiveMainloopFwdSm90ILi2EN4cute5tupleIJNS5_1CILi1EEES8_S8_EEENS6_IJNS7_ILi128EEENS7_ILi96EEENS7_ILi64EEEEEELi256ENS_6half_tEfNS_4arch4Sm90ELb0ELb1ELb0ELb0ELb1ELb0ELb0ELb1ELb0ELb1ELb1ELb0EEENS1_21CollectiveEpilogueFwdINS6_IJSA_NS7_ILi256EEESB_EEES9_SE_SG_Li256ELb0ELb1ELb1ELb0EEENS1_19SingleTileSchedulerILb0ELb1ELb1ELi128EEEEEEEEEvNT_6ParamsE --------------------------
	.section	.nv.info._ZN7cutlass13device_kernelIN5flash11enable_sm90INS1_16FlashAttnFwdSm90INS1_25CollectiveMainloopFwdSm90ILi2EN4cute5tupleIJNS5_1CILi1EEES8_S8_EEENS6_IJNS7_ILi128EEENS7_ILi96EEENS7_ILi64EEEEEELi256ENS_6half_tEfNS_4arch4Sm90ELb0ELb1ELb0ELb0ELb1ELb0ELb0ELb1ELb0ELb1ELb1ELb0EEENS1_21CollectiveEpilogueFwdINS6_IJSA_NS7_ILi256EEESB_EEES9_SE_SG_Li256ELb0ELb1ELb1ELb0EEENS1_19SingleTileSchedulerILb0ELb1ELb1ELi128EEEEEEEEEvNT_6ParamsE,"",@"SHT_CUDA_INFO"
	.sectionflags	@""
	.align	4


	//----- nvinfo : EIATTR_CUDA_API_VERSION
	.align		4
        /*0000*/ 	.byte	0x04, 0x37
        /*0002*/ 	.short	(.L_678 - .L_677)
.L_677:
        /*0004*/ 	.word	0x00000082


	//----- nvinfo : EIATTR_KPARAM_INFO
	.align		4
.L_678:
        /*0008*/ 	.byte	0x04, 0x17
        /*000a*/ 	.short	(.L_680 - .L_679)
.L_679:
        /*000c*/ 	.word	0x00000000
        /*0010*/ 	.short	0x0000
        /*0012*/ 	.short	0x0000
        /*0014*/ 	.byte	0x00, 0xf0, 0x01, 0x28


	//----- nvinfo : EIATTR_SPARSE_MMA_MASK
	.align		4
.L_680:
        /*0018*/ 	.byte	0x03, 0x50
        /*001a*/ 	.short	0x0000


	//----- nvinfo : EIATTR_MAXREG_COUNT
	.align		4
        /*001c*/ 	.byte	0x03, 0x1b
        /*001e*/ 	.short	0x00a8


	//----- nvinfo : EIATTR_MERCURY_ISA_VERSION
	.align		4
        /*0020*/ 	.byte	0x03, 0x5f
        /*0022*/ 	.short	0x0101


	//----- nvinfo : EIATTR_VRC_CTA_INIT_COUNT
	.align		4
        /*0024*/ 	.byte	0x02, 0x4a
	.zero		1
	.zero		1


	//----- nvinfo : EIATTR_EXIT_INSTR_OFFSETS
	.align		4
        /*0028*/ 	.byte	0x04, 0x1c
        /*002a*/ 	.short	(.L_682 - .L_681)


	//   ....[0]....
.L_681:
        /*002c*/ 	.word	0x00000010


	//----- nvinfo : EIATTR_MAX_THREADS
	.align		4
.L_682:
        /*0030*/ 	.byte	0x04, 0x05
        /*0032*/ 	.short	(.L_684 - .L_683)
.L_683:
        /*0034*/ 	.word	0x00000180
        /*0038*/ 	.word	0x00000001
        /*003c*/ 	.word	0x00000001


	//----- nvinfo : EIATTR_CBANK_PARAM_SIZE
	.align		4
.L_684:
        /*0040*/ 	.byte	0x03, 0x19
        /*0042*/ 	.short	0x0a00


	//----- nvinfo : EIATTR_PARAM_CBANK
	.align		4
        /*0044*/ 	.byte	0x04, 0x0a
        /*0046*/ 	.short	(.L_686 - .L_685)
	.align		4
.L_685:
        /*0048*/ 	.word	index@(.nv.constant0._ZN7cutlass13device_kernelIN5flash11enable_sm90INS1_16FlashAttnFwdSm90INS1_25CollectiveMainloopFwdSm90ILi2EN4cute5tupleIJNS5_1CILi1EEES8_S8_EEENS6_IJNS7_ILi128EEENS7_ILi96EEENS7_ILi64EEEEEELi256ENS_6half_tEfNS_4arch4Sm90ELb0ELb1ELb0ELb0ELb1ELb0ELb0ELb1ELb0ELb1ELb1ELb0EEENS1_21CollectiveEpilogueFwdINS6_IJSA_NS7_ILi256EEESB_EEES9_SE_SG_Li256ELb0ELb1ELb1ELb0EEENS1_19SingleTileSchedulerILb0ELb1ELb1ELi128EEEEEEEEEvNT_6ParamsE)
        /*004c*/ 	.short	0x0380
        /*004e*/ 	.short	0x0a00


	//----- nvinfo : EIATTR_SW_WAR
	.align		4
.L_686:
        /*0050*/ 	.byte	0x04, 0x36
        /*0052*/ 	.short	(.L_688 - .L_687)
.L_687:
        /*0054*/ 	.word	0x00000008
.L_688:


//--------------------- .nv.info._ZN7cutlass13device_kernelIN5flash11enable_sm90INS1_16FlashAttnFwdSm90INS1_25CollectiveMainloopFwdSm90ILi2EN4cute5tupleIJNS5_1CILi1EEES8_S8_EEENS6_IJNS7_ILi128EEENS7_ILi96EEENS7_ILi64EEEEEELi256ENS_6half_tEfNS_4arch4Sm90ELb0ELb1ELb0ELb0ELb1ELb0ELb1ELb1ELb0ELb1ELb1ELb0EEENS1_21CollectiveEpilogueFwdINS6_IJSA_NS7_ILi256EEESB_EEES9_SE_SG_Li256ELb0ELb1ELb1ELb0EEENS1_19SingleTileSchedulerILb0ELb1ELb1ELi128EEEEEEEEEvNT_6ParamsE --------------------------
	.section	.nv.info._ZN7cutlass13device_kernelIN5flash11enable_sm90INS1_16FlashAttnFwdSm90INS1_25CollectiveMainloopFwdSm90ILi2EN4cute5tupleIJNS5_1CILi1EEES8_S8_EEENS6_IJNS7_ILi128EEENS7_ILi96EEENS7_ILi64EEEEEELi256ENS_6half_tEfNS_4arch4Sm90ELb0ELb1ELb0ELb0ELb1ELb0ELb1ELb1ELb0ELb1ELb1ELb0EEENS1_21CollectiveEpilogueFwdINS6_IJSA_NS7_ILi256EEESB_EEES9_SE_SG_Li256ELb0ELb1ELb1ELb0EEENS1_19SingleTileSchedulerILb0ELb1ELb1ELi128EEEEEEEEEvNT_6ParamsE,"",@"SHT_CUDA_INFO"
	.sectionflags	@""
	.align	4


	//----- nvinfo : EIATTR_CUDA_API_VERSION
	.align		4
        /*0000*/ 	.byte	0x04, 0x37
        /*0002*/ 	.short	(.L_690 - .L_689)
.L_689:
        /*0004*/ 	.word	0x00000082


	//----- nvinfo : EIATTR_KPARAM_INFO
	.align		4
.L_690:
        /*0008*/ 	.byte	0x04, 0x17
        /*000a*/ 	.short	(.L_692 - .L_691)
.L_691:
        /*000c*/ 	.word	0x00000000
        /*0010*/ 	.short	0x0000
        /*0012*/ 	.short	0x0000
        /*0014*/ 	.byte	0x00, 0xf0, 0x01, 0x2c


	//----- nvinfo : EIATTR_SPARSE_MMA_MASK
	.align		4
.L_692:
        /*0018*/ 	.byte	0x03, 0x50
        /*001a*/ 	.short	0x0000


	//----- nvinfo : EIATTR_MAXREG_COUNT
	.align		4
        /*001c*/ 	.byte	0x03, 0x1b
        /*001e*/ 	.short	0x00a8


	//----- nvinfo : EIATTR_MERCURY_ISA_VERSION
	.align		4
        /*0020*/ 	.byte	0x03, 0x5f
        /*0022*/ 	.short	0x0101


	//----- nvinfo : EIATTR_VRC_CTA_INIT_COUNT
	.align		4
        /*0024*/ 	.byte	0x02, 0x4a
	.zero		1
	.zero		1


	//----- nvinfo : EIATTR_EXIT_INSTR_OFFSETS
	.align		4
        /*0028*/ 	.byte	0x04, 0x1c
        /*002a*/ 	.short	(.L_694 - .L_693)


	//   ....[0]....
.L_693:
        /*002c*/ 	.word	0x00000010


	//----- nvinfo : EIATTR_MAX_THREADS
	.align		4
.L_694:
        /*0030*/ 	.byte	0x04, 0x05
        /*0032*/ 	.short	(.L_696 - .L_695)
.L_695:
        /*0034*/ 	.word	0x00000180
        /*0038*/ 	.word	0x00000001
        /*003c*/ 	.word	0x00000001


	//----- nvinfo : EIATTR_CBANK_PARAM_SIZE
	.align		4
.L_696:
        /*0040*/ 	.byte	0x03, 0x19
        /*0042*/ 	.short	0x0b00


	//----- nvinfo : EIATTR_PARAM_CBANK
	.align		4
        /*0044*/ 	.byte	0x04, 0x0a
        /*0046*/ 	.short	(.L_698 - .L_697)
	.align		4
.L_697:
        /*0048*/ 	.word	index@(.nv.constant0._ZN7cutlass13device_kernelIN5flash11enable_sm90INS1_16FlashAttnFwdSm90INS1_25CollectiveMainloopFwdSm90ILi2EN4cute5tupleIJNS5_1CILi1EEES8_S8_EEENS6_IJNS7_ILi128EEENS7_ILi96EEENS7_ILi64EEEEEELi256ENS_6half_tEfNS_4arch4Sm90ELb0ELb1ELb0ELb0ELb1ELb0ELb1ELb1ELb0ELb1ELb1ELb0EEENS1_21CollectiveEpilogueFwdINS6_IJSA_NS7_ILi256EEESB_EEES9_SE_SG_Li256ELb0ELb1ELb1ELb0EEENS1_19SingleTileSchedulerILb0ELb1ELb1ELi128EEEEEEEEEvNT_6ParamsE)
        /*004c*/ 	.short	0x0380
        /*004e*/ 	.short	0x0b00


	//----- nvinfo : EIATTR_SW_WAR
	.align		4
.L_698:
        /*0050*/ 	.byte	0x04, 0x36
        /*0052*/ 	.short	(.L_700 - .L_699)
.L_699:
        /*0054*/ 	.word	0x00000008
.L_700:


//--------------------- .nv.info._ZN7cutlass13device_kernelIN5flash11enable_sm90INS1_16FlashAttnFwdSm90INS1_25CollectiveMainloopFwdSm90ILi2EN4cute5tupleIJNS5_1CILi1EEES8_S8_EEENS6_IJNS7_ILi128EEENS7_ILi96EEENS7_ILi64EEEEEELi256ENS_6half_tEfNS_4arch4Sm90ELb0ELb1ELb0ELb1ELb1ELb0ELb0ELb1ELb0ELb1ELb1ELb0EEENS1_21CollectiveEpilogueFwdINS6_IJSA_NS7_ILi256EEESB_EEES9_SE_SG_Li256ELb1ELb1ELb1ELb0EEENS1_36VarlenDynamicPersistentTileSchedulerILi128ELi96ELi256ELi128ELb1ELb1ELb1ELb1ELb0ELb1EEEEEEEEEvNT_6ParamsE --------------------------
	.section	.nv.info._ZN7cutlass13device_kernelIN5flash11enable_sm90INS1_16FlashAttnFwdSm90INS1_25CollectiveMainloopFwdSm90ILi2EN4cute5tupleIJNS5_1CILi1EEES8_S8_EEENS6_IJNS7_ILi128EEENS7_ILi96EEENS7_ILi64EEEEEELi256ENS_6half_tEfNS_4arch4Sm90ELb0ELb1ELb0ELb1ELb1ELb0ELb0ELb1ELb0ELb1ELb1ELb0EEENS1_21CollectiveEpilogueFwdINS6_IJSA_NS7_ILi256EEESB_EEES9_SE_SG_Li256ELb1ELb1ELb1ELb0EEENS1_36VarlenDynamicPersistentTileSchedulerILi128ELi96ELi256ELi128ELb1ELb1ELb1ELb1ELb0ELb1EEEEEEEEEvNT_6ParamsE,"",@"SHT_CUDA_INFO"
	.sectionflags	@""
	.align	4


	//----- nvinfo : EIATTR_CUDA_API_VERSION
	.align		4
        /*0000*/ 	.byte	0x04, 0x37
        /*0002*/ 	.short	(.L_702 - .L_701)
.L_701:
        /*0004*/ 	.word	0x00000082


	//----- nvinfo : EIATTR_KPARAM_INFO
	.align		4
.L_702:
        /*0008*/ 	.byte	0x04, 0x17
        /*000a*/ 	.short	(.L_704 - .L_703)
.L_703:
        /*000c*/ 	.word	0x00000000
        /*0010*/ 	.short	0x0000
        /*0012*/ 	.short	0x0000
        /*0014*/ 	.byte	0x00, 0xf0, 0x01, 0x2a


	//----- nvinfo : EIATTR_SPARSE_MMA_MASK
	.align		4
.L_704:
        /*0018*/ 	.byte	0x03, 0x50
        /*001a*/ 	.short	0x0000


	//----- nvinfo : EIATTR_MAXREG_COUNT
	.align		4
        /*001c*/ 	.byte	0x03, 0x1b
        /*001e*/ 	.short	0x00a8


	//----- nvinfo : EIATTR_MERCURY_ISA_VERSION
	.align		4
        /*0020*/ 	.byte	0x03, 0x5f
        /*0022*/ 	.short	0x0101


	//----- nvinfo : EIATTR_VRC_CTA_INIT_COUNT
	.align		4
        /*0024*/ 	.byte	0x02, 0x4a
	.zero		1
	.zero		1


	//----- nvinfo : EIATTR_EXIT_INSTR_OFFSETS
	.align		4
        /*0028*/ 	.byte	0x04, 0x1c
        /*002a*/ 	.short	(.L_706 - .L_705)


	//   ....[0]....
.L_705:
        /*002c*/ 	.word	0x00000010


	//----- nvinfo : EIATTR_MAX_THREADS
	.align		4
.L_706:
        /*0030*/ 	.byte	0x04, 0x05
        /*0032*/ 	.short	(.L_708 - .L_707)
.L_707:
        /*0034*/ 	.word	0x00000180
        /*0038*/ 	.word	0x00000001
        /*003c*/ 	.word	0x00000001


	//----- nvinfo : EIATTR_CBANK_PARAM_SIZE
	.align		4
.L_708:
        /*0040*/ 	.byte	0x03, 0x19
        /*0042*/ 	.short	0x0a80


	//----- nvinfo : EIATTR_PARAM_CBANK
	.align		4
        /*0044*/ 	.byte	0x04, 0x0a
        /*0046*/ 	.short	(.L_710 - .L_709)
	.align		4
.L_709:
        /*0048*/ 	.word	index@(.nv.constant0._ZN7cutlass13device_kernelIN5flash11enable_sm90INS1_16FlashAttnFwdSm90INS1_25CollectiveMainloopFwdSm90ILi2EN4cute5tupleIJNS5_1CILi1EEES8_S8_EEENS6_IJNS7_ILi128EEENS7_ILi96EEENS7_ILi64EEEEEELi256ENS_6half_tEfNS_4arch4Sm90ELb0ELb1ELb0ELb1ELb1ELb0ELb0ELb1ELb0ELb1ELb1ELb0EEENS1_21CollectiveEpilogueFwdINS6_IJSA_NS7_ILi256EEESB_EEES9_SE_SG_Li256ELb1ELb1ELb1ELb0EEENS1_36VarlenDynamicPersistentTileSchedulerILi128ELi96ELi256ELi128ELb1ELb1ELb1ELb1ELb0ELb1EEEEEEEEEvNT_6ParamsE)
        /*004c*/ 	.short	0x0380
        /*004e*/ 	.short	0x0a80


	//----- nvinfo : EIATTR_SW_WAR
	.align		4
.L_710:
        /*0050*/ 	.byte	0x04, 0x36
        /*0052*/ 	.short	(.L_712 - .L_711)
.L_711:
        /*0054*/ 	.word	0x00000008
.L_712:


//--------------------- .nv.info._ZN7cutlass13device_kernelIN5flash11enable_sm90INS1_16FlashAttnFwdSm90INS1_25CollectiveMainloopFwdSm90ILi2EN4cute5tupleIJNS5_1CILi1EEES8_S8_EEENS6_IJNS7_ILi128EEENS7_ILi96EEENS7_ILi64EEEEEELi256ENS_6half_tEfNS_4arch4Sm90ELb0ELb1ELb0ELb1ELb1ELb1ELb0ELb1ELb0ELb1ELb1ELb0EEENS1_21CollectiveEpilogueFwdINS6_IJSA_NS7_ILi256EEESB_EEES9_SE_SG_Li256ELb1ELb1ELb1ELb0EEENS1_36VarlenDynamicPersistentTileSchedulerILi128ELi96ELi256ELi128ELb1ELb1ELb1ELb1ELb0ELb1EEEEEEEEEvNT_6ParamsE --------------------------
	.section	.nv.info._ZN7cutlass13device_kernelIN5flash11enable_sm90INS1_16FlashAttnFwdSm90INS1_25CollectiveMainloopFwdSm90ILi2EN4cute5tupleIJNS5_1CILi1EEES8_S8_EEENS6_IJNS7_ILi128EEENS7_ILi96EEENS7_ILi64EEEEEELi256ENS_6half_tEfNS_4arch4Sm90ELb0ELb1ELb0ELb1ELb1ELb1ELb0ELb1ELb0ELb1ELb1ELb0EEENS1_21CollectiveEpilogueFwdINS6_IJSA_NS7_ILi256EEESB_EEES9_SE_SG_Li256ELb1ELb1ELb1ELb0EEENS1_36VarlenDynamicPersistentTileSchedulerILi128ELi96ELi256ELi128ELb1ELb1ELb1ELb1ELb0ELb1EEEEEEEEEvNT_6ParamsE,"",@"SHT_CUDA_INFO"
	.sectionflags	@""
	.align	4


	//----- nvinfo : EIATTR_CUDA_API_VERSION
	.align		4
        /*0000*/ 	.byte	0x04, 0x37
        /*0002*/ 	.short	(.L_714 - .L_713)
.L_713:
        /*0004*/ 	.word	0x00000082


	//----- nvinfo : EIATTR_KPARAM_INFO
	.align		4
.L_714:
        /*0008*/ 	.byte	0x04, 0x17
        /*000a*/ 	.short	(.L_716 - .L_715)
.L_715:
        /*000c*/ 	.word	0x00000000
        /*0010*/ 	.short	0x0000
        /*0012*/ 	.short	0x0000
        /*0014*/ 	.byte	0x00, 0xf0, 0x01, 0x2a


	//----- nvinfo : EIATTR_SPARSE_MMA_MASK
	.align		4
.L_716:
        /*0018*/ 	.byte	0x03, 0x50
        /*001a*/ 	.short	0x0000


	//----- nvinfo : EIATTR_MAXREG_COUNT
	.align		4
        /*001c*/ 	.byte	0x03, 0x1b
        /*001e*/ 	.short	0x00a8


	//----- nvinfo : EIATTR_MERCURY_ISA_VERSION
	.align		4
        /*0020*/ 	.byte	0x03, 0x5f
        /*0022*/ 	.short	0x0101


	//----- nvinfo : EIATTR_VRC_CTA_INIT_COUNT
	.align		4
        /*0024*/ 	.byte	0x02, 0x4a
	.zero		1
	.zero		1


	//----- nvinfo : EIATTR_EXIT_INSTR_OFFSETS
	.align		4
        /*0028*/ 	.byte	0x04, 0x1c
        /*002a*/ 	.short	(.L_718 - .L_717)


	//   ....[0]....
.L_717:
        /*002c*/ 	.word	0x00000010


	//----- nvinfo : EIATTR_MAX_THREADS
	.align		4
.L_718:
        /*0030*/ 	.byte	0x04, 0x05
        /*0032*/ 	.short	(.L_720 - .L_719)
.L_719:
        /*0034*/ 	.word	0x00000180
        /*0038*/ 	.word	0x00000001
        /*003c*/ 	.word	0x00000001


	//----- nvinfo : EIATTR_CBANK_PARAM_SIZE
	.align		4
.L_720:
        /*0040*/ 	.byte	0x03, 0x19
        /*0042*/ 	.short	0x0a80


	//----- nvinfo : EIATTR_PARAM_CBANK
	.align		4
        /*0044*/ 	.byte	0x04, 0x0a
        /*0046*/ 	.short	(.L_722 - .L_721)
	.align		4
.L_721:
        /*0048*/ 	.word	index@(.nv.constant0._ZN7cutlass13device_kernelIN5flash11enable_sm90INS1_16FlashAttnFwdSm90INS1_25CollectiveMainloopFwdSm90ILi2EN4cute5tupleIJNS5_1CILi1EEES8_S8_EEENS6_IJNS7_ILi128EEENS7_ILi96EEENS7_ILi64EEEEEELi256ENS_6half_tEfNS_4arch4Sm90ELb0ELb1ELb0ELb1ELb1ELb1ELb0ELb1ELb0ELb1ELb1ELb0EEENS1_21CollectiveEpilogueFwdINS6_IJSA_NS7_ILi256EEESB_EEES9_SE_SG_Li256ELb1ELb1ELb1ELb0EEENS1_36VarlenDynamicPersistentTileSchedulerILi128ELi96ELi256ELi128ELb1ELb1ELb1ELb1ELb0ELb1EEEEEEEEEvNT_6ParamsE)
        /*004c*/ 	.short	0x0380
        /*004e*/ 	.short	0x0a80


	//----- nvinfo : EIATTR_SW_WAR
	.align		4
.L_722:
        /*0050*/ 	.byte	0x04, 0x36
        /*0052*/ 	.short	(.L_724 - .L_723)
.L_723:
        /*0054*/ 	.word	0x00000008
.L_724:


//--------------------- .nv.info._ZN7cutlass13device_kernelIN5flash11enable_sm90INS1_16FlashAttnFwdSm90INS1_25CollectiveMainloopFwdSm90ILi2EN4cute5tupleIJNS5_1CILi1EEES8_S8_EEENS6_IJNS7_ILi128EEENS7_ILi96EEENS7_ILi64EEEEEELi256ENS_6half_tEfNS_4arch4Sm90ELb0ELb1ELb0ELb1ELb1ELb0ELb1ELb1ELb0ELb1ELb1ELb0EEENS1_21CollectiveEpilogueFwdINS6_IJSA_NS7_ILi256EEESB_EEES9_SE_SG_Li256ELb1ELb1ELb1ELb0EEENS1_36VarlenDynamicPersistentTileSchedulerILi128ELi96ELi256ELi128ELb1ELb1ELb1ELb1ELb0ELb1EEEEEEEEEvNT_6ParamsE --------------------------
	.section	.nv.info._ZN7cutlass13device_kernelIN5flash11enable_sm90INS1_16FlashAttnFwdSm90INS1_25CollectiveMainloopFwdSm90ILi2EN4cute5tupleIJNS5_1CILi1EEES8_S8_EEENS6_IJNS7_ILi128EEENS7_ILi96EEENS7_ILi64EEEEEELi256ENS_6half_tEfNS_4arch4Sm90ELb0ELb1ELb0ELb1ELb1ELb0ELb1ELb1ELb0ELb1ELb1ELb0EEENS1_21CollectiveEpilogueFwdINS6_IJSA_NS7_ILi256EEESB_EEES9_SE_SG_Li256ELb1ELb1ELb1ELb0EEENS1_36VarlenDynamicPersistentTileSchedulerILi128ELi96ELi256ELi128ELb1ELb1ELb1ELb1ELb0ELb1EEEEEEEEEvNT_6ParamsE,"",@"SHT_CUDA_INFO"
	.sectionflags	@""
	.align	4


	//----- nvinfo : EIATTR_CUDA_API_VERSION
	.align		4
        /*0000*/ 	.byte	0x04, 0x37
        /*0002*/ 	.short	(.L_726 - .L_725)
.L_725:
        /*0004*/ 	.word	0x00000082


	//----- nvinfo : EIATTR_KPARAM_INFO
	.align		4
.L_726:
        /*0008*/ 	.byte	0x04, 0x17
        /*000a*/ 	.short	(.L_728 - .L_727)
.L_727:
        /*000c*/ 	.word	0x00000000
        /*0010*/ 	.short	0x0000
        /*0012*/ 	.short	0x0000
        /*0014*/ 	.byte	0x00, 0xf0, 0x01, 0x2e


	//----- nvinfo : EIATTR_SPARSE_MMA_MASK
	.align		4
.L_728:
        /*0018*/ 	.byte	0x03, 0x50
        /*001a*/ 	.short	0x0000


	//----- nvinfo : EIATTR_MAXREG_COUNT
	.align		4
        /*001c*/ 	.byte	0x03, 0x1b
        /*001e*/ 	.short	0x00a8


	//----- nvinfo : EIATTR_MERCURY_ISA_VERSION
	.align		4
        /*0020*/ 	.byte	0x03, 0x5f
        /*0022*/ 	.short	0x0101


	//----- nvinfo : EIATTR_VRC_CTA_INIT_COUNT
	.align		4
        /*0024*/ 	.byte	0x02, 0x4a
	.zero		1
	.zero		1


	//----- nvinfo : EIATTR_EXIT_INSTR_OFFSETS
	.align		4
        /*0028*/ 	.byte	0x04, 0x1c
        /*002a*/ 	.short	(.L_730 - .L_729)


	//   ....[0]....
.L_729:
        /*002c*/ 	.word	0x00000010


	//----- nvinfo : EIATTR_MAX_THREADS
	.align		4
.L_730:
        /*0030*/ 	.byte	0x04, 0x05
        /*0032*/ 	.short	(.L_732 - .L_731)
.L_731:
        /*0034*/ 	.word	0x00000180
        /*0038*/ 	.word	0x00000001
        /*003c*/ 	.word	0x00000001


	//----- nvinfo : EIATTR_CBANK_PARAM_SIZE
	.align		4
.L_732:
        /*0040*/ 	.byte	0x03, 0x19
        /*0042*/ 	.short	0x0b80


	//----- nvinfo : EIATTR_PARAM_CBANK
	.align		4
        /*0044*/ 	.byte	0x04, 0x0a
        /*0046*/ 	.short	(.L_734 - .L_733)
	.align		4
.L_733:
        /*0048*/ 	.word	index@(.nv.constant0._ZN7cutlass13device_kernelIN5flash11enable_sm90INS1_16FlashAttnFwdSm90INS1_25CollectiveMainloopFwdSm90ILi2EN4cute5tupleIJNS5_1CILi1EEES8_S8_EEENS6_IJNS7_ILi128EEENS7_ILi96EEENS7_ILi64EEEEEELi256ENS_6half_tEfNS_4arch4Sm90ELb0ELb1ELb0ELb1ELb1ELb0ELb1ELb1ELb0ELb1ELb1ELb0EEENS1_21CollectiveEpilogueFwdINS6_IJSA_NS7_ILi256EEESB_EEES9_SE_SG_Li256ELb1ELb1ELb1ELb0EEENS1_36VarlenDynamicPersistentTileSchedulerILi128ELi96ELi256ELi128ELb1ELb1ELb1ELb1ELb0ELb1EEEEEEEEEvNT_6ParamsE)
        /*004c*/ 	.short	0x0380
        /*004e*/ 	.short	0x0b80


	//----- nvinfo : EIATTR_SW_WAR
	.align		4
.L_734:
        /*0050*/ 	.byte	0x04, 0x36
        /*0052*/ 	.short	(.L_736 - .L_735)
.L_735:
        /*0054*/ 	.word	0x00000008
.L_736:


//--------------------- .nv.info._ZN7cutlass13device_kernelIN5flash11enable_sm90INS1_16FlashAttnFwdSm90INS1_25CollectiveMainloopFwdSm90ILi2EN4cute5tupleIJNS5_1CILi1EEES8_S8_EEENS6_IJNS7_ILi128EEENS7_ILi96EEENS7_ILi64EEEEEELi256ENS_6half_tEfNS_4arch4Sm90ELb0ELb1ELb0ELb1ELb1ELb1ELb1ELb1ELb0ELb1ELb1ELb0EEENS1_21CollectiveEpilogueFwdINS6_IJSA_NS7_ILi256EEESB_EEES9_SE_SG_Li256ELb1ELb1ELb1ELb0EEENS1_36VarlenDynamicPersistentTileSchedulerILi128ELi96ELi256ELi128ELb1ELb1ELb1ELb1ELb0ELb1EEEEEEEEEvNT_6ParamsE --------------------------
	.section	.nv.info._ZN7cutlass13device_kernelIN5flash11enable_sm90INS1_16FlashAttnFwdSm90INS1_25CollectiveMainloopFwdSm90ILi2EN4cute5tupleIJNS5_1CILi1EEES8_S8_EEENS6_IJNS7_ILi128EEENS7_ILi96EEENS7_ILi64EEEEEELi256ENS_6half_tEfNS_4arch4Sm90ELb0ELb1ELb0ELb1ELb1ELb1ELb1ELb1ELb0ELb1ELb1ELb0EEENS1_21CollectiveEpilogueFwdINS6_IJSA_NS7_ILi256EEESB_EEES9_SE_SG_Li256ELb1ELb1ELb1ELb0EEENS1_36VarlenDynamicPersistentTileSchedulerILi128ELi96ELi256ELi128ELb1ELb1ELb1ELb1ELb0ELb1EEEEEEEEEvNT_6ParamsE,"",@"SHT_CUDA_INFO"
	.sectionflags	@""
	.align	4


	//----- nvinfo : EIATTR_CUDA_API_VERSION
	.align		4
        /*0000*/ 	.byte	0x04, 0x37
        /*0002*/ 	.short	(.L_738 - .L_737)
.L_737:
        /*0004*/ 	.word	0x00000082


	//----- nvinfo : EIATTR_KPARAM_INFO
	.align		4
.L_738:
        /*0008*/ 	.byte	0x04, 0x17
        /*000a*/ 	.short	(.L_740 - .L_739)
.L_739:
        /*000c*/ 	.word	0x00000000
        /*0010*/ 	.short	0x0000
        /*0012*/ 	.short	0x0000
        /*0014*/ 	.byte	0x00, 0xf0, 0x01, 0x2e


	//----- nvinfo : EIATTR_SPARSE_MMA_MASK
	.align		4
.L_740:
        /*0018*/ 	.byte	0x03, 0x50
        /*001a*/ 	.short	0x0000


	//----- nvinfo : EIATTR_MAXREG_COUNT
	.align		4
        /*001c*/ 	.byte	0x03, 0x1b
        /*001e*/ 	.short	0x00a8


	//----- nvinfo : EIATTR_MERCURY_ISA_VERSION
	.align		4
        /*0020*/ 	.byte	0x03, 0x5f
        /*0022*/ 	.short	0x0101


	//----- nvinfo : EIATTR_VRC_CTA_INIT_COUNT
	.align		4
        /*0024*/ 	.byte	0x02, 0x4a
	.zero		1
	.zero		1


	//----- nvinfo : EIATTR_EXIT_INSTR_OFFSETS
	.align		4
        /*0028*/ 	.byte	0x04, 0x1c
        /*002a*/ 	.short	(.L_742 - .L_741)


	//   ....[0]....
.L_741:
        /*002c*/ 	.word	0x00000010


	//----- nvinfo : EIATTR_MAX_THREADS
	.align		4
.L_742:
        /*0030*/ 	.byte	0x04, 0x05
        /*0032*/ 	.short	(.L_744 - .L_743)
.L_743:
        /*0034*/ 	.word	0x00000180
        /*0038*/ 	.word	0x00000001
        /*003c*/ 	.word	0x00000001


	//----- nvinfo : EIATTR_CBANK_PARAM_SIZE
	.align		4
.L_744:
        /*0040*/ 	.byte	0x03, 0x19
        /*0042*/ 	.short	0x0b80


	//----- nvinfo : EIATTR_PARAM_CBANK
	.align		4
        /*0044*/ 	.byte	0x04, 0x0a
        /*0046*/ 	.short	(.L_746 - .L_745)
	.align		4
.L_745:
        /*0048*/ 	.word	index@(.nv.constant0._ZN7cutlass13device_kernelIN5flash11enable_sm90INS1_16FlashAttnFwdSm90INS1_25CollectiveMainloopFwdSm90ILi2EN4cute5tupleIJNS5_1CILi1EEES8_S8_EEENS6_IJNS7_ILi128EEENS7_ILi96EEENS7_ILi64EEEEEELi256ENS_6half_tEfNS_4arch4Sm90ELb0ELb1ELb0ELb1ELb1ELb1ELb1ELb1ELb0ELb1ELb1ELb0EEENS1_21CollectiveEpilogueFwdINS6_IJSA_NS7_ILi256EEESB_EEES9_SE_SG_Li256ELb1ELb1ELb1ELb0EEENS1_36VarlenDynamicPersistentTileSchedulerILi128ELi96ELi256ELi128ELb1ELb1ELb1ELb1ELb0ELb1EEEEEEEEEvNT_6ParamsE)
        /*004c*/ 	.short	0x0380
        /*004e*/ 	.short	0x0b80


	//----- nvinfo : EIATTR_SW_WAR
	.align		4
.L_746:
        /*0050*/ 	.byte	0x04, 0x36
        /*0052*/ 	.short	(.L_748 - .L_747)
.L_747:
        /*0054*/ 	.word	0x00000008
.L_748:


//--------------------- .nv.info._ZN7cutlass13device_kernelIN5flash11enable_sm90INS1_16FlashAttnFwdSm90INS1_25CollectiveMainloopFwdSm90ILi2EN4cute5tupleIJNS5_1CILi1EEES8_S8_EEENS6_IJNS7_ILi128EEENS7_ILi96EEENS7_ILi64EEEEEELi256ENS_6half_tEfNS_4arch4Sm90ELb1ELb0ELb0ELb0ELb1ELb0ELb0ELb1ELb0ELb1ELb1ELb0EEENS1_21CollectiveEpilogueFwdINS6_IJSA_NS7_ILi256EEESB_EEES9_SE_SG_Li256ELb0ELb1ELb1ELb0EEENS1_19SingleTileSchedulerILb0ELb1ELb1ELi128EEEEEEEEEvNT_6ParamsE --------------------------
	.section	.nv.info._ZN7cutlass13device_kernelIN5flash11enable_sm90INS1_16FlashAttnFwdSm90INS1_25CollectiveMainloopFwdSm90ILi2EN4cute5tupleIJNS5_1CILi1EEES8_S8_EEENS6_IJNS7_ILi128EEENS7_ILi96EEENS7_ILi64EEEEEELi256ENS_6half_tEfNS_4arch4Sm90ELb1ELb0ELb0ELb0ELb1ELb0ELb0ELb1ELb0ELb1ELb1ELb0EEENS1_21CollectiveEpilogueFwdINS6_IJSA_NS7_ILi256EEESB_EEES9_SE_SG_Li256ELb0ELb1ELb1ELb0EEENS1_19SingleTileSchedulerILb0ELb1ELb1ELi128EEEEEEEEEvNT_6ParamsE,"",@"SHT_CUDA_INFO"
	.sectionflags	@""
	.align	4


	//----- nvinfo : EIATTR_CUDA_API_VERSION
	.align		4
        /*0000*/ 	.byte	0x04, 0x37
        /*0002*/ 	.short	(.L_750 - .L_749)
.L_749:
        /*0004*/ 	.word	0x00000082


	//----- nvinfo : EIATTR_KPARAM_INFO
	.align		4
.L_750:
        /*0008*/ 	.byte	0x04, 0x17
        /*000a*/ 	.short	(.L_752 - .L_751)
.L_751:
        /*000c*/ 	.word	0x00000000
        /*0010*/ 	.short	0x0000
        /*0012*/ 	.short	0x0000
        /*0014*/ 	.byte	0x00, 0xf0, 0x01, 0x28


	//----- nvinfo : EIATTR_SPARSE_MMA_MASK
	.align		4
.L_752:
        /*0018*/ 	.byte	0x03, 0x50
        /*001a*/ 	.short	0x0000


	//----- nvinfo : EIATTR_MAXREG_COUNT
	.align		4
        /*001c*/ 	.byte	0x03, 0x1b
        /*001e*/ 	.short	0x00a8


	//----- nvinfo : EIATTR_MERCURY_ISA_VERSION
	.align		4
        /*0020*/ 	.byte	0x03, 0x5f
        /*0022*/ 	.short	0x0101


	//----- nvinfo : EIATTR_VRC_CTA_INIT_COUNT
	.align		4
        /*0024*/ 	.byte	0x02, 0x4a
	.zero		1
	.zero		1


	//----- nvinfo : EIATTR_EXIT_INSTR_OFFSETS
	.align		4
        /*0028*/ 	.byte	0x04, 0x1c
        /*002a*/ 	.short	(.L_754 - .L_753)


	//   ....[0]....
.L_753:
        /*002c*/ 	.word	0x00000010


	//----- nvinfo : EIATTR_MAX_THREADS
	.align		4
.L_754:
        /*0030*/ 	.byte	0x04, 0x05
        /*0032*/ 	.short	(.L_756 - .L_755)
.L_755:
        /*0034*/ 	.word	0x00000180
        /*0038*/ 	.word	0x00000001
        /*003c*/ 	.word	0x00000001


	//----- nvinfo : EIATTR_CBANK_PARAM_SIZE
	.align		4
.L_756:
        /*0040*/ 	.byte	0x03, 0x19
        /*0042*/ 	.short	0x0a00


	//----- nvinfo : EIATTR_PARAM_CBANK
	.align		4
        /*0044*/ 	.byte	0x04, 0x0a
        /*0046*/ 	.short	(.L_758 - .L_757)
	.align		4
.L_757:
        /*0048*/ 	.word	index@(.nv.constant0._ZN7cutlass13device_kernelIN5flash11enable_sm90INS1_16FlashAttnFwdSm90INS1_25CollectiveMainloopFwdSm90ILi2EN4cute5tupleIJNS5_1CILi1EEES8_S8_EEENS6_IJNS7_ILi128EEENS7_ILi96EEENS7_ILi64EEEEEELi256ENS_6half_tEfNS_4arch4Sm90ELb1ELb0ELb0ELb0ELb1ELb0ELb0ELb1ELb0ELb1ELb1ELb0EEENS1_21CollectiveEpilogueFwdINS6_IJSA_NS7_ILi256EEESB_EEES9_SE_SG_Li256ELb0ELb1ELb1ELb0EEENS1_19SingleTileSchedulerILb0ELb1ELb1ELi128EEEEEEEEEvNT_6ParamsE)
        /*004c*/ 	.short	0x0380
        /*004e*/ 	.short	0x0a00


	//----- nvinfo : EIATTR_SW_WAR
	.align		4
.L_758:
        /*0050*/ 	.byte	0x04, 0x36
        /*0052*/ 	.short	(.L_760 - .L_759)
.L_759:
        /*0054*/ 	.word	0x00000008
.L_760:


//--------------------- .nv.info._ZN7cutlass13device_kernelIN5flash11enable_sm90INS1_16FlashAttnFwdSm90INS1_25CollectiveMainloopFwdSm90ILi2EN4cute5tupleIJNS5_1CILi1EEES8_S8_EEENS6_IJNS7_ILi128EEENS7_ILi96EEENS7_ILi64EEEEEELi256ENS_6half_tEfNS_4arch4Sm90ELb1ELb0ELb0ELb0ELb1ELb0ELb1ELb1ELb0ELb1ELb1ELb0EEENS1_21CollectiveEpilogueFwdINS6_IJSA_NS7_ILi256EEESB_EEES9_SE_SG_Li256ELb0ELb1ELb1ELb0EEENS1_19SingleTileSchedulerILb0ELb1ELb1ELi128EEEEEEEEEvNT_6ParamsE --------------------------
	.section	.nv.info._ZN7cutlass13device_kernelIN5flash11enable_sm90INS1_16FlashAttnFwdSm90INS1_25CollectiveMainloopFwdSm90ILi2EN4cute5tupleIJNS5_1CILi1EEES8_S8_EEENS6_IJNS7_ILi128EEENS7_ILi96EEENS7_ILi64EEEEEELi256ENS_6half_tEfNS_4arch4Sm90ELb1ELb0ELb0ELb0ELb1ELb0ELb1ELb1ELb0ELb1ELb1ELb0EEENS1_21CollectiveEpilogueFwdINS6_IJSA_NS7_ILi256EEESB_EEES9_SE_SG_Li256ELb0ELb1ELb1ELb0EEENS1_19SingleTileSchedulerILb0ELb1ELb1ELi128EEEEEEEEEvNT_6ParamsE,"",@"SHT_CUDA_INFO"
	.sectionflags	@""
	.align	4


	//----- nvinfo : EIATTR_CUDA_API_VERSION
	.align		4
        /*0000*/ 	.byte	0x04, 0x37
        /*0002*/ 	.short	(.L_762 - .L_761)
.L_761:
        /*0004*/ 	.word	0x00000082


	//----- nvinfo : EIATTR_KPARAM_INFO
	.align		4
.L_762:
        /*0008*/ 	.byte	0x04, 0x17
        /*000a*/ 	.short	(.L_764 - .L_763)
.L_763:
        /*000c*/ 	.word	0x00000000
        /*0010*/ 	.short	0x0000
        /*0012*/ 	.short	0x0000
        /*0014*/ 	.byte	0x00, 0xf0, 0x01, 0x2c


	//----- nvinfo : EIATTR_SPARSE_MMA_MASK
	.align		4
.L_764:
        /*0018*/ 	.byte	0x03, 0x50
        /*001a*/ 	.short	0x0000


	//----- nvinfo : EIATTR_MAXREG_COUNT
	.align		4
        /*001c*/ 	.byte	0x03, 0x1b
        /*001e*/ 	.short	0x00a8


	//----- nvinfo : EIATTR_MERCURY_ISA_VERSION
	.align		4
        /*0020*/ 	.byte	0x03, 0x5f
        /*0022*/ 	.short	0x0101


	//----- nvinfo : EIATTR_VRC_CTA_INIT_COUNT
	.align		4
        /*0024*/ 	.byte	0x02, 0x4a
	.zero		1
	.zero		1


	//----- nvinfo : EIATTR_EXIT_INSTR_OFFSETS
	.align		4
        /*0028*/ 	.byte	0x04, 0x1c
        /*002a*/ 	.short	(.L_766 - .L_765)


	//   ....[0]....
.L_765:
        /*002c*/ 	.word	0x00000010


	//----- nvinfo : EIATTR_MAX_THREADS
	.align		4
.L_766:
        /*0030*/ 	.byte	0x04, 0x05
        /*0032*/ 	.short	(.L_768 - .L_767)
.L_767:
        /*0034*/ 	.word	0x00000180
        /*0038*/ 	.word	0x00000001
        /*003c*/ 	.word	0x00000001


	//----- nvinfo : EIATTR_CBANK_PARAM_SIZE
	.align		4
.L_768:
        /*0040*/ 	.byte	0x03, 0x19
        /*0042*/ 	.short	0x0b00


	//----- nvinfo : EIATTR_PARAM_CBANK
	.align		4
        /*0044*/ 	.byte	0x04, 0x0a
        /*0046*/ 	.short	(.L_770 - .L_769)
	.align		4
.L_769:
        /*0048*/ 	.word	index@(.nv.constant0._ZN7cutlass13device_kernelIN5flash11enable_sm90INS1_16FlashAttnFwdSm90INS1_25CollectiveMainloopFwdSm90ILi2EN4cute5tupleIJNS5_1CILi1EEES8_S8_EEENS6_IJNS7_ILi128EEENS7_ILi96EEENS7_ILi64EEEEEELi256ENS_6half_tEfNS_4arch4Sm90ELb1ELb0ELb0ELb0ELb1ELb0ELb1ELb1ELb0ELb1ELb1ELb0EEENS1_21CollectiveEpilogueFwdINS6_IJSA_NS7_ILi256EEESB_EEES9_SE_SG_Li256ELb0ELb1ELb1ELb0EEENS1_19SingleTileSchedulerILb0ELb1ELb1ELi128EEEEEEEEEvNT_6ParamsE)
        /*004c*/ 	.short	0x0380
        /*004e*/ 	.short	0x0b00


	//----- nvinfo : EIATTR_SW_WAR
	.align		4
.L_770:
        /*0050*/ 	.byte	0x04, 0x36
        /*0052*/ 	.short	(.L_772 - .L_771)
.L_771:
        /*0054*/ 	.word	0x00000008
.L_772:


//--------------------- .nv.info._ZN7cutlass13device_kernelIN5flash11enable_sm90INS1_16FlashAttnFwdSm90INS1_25CollectiveMainloopFwdSm90ILi2EN4cute5tupleIJNS5_1CILi1EEES8_S8_EEENS6_IJNS7_ILi128EEENS7_ILi96EEENS7_ILi64EEEEEELi256ENS_6half_tEfNS_4arch4Sm90ELb1ELb0ELb0ELb1ELb1ELb0ELb0ELb1ELb0ELb1ELb1ELb0EEENS1_21CollectiveEpilogueFwdINS6_IJSA_NS7_ILi256EEESB_EEES9_SE_SG_Li256ELb1ELb1ELb1ELb0EEENS1_36VarlenDynamicPersistentTileSchedulerILi128ELi96ELi256ELi128ELb1ELb1ELb1ELb1ELb1ELb1EEEEEEEEEvNT_6ParamsE --------------------------
	.section	.nv.info._ZN7cutlass13device_kernelIN5flash11enable_sm90INS1_16FlashAttnFwdSm90INS1_25CollectiveMainloopFwdSm90ILi2EN4cute5tupleIJNS5_1CILi1EEES8_S8_EEENS6_IJNS7_ILi128EEENS7_ILi96EEENS7_ILi64EEEEEELi256ENS_6half_tEfNS_4arch4Sm90ELb1ELb0ELb0ELb1ELb1ELb0ELb0ELb1ELb0ELb1ELb1ELb0EEENS1_21CollectiveEpilogueFwdINS6_IJSA_NS7_ILi256EEESB_EEES9_SE_SG_Li256ELb1ELb1ELb1ELb0EEENS1_36VarlenDynamicPersistentTileSchedulerILi128ELi96ELi256ELi128ELb1ELb1ELb1ELb1ELb1ELb1EEEEEEEEEvNT_6ParamsE,"",@"SHT_CUDA_INFO"
	.sectionflags	@""
	.align	4


	//----- nvinfo : EIATTR_CUDA_API_VERSION
	.align		4
        /*0000*/ 	.byte	0x04, 0x37
        /*0002*/ 	.short	(.L_774 - .L_773)
.L_773:
        /*0004*/ 	.word	0x00000082


	//----- nvinfo : EIATTR_KPARAM_INFO
	.align		4
.L_774:
        /*0008*/ 	.byte	0x04, 0x17
        /*000a*/ 	.short	(.L_776 - .L_775)
.L_775:
        /*000c*/ 	.word	0x00000000
        /*0010*/ 	.short	0x0000
        /*0012*/ 	.short	0x0000
        /*0014*/ 	.byte	0x00, 0xf0, 0x01, 0x2a


	//----- nvinfo : EIATTR_SPARSE_MMA_MASK
	.align		4
.L_776:
        /*0018*/ 	.byte	0x03, 0x50
        /*001a*/ 	.short	0x0000


	//----- nvinfo : EIATTR_MAXREG_COUNT
	.align		4
        /*001c*/ 	.byte	0x03, 0x1b
        /*001e*/ 	.short	0x00a8


	//----- nvinfo : EIATTR_MERCURY_ISA_VERSION
	.align		4
        /*0020*/ 	.byte	0x03, 0x5f
        /*0022*/ 	.short	0x0101


	//----- nvinfo : EIATTR_VRC_CTA_INIT_COUNT
	.align		4
        /*0024*/ 	.byte	0x02, 0x4a
	.zero		1
	.zero		1


	//----- nvinfo : EIATTR_EXIT_INSTR_OFFSETS
	.align		4
        /*0028*/ 	.byte	0x04, 0x1c
        /*002a*/ 	.short	(.L_778 - .L_777)


	//   ....[0]....
.L_777:
        /*002c*/ 	.word	0x00000010


	//----- nvinfo : EIATTR_MAX_THREADS
	.align		4
.L_778:
        /*0030*/ 	.byte	0x04, 0x05
        /*0032*/ 	.short	(.L_780 - .L_779)
.L_779:
        /*0034*/ 	.word	0x00000180
        /*0038*/ 	.word	0x00000001
        /*003c*/ 	.word	0x00000001


	//----- nvinfo : EIATTR_CBANK_PARAM_SIZE
	.align		4
.L_780:
        /*0040*/ 	.byte	0x03, 0x19
        /*0042*/ 	.short	0x0a80


	//----- nvinfo : EIATTR_PARAM_CBANK
	.align		4
        /*0044*/ 	.byte	0x04, 0x0a
        /*0046*/ 	.short	(.L_782 - .L_781)
	.align		4
.L_781:
        /*0048*/ 	.word	index@(.nv.constant0._ZN7cutlass13device_kernelIN5flash11enable_sm90INS1_16FlashAttnFwdSm90INS1_25CollectiveMainloopFwdSm90ILi2EN4cute5tupleIJNS5_1CILi1EEES8_S8_EEENS6_IJNS7_ILi128EEENS7_ILi96EEENS7_ILi64EEEEEELi256ENS_6half_tEfNS_4arch4Sm90ELb1ELb0ELb0ELb1ELb1ELb0ELb0ELb1ELb0ELb1ELb1ELb0EEENS1_21CollectiveEpilogueFwdINS6_IJSA_NS7_ILi256EEESB_EEES9_SE_SG_Li256ELb1ELb1ELb1ELb0EEENS1_36VarlenDynamicPersistentTileSchedulerILi128ELi96ELi256ELi128ELb1ELb1ELb1ELb1ELb1ELb1EEEEEEEEEvNT_6ParamsE)
        /*004c*/ 	.short	0x0380
        /*004e*/ 	.short	0x0a80


	//----- nvinfo : EIATTR_SW_WAR
	.align		4
.L_782:
        /*0050*/ 	.byte	0x04, 0x36
        /*0052*/ 	.short	(.L_784 - .L_783)
.L_783:
        /*0054*/ 	.word	0x00000008
.L_784:


//--------------------- .nv.info._ZN7cutlass13device_kernelIN5flash11enable_sm90INS1_16FlashAttnFwdSm90INS1_25CollectiveMainloopFwdSm90ILi2EN4cute5tupleIJNS5_1CILi1EEES8_S8_EEENS6_IJNS7_ILi128EEENS7_ILi96EEENS7_ILi64EEEEEELi256ENS_6half_tEfNS_4arch4Sm90ELb1ELb0ELb0ELb1ELb1ELb1ELb0ELb1ELb0ELb1ELb1ELb0EEENS1_21CollectiveEpilogueFwdINS6_IJSA_NS7_ILi256EEESB_EEES9_SE_SG_Li256ELb1ELb1ELb1ELb0EEENS1_36VarlenDynamicPersistentTileSchedulerILi128ELi96ELi256ELi128ELb1ELb1ELb1ELb1ELb1ELb1EEEEEEEEEvNT_6ParamsE --------------------------
	.section	.nv.info._ZN7cutlass13device_kernelIN5flash11enable_sm90INS1_16FlashAttnFwdSm90INS1_25CollectiveMainloopFwdSm90ILi2EN4cute5tupleIJNS5_1CILi1EEES8_S8_EEENS6_IJNS7_ILi128EEENS7_ILi96EEENS7_ILi64EEEEEELi256ENS_6half_tEfNS_4arch4Sm90ELb1ELb0ELb0ELb1ELb1ELb1ELb0ELb1ELb0ELb1ELb1ELb0EEENS1_21CollectiveEpilogueFwdINS6_IJSA_NS7_ILi256EEESB_EEES9_SE_SG_Li256ELb1ELb1ELb1ELb0EEENS1_36VarlenDynamicPersistentTileSchedulerILi128ELi96ELi256ELi128ELb1ELb1ELb1ELb1ELb1ELb1EEEEEEEEEvNT_6ParamsE,"",@"SHT_CUDA_INFO"
	.sectionflags	@""
	.align	4


	//----- nvinfo : EIATTR_CUDA_API_VERSION
	.align		4
        /*0000*/ 	.byte	0x04, 0x37
        /*0002*/ 	.short	(.L_786 - .L_785)
.L_785:
        /*0004*/ 	.word	0x00000082


	//----- nvinfo : EIATTR_KPARAM_INFO
	.align		4
.L_786:
        /*0008*/ 	.byte	0x04, 0x17
        /*000a*/ 	.short	(.L_788 - .L_787)
.L_787:
        /*000c*/ 	.word	0x00000000
        /*0010*/ 	.short	0x0000
        /*0012*/ 	.short	0x0000
        /*0014*/ 	.byte	0x00, 0xf0, 0x01, 0x2a


	//----- nvinfo : EIATTR_SPARSE_MMA_MASK
	.align		4
.L_788:
        /*0018*/ 	.byte	0x03, 0x50
        /*001a*/ 	.short	0x0000


	//----- nvinfo : EIATTR_MAXREG_COUNT
	.align		4
        /*001c*/ 	.byte	0x03, 0x1b
        /*001e*/ 	.short	0x00a8


	//----- nvinfo : EIATTR_MERCURY_ISA_VERSION
	.align		4
        /*0020*/ 	.byte	0x03, 0x5f
        /*0022*/ 	.short	0x0101


	//----- nvinfo : EIATTR_VRC_CTA_INIT_COUNT
	.align		4
        /*0024*/ 	.byte	0x02, 0x4a
	.zero		1
	.zero		1


	//----- nvinfo : EIATTR_EXIT_INSTR_OFFSETS
	.align		4
        /*0028*/ 	.byte	0x04, 0x1c
        /*002a*/ 	.short	(.L_790 - .L_789)


	//   ....[0]....
.L_789:
        /*002c*/ 	.word	0x00000010


	//----- nvinfo : EIATTR_MAX_THREADS
	.align		4
.L_790:
        /*0030*/ 	.byte	0x04, 0x05
        /*0032*/ 	.short	(.L_792 - .L_791)
.L_791:
        /*0034*/ 	.word	0x00000180
        /*0038*/ 	.word	0x00000001
        /*003c*/ 	.word	0x00000001


	//----- nvinfo : EIATTR_CBANK_PARAM_SIZE
	.align		4
.L_792:
        /*0040*/ 	.byte	0x03, 0x19
        /*0042*/ 	.short	0x0a80


	//----- nvinfo : EIATTR_PARAM_CBANK
	.align		4
        /*0044*/ 	.byte	0x04, 0x0a
        /*0046*/ 	.short	(.L_794 - .L_793)
	.align		4
.L_793:
        /*0048*/ 	.word	index@(.nv.constant0._ZN7cutlass13device_kernelIN5flash11enable_sm90INS1_16FlashAttnFwdSm90INS1_25CollectiveMainloopFwdSm90ILi2EN4cute5tupleIJNS5_1CILi1EEES8_S8_EEENS6_IJNS7_ILi128EEENS7_ILi96EEENS7_ILi64EEEEEELi256ENS_6half_tEfNS_4arch4Sm90ELb1ELb0ELb0ELb1ELb1ELb1ELb0ELb1ELb0ELb1ELb1ELb0EEENS1_21CollectiveEpilogueFwdINS6_IJSA_NS7_ILi256EEESB_EEES9_SE_SG_Li256ELb1ELb1ELb1ELb0EEENS1_36VarlenDynamicPersistentTileSchedulerILi128ELi96ELi256ELi128ELb1ELb1ELb1ELb1ELb1ELb1EEEEEEEEEvNT_6ParamsE)
        /*004c*/ 	.short	0x0380
        /*004e*/ 	.short	0x0a80


	//----- nvinfo : EIATTR_SW_WAR
	.align		4
.L_794:
        /*0050*/ 	.byte	0x04, 0x36
        /*0052*/ 	.short	(.L_796 - .L_795)
.L_795:
        /*0054*/ 	.word	0x00000008
.L_796:


//--------------------- .nv.info._ZN7cutlass13device_kernelIN5flash11enable_sm90INS1_16FlashAttnFwdSm90INS1_25CollectiveMainloopFwdSm90ILi2EN4cute5tupleIJNS5_1CILi1EEES8_S8_EEENS6_IJNS7_ILi128EEENS7_ILi96EEENS7_ILi64EEEEEELi256ENS_6half_tEfNS_4arch4Sm90ELb1ELb0ELb0ELb1ELb1ELb0ELb1ELb1ELb0ELb1ELb1ELb0EEENS1_21CollectiveEpilogueFwdINS6_IJSA_NS7_ILi256EEESB_EEES9_SE_SG_Li256ELb1ELb1ELb1ELb0EEENS1_36VarlenDynamicPersistentTileSchedulerILi128ELi96ELi256ELi128ELb1ELb1ELb1ELb1ELb1ELb1EEEEEEEEEvNT_6ParamsE --------------------------
	.section	.nv.info._ZN7cutlass13device_kernelIN5flash11enable_sm90INS1_16FlashAttnFwdSm90INS1_25CollectiveMainloopFwdSm90ILi2EN4cute5tupleIJNS5_1CILi1EEES8_S8_EEENS6_IJNS7_ILi128EEENS7_ILi96EEENS7_ILi64EEEEEELi256ENS_6half_tEfNS_4arch4Sm90ELb1ELb0ELb0ELb1ELb1ELb0ELb1ELb1ELb0ELb1ELb1ELb0EEENS1_21CollectiveEpilogueFwdINS6_IJSA_NS7_ILi256EEESB_EEES9_SE_SG_Li256ELb1ELb1ELb1ELb0EEENS1_36VarlenDynamicPersistentTileSchedulerILi128ELi96ELi256ELi128ELb1ELb1ELb1ELb1ELb1ELb1EEEEEEEEEvNT_6ParamsE,"",@"SHT_CUDA_INFO"
	.sectionflags	@""
	.align	4


	//----- nvinfo : EIATTR_CUDA_API_VERSION
	.align		4
        /*0000*/ 	.byte	0x04, 0x37
        /*0002*/ 	.short	(.L_798 - .L_797)
.L_797:
        /*0004*/ 	.word	0x00000082


	//----- nvinfo : EIATTR_KPARAM_INFO
	.align		4
.L_798:
        /*0008*/ 	.byte	0x04, 0x17
        /*000a*/ 	.short	(.L_800 - .L_799)
.L_799:
        /*000c*/ 	.word	0x00000000
        /*0010*/ 	.short	0x0000
        /*0012*/ 	.short	0x0000
        /*0014*/ 	.byte	0x00, 0xf0, 0x01, 0x2e


	//----- nvinfo : EIATTR_SPARSE_MMA_MASK
	.align		4
.L_800:
        /*0018*/ 	.byte	0x03, 0x50
        /*001a*/ 	.short	0x0000


	//----- nvinfo : EIATTR_MAXREG_COUNT
	.align		4
        /*001c*/ 	.byte	0x03, 0x1b
        /*001e*/ 	.short	0x00a8


	//----- nvinfo : EIATTR_MERCURY_ISA_VERSION
	.align		4
        /*0020*/ 	.byte	0x03, 0x5f
        /*0022*/ 	.short	0x0101


	//----- nvinfo : EIATTR_VRC_CTA_INIT_COUNT
	.align		4
        /*0024*/ 	.byte	0x02, 0x4a
	.zero		1
	.zero		1


	//----- nvinfo : EIATTR_EXIT_INSTR_OFFSETS
	.align		4
        /*0028*/ 	.byte	0x04, 0x1c
        /*002a*/ 	.short	(.L_802 - .L_801)


	//   ....[0]....
.L_801:
        /*002c*/ 	.word	0x00000010


	//----- nvinfo : EIATTR_MAX_THREADS
	.align		4
.L_802:
        /*0030*/ 	.byte	0x04, 0x05
        /*0032*/ 	.short	(.L_804 - .L_803)
.L_803:
        /*0034*/ 	.word	0x00000180
        /*0038*/ 	.word	0x00000001
        /*003c*/ 	.word	0x00000001


	//----- nvinfo : EIATTR_CBANK_PARAM_SIZE
	.align		4
.L_804:
        /*0040*/ 	.byte	0x03, 0x19
        /*0042*/ 	.short	0x0b80


	//----- nvinfo : EIATTR_PARAM_CBANK
	.align		4
        /*0044*/ 	.byte	0x04, 0x0a
        /*0046*/ 	.short	(.L_806 - .L_805)
	.align		4
.L_805:
        /*0048*/ 	.word	index@(.nv.constant0._ZN7cutlass13device_kernelIN5flash11enable_sm90INS1_16FlashAttnFwdSm90INS1_25CollectiveMainloopFwdSm90ILi2EN4cute5tupleIJNS5_1CILi1EEES8_S8_EEENS6_IJNS7_ILi128EEENS7_ILi96EEENS7_ILi64EEEEEELi256ENS_6half_tEfNS_4arch4Sm90ELb1ELb0ELb0ELb1ELb1ELb0ELb1ELb1ELb0ELb1ELb1ELb0EEENS1_21CollectiveEpilogueFwdINS6_IJSA_NS7_ILi256EEESB_EEES9_SE_SG_Li256ELb1ELb1ELb1ELb0EEENS1_36VarlenDynamicPersistentTileSchedulerILi128ELi96ELi256ELi128ELb1ELb1ELb1ELb1ELb1ELb1EEEEEEEEEvNT_6ParamsE)
        /*004c*/ 	.short	0x0380
        /*004e*/ 	.short	0x0b80


	//----- nvinfo : EIATTR_SW_WAR
	.align		4
.L_806:
        /*0050*/ 	.byte	0x04, 0x36
        /*0052*/ 	.short	(.L_808 - .L_807)
.L_807:
        /*0054*/ 	.word	0x00000008
.L_808:


//--------------------- .nv.info._ZN7cutlass13device_kernelIN5flash11enable_sm90INS1_16FlashAttnFwdSm90INS1_25CollectiveMainloopFwdSm90ILi2EN4cute5tupleIJNS5_1CILi1EEES8_S8_EEENS6_IJNS7_ILi128EEENS7_ILi96EEENS7_ILi64EEEEEELi256ENS_6half_tEfNS_4arch4Sm90ELb1ELb0ELb0ELb1ELb1ELb1ELb1ELb1ELb0ELb1ELb1ELb0EEENS1_21CollectiveEpilogueFwdINS6_IJSA_NS7_ILi256EEESB_EEES9_SE_SG_Li256ELb1ELb1ELb1ELb0EEENS1_36VarlenDynamicPersistentTileSchedulerILi128ELi96ELi256ELi128ELb1ELb1ELb1ELb1ELb1ELb1EEEEEEEEEvNT_6ParamsE --------------------------
	.section	.nv.info._ZN7cutlass13device_kernelIN5flash11enable_sm90INS1_16FlashAttnFwdSm90INS1_25CollectiveMainloopFwdSm90ILi2EN4cute5tupleIJNS5_1CILi1EEES8_S8_EEENS6_IJNS7_ILi128EEENS7_ILi96EEENS7_ILi64EEEEEELi256ENS_6half_tEfNS_4arch4Sm90ELb1ELb0ELb0ELb1ELb1ELb1ELb1ELb1ELb0ELb1ELb1ELb0EEENS1_21CollectiveEpilogueFwdINS6_IJSA_NS7_ILi256EEESB_EEES9_SE_SG_Li256ELb1ELb1ELb1ELb0EEENS1_36VarlenDynamicPersistentTileSchedulerILi128ELi96ELi256ELi128ELb1ELb1ELb1ELb1ELb1ELb1EEEEEEEEEvNT_6ParamsE,"",@"SHT_CUDA_INFO"
	.sectionflags	@""
	.align	4


	//----- nvinfo : EIATTR_CUDA_API_VERSION
	.align		4
        /*0000*/ 	.byte	0x04, 0x37
        /*0002*/ 	.short	(.L_810 - .L_809)
.L_809:
        /*0004*/ 	.word	0x00000082


	//----- nvinfo : EIATTR_KPARAM_INFO
	.align		4
.L_810:
        /*0008*/ 	.byte	0x04, 0x17
        /*000a*/ 	.short	(.L_812 - .L_811)
.L_811:
        /*000c*/ 	.word	0x00000000
        /*0010*/ 	.short	0x0000
        /*0012*/ 	.short	0x0000
        /*0014*/ 	.byte	0x00, 0xf0, 0x01, 0x2e


	//----- nvinfo : EIATTR_SPARSE_MMA_MASK
	.align		4
.L_812:
        /*0018*/ 	.byte	0x03, 0x50
        /*001a*/ 	.short	0x0000


	//----- nvinfo : EIATTR_MAXREG_COUNT
	.align		4
        /*001c*/ 	.byte	0x03, 0x1b
        /*001e*/ 	.short	0x00a8


	//----- nvinfo : EIATTR_MERCURY_ISA_VERSION
	.align		4
        /*0020*/ 	.byte	0x03, 0x5f
        /*0022*/ 	.short	0x0101


	//----- nvinfo : EIATTR_VRC_CTA_INIT_COUNT
	.align		4
        /*0024*/ 	.byte	0x02, 0x4a
	.zero		1
	.zero		1


	//----- nvinfo : EIATTR_EXIT_INSTR_OFFSETS
	.align		4
        /*0028*/ 	.byte	0x04, 0x1c
        /*002a*/ 	.short	(.L_814 - .L_813)


	//   ....[0]....
.L_813:
        /*002c*/ 	.word	0x00000010


	//----- nvinfo : EIATTR_MAX_THREADS
	.align		4
.L_814:
        /*0030*/ 	.byte	0x04, 0x05
        /*0032*/ 	.short	(.L_816 - .L_815)
.L_815:
        /*0034*/ 	.word	0x00000180
        /*0038*/ 	.word	0x00000001
        /*003c*/ 	.word	0x00000001


	//----- nvinfo : EIATTR_CBANK_PARAM_SIZE
	.align		4
.L_816:
        /*0040*/ 	.byte	0x03, 0x19
        /*0042*/ 	.short	0x0b80


	//----- nvinfo : EIATTR_PARAM_CBANK
	.align		4
        /*0044*/ 	.byte	0x04, 0x0a
        /*0046*/ 	.short	(.L_818 - .L_817)
	.align		4
.L_817:
        /*0048*/ 	.word	index@(.nv.constant0._ZN7cutlass13device_kernelIN5flash11enable_sm90INS1_16FlashAttnFwdSm90INS1_25CollectiveMainloopFwdSm90ILi2EN4cute5tupleIJNS5_1CILi1EEES8_S8_EEENS6_IJNS7_ILi128EEENS7_ILi96EEENS7_ILi64EEEEEELi256ENS_6half_tEfNS_4arch4Sm90ELb1ELb0ELb0ELb1ELb1ELb1ELb1ELb1ELb0ELb1ELb1ELb0EEENS1_21CollectiveEpilogueFwdINS6_IJSA_NS7_ILi256EEESB_EEES9_SE_SG_Li256ELb1ELb1ELb1ELb0EEENS1_36VarlenDynamicPersistentTileSchedulerILi128ELi96ELi256ELi128ELb1ELb1ELb1ELb1ELb1ELb1EEEEEEEEEvNT_6ParamsE)
        /*004c*/ 	.short	0x0380
        /*004e*/ 	.short	0x0b80


	//----- nvinfo : EIATTR_SW_WAR
	.align		4
.L_818:
        /*0050*/ 	.byte	0x04, 0x36
        /*0052*/ 	.short	(.L_820 - .L_819)
.L_819:
        /*0054*/ 	.word	0x00000008
.L_820:


//--------------------- .nv.callgraph             --------------------------
	.section	.nv.callgraph,"",@"SHT_CUDA_CALLGRAPH"
	.align	4
	.sectionentsize	8
	.align		4
        /*0000*/ 	.word	0x00000000
	.align		4
        /*0004*/ 	.word	0xffffffff
	.align		4
        /*0008*/ 	.word	0x00000000
	.align		4
        /*000c*/ 	.word	0xfffffffe
	.align		4
        /*0010*/ 	.word	0x00000000
	.align		4
        /*0014*/ 	.word	0xfffffffd
	.align		4
        /*0018*/ 	.word	0x00000000
	.align		4
        /*001c*/ 	.word	0xfffffffc


//--------------------- .nv.constant4             --------------------------
	.section	.nv.constant4,"a",@progbits
	.align	8
	.align		8
.nv.constant4:
        /*0000*/ 	.dword	_ZN79_INTERNAL_73f4098d_43_flash_fwd_hdimdiff_fp16_paged_split_sm90_cu_ceb34e2a_38374cuda3std3__45__cpo5beginE
	.align		8
        /*0008*/ 	.dword	_ZN79_INTERNAL_73f4098d_43_flash_fwd_hdimdiff_fp16_paged_split_sm90_cu_ceb34e2a_38374cuda3std3__45__cpo3endE
	.align		8
        /*0010*/ 	.dword	_ZN79_INTERNAL_73f4098d_43_flash_fwd_hdimdiff_fp16_paged_split_sm90_cu_ceb34e2a_38374cuda3std3__45__cpo6cbeginE
	.align		8
        /*0018*/ 	.dword	_ZN79_INTERNAL_73f4098d_43_flash_fwd_hdimdiff_fp16_paged_split_sm90_cu_ceb34e2a_38374cuda3std3__45__cpo4cendE
	.align		8
        /*0020*/ 	.dword	_ZN79_INTERNAL_73f4098d_43_flash_fwd_hdimdiff_fp16_paged_split_sm90_cu_ceb34e2a_38374cuda3std3__481_GLOBAL__N__73f4098d_43_flash_fwd_hdimdiff_fp16_paged_split_sm90_cu_ceb34e2a_38376ignoreE
	.align		8
        /*0028*/ 	.dword	_ZN79_INTERNAL_73f4098d_43_flash_fwd_hdimdiff_fp16_paged_split_sm90_cu_ceb34e2a_38374cuda3std3__419piecewise_constructE
	.align		8
        /*0030*/ 	.dword	_ZN79_INTERNAL_73f4098d_43_flash_fwd_hdimdiff_fp16_paged_split_sm90_cu_ceb34e2a_38374cuda3std3__48in_placeE
	.align		8
        /*0038*/ 	.dword	_ZN79_INTERNAL_73f4098d_43_flash_fwd_hdimdiff_fp16_paged_split_sm90_cu_ceb34e2a_38374cuda3std6ranges3__45__cpo4swapE
	.align		8
        /*0040*/ 	.dword	_ZN79_INTERNAL_73f4098d_43_flash_fwd_hdimdiff_fp16_paged_split_sm90_cu_ceb34e2a_38374cuda3std6ranges3__45__cpo9iter_moveE
	.align		8
        /*0048*/ 	.dword	_ZN79_INTERNAL_73f4098d_43_flash_fwd_hdimdiff_fp16_paged_split_sm90_cu_ceb34e2a_38374cute7productE
	.align		8
        /*0050*/ 	.dword	_ZN79_INTERNAL_73f4098d_43_flash_fwd_hdimdiff_fp16_paged_split_sm90_cu_ceb34e2a_38374cute1_E


//--------------------- .text._ZN7cutlass13device_kernelIN5flash11enable_sm90INS1_16FlashAttnFwdSm90INS1_25CollectiveMainloopFwdSm90ILi2EN4cute5tupleIJNS5_1CILi1EEES8_S8_EEENS6_IJNS7_ILi128EEENS7_ILi96EEENS7_ILi192EEEEEELi128ENS_6half_tEfNS_4arch4Sm90ELb0ELb0ELb0ELb0ELb1ELb0ELb0ELb1ELb1ELb1ELb1ELb0EEENS1_21CollectiveEpilogueFwdINS6_IJSA_SA_SB_EEES9_SE_SG_Li256ELb0ELb1ELb1ELb0EEENS1_19SingleTileSchedulerILb0ELb1ELb1ELi128EEEEEEEEEvNT_6ParamsE --------------------------
	.section	.text._ZN7cutlass13device_kernelIN5flash11enable_sm90INS1_16FlashAttnFwdSm90INS1_25CollectiveMainloopFwdSm90ILi2EN4cute5tupleIJNS5_1CILi1EEES8_S8_EEENS6_IJNS7_ILi128EEENS7_ILi96EEENS7_ILi192EEEEEELi128ENS_6half_tEfNS_4arch4Sm90ELb0ELb0ELb0ELb0ELb1ELb0ELb0ELb1ELb1ELb1ELb1ELb0EEENS1_21CollectiveEpilogueFwdINS6_IJSA_SA_SB_EEES9_SE_SG_Li256ELb0ELb1ELb1ELb0EEENS1_19SingleTileSchedulerILb0ELb1ELb1ELi128EEEEEEEEEvNT_6ParamsE,"ax",@progbits
	.align	128
.text._ZN7cutlass13device_kernelIN5flash11enable_sm90INS1_16FlashAttnFwdSm90INS1_25CollectiveMainloopFwdSm90ILi2EN4cute5tupleIJNS5_1CILi1EEES8_S8_EEENS6_IJNS7_ILi128EEENS7_ILi96EEENS7_ILi192EEEEEELi128ENS_6half_tEfNS_4arch4Sm90ELb0ELb0ELb0ELb0ELb1ELb0ELb0ELb1ELb1ELb1ELb1ELb0EEENS1_21CollectiveEpilogueFwdINS6_IJSA_SA_SB_EEES9_SE_SG_Li256ELb0ELb1ELb1ELb0EEENS1_19SingleTileSchedulerILb0ELb1ELb1ELi128EEEEEEEEEvNT_6ParamsE:
        .type           _ZN7cutlass13device_kernelIN5flash11enable_sm90INS1_16FlashAttnFwdSm90INS1_25CollectiveMainloopFwdSm90ILi2EN4cute5tupleIJNS5_1CILi1EEES8_S8_EEENS6_IJNS7_ILi128EEENS7_ILi96EEENS7_ILi192EEEEEELi128ENS_6half_tEfNS_4arch4Sm90ELb0ELb0ELb0ELb0ELb1ELb0ELb0ELb1ELb1ELb1ELb1ELb0EEENS1_21CollectiveEpilogueFwdINS6_IJSA_SA_SB_EEES9_SE_SG_Li256ELb0ELb1ELb1ELb0EEENS1_19SingleTileSchedulerILb0ELb1ELb1ELi128EEEEEEEEEvNT_6ParamsE,@function
        .size           _ZN7cutlass13device_kernelIN5flash11enable_sm90INS1_16FlashAttnFwdSm90INS1_25CollectiveMainloopFwdSm90ILi2EN4cute5tupleIJNS5_1CILi1EEES8_S8_EEENS6_IJNS7_ILi128EEENS7_ILi96EEENS7_ILi192EEEEEELi128ENS_6half_tEfNS_4arch4Sm90ELb0ELb0ELb0ELb0ELb1ELb0ELb0ELb1ELb1ELb1ELb1ELb0EEENS1_21CollectiveEpilogueFwdINS6_IJSA_SA_SB_EEES9_SE_SG_Li256ELb0ELb1ELb1ELb0EEENS1_19SingleTileSchedulerILb0ELb1ELb1ELi128EEEEEEEEEvNT_6ParamsE,(.L_x_45 - _ZN7cutlass13device_kernelIN5flash11enable_sm90INS1_16FlashAttnFwdSm90INS1_25CollectiveMainloopFwdSm90ILi2EN4cute5tupleIJNS5_1CILi1EEES8_S8_EEENS6_IJNS7_ILi128EEENS7_ILi96EEENS7_ILi192EEEEEELi128ENS_6half_tEfNS_4arch4Sm90ELb0ELb0ELb0ELb0ELb1ELb0ELb0ELb1ELb1ELb1ELb1ELb0EEENS1_21CollectiveEpilogueFwdINS6_IJSA_SA_SB_EEES9_SE_SG_Li256ELb0ELb1ELb1ELb0EEENS1_19SingleTileSchedulerILb0ELb1ELb1ELi128EEEEEEEEEvNT_6ParamsE)
        .other          _ZN7cutlass13device_kernelIN5flash11enable_sm90INS1_16FlashAttnFwdSm90INS1_25CollectiveMainloopFwdSm90ILi2EN4cute5tupleIJNS5_1CILi1EEES8_S8_EEENS6_IJNS7_ILi128EEENS7_ILi96EEENS7_ILi192EEEEEELi128ENS_6half_tEfNS_4arch4Sm90ELb0ELb0ELb0ELb0ELb1ELb0ELb0ELb1ELb1ELb1ELb1ELb0EEENS1_21CollectiveEpilogueFwdINS6_IJSA_SA_SB_EEES9_SE_SG_Li256ELb0ELb1ELb1ELb0EEENS1_19SingleTileSchedulerILb0ELb1ELb1ELi128EEEEEEEEEvNT_6ParamsE,@"STO_CUDA_ENTRY STV_DEFAULT"
_ZN7cutlass13device_kernelIN5flash11enable_sm90INS1_16FlashAttnFwdSm90INS1_25CollectiveMainloopFwdSm90ILi2EN4cute5tupleIJNS5_1CILi1EEES8_S8_EEENS6_IJNS7_ILi128EEENS7_ILi96EEENS7_ILi192EEEEEELi128ENS_6half_tEfNS_4arch4Sm90ELb0ELb0ELb0ELb0ELb1ELb0ELb0ELb1ELb1ELb1ELb1ELb0EEENS1_21CollectiveEpilogueFwdINS6_IJSA_SA_SB_EEES9_SE_SG_Li256ELb0ELb1ELb1ELb0EEENS1_19SingleTileSchedulerILb0ELb1ELb1ELi128EEEEEEEEEvNT_6ParamsE:
[----:B------:R-:W-:Y:S01]  /*0000*/  LDC R1, c[0x0][0x37c] ;  /* 0x0000df00ff017b82 */ /* 0x000fe20000000800 */
[----:B------:R-:W-:Y:S05]  /*0010*/  EXIT ;  /* 0x000000000000794d */ /* 0x000fea0003800000 */
.L_x_0:
[----:B------:R-:W-:-:S00]  /*0020*/  BRA `(.L_x_0) ;  /* 0xfffffffc00fc7947 */ /* 0x000fc0000383ffff */
[----:B------:R-:W-:-:S00]  /*0030*/  NOP ;  /* 0x0000000000007918 */ /* 0x000fc00000000000 */
        /* <DEDUP_REMOVED lines=12> */
.L_x_45:


//--------------------- .text._ZN7cutlass13device_kernelIN5flash11enable_sm90INS1_16FlashAttnFwdSm90INS1_25CollectiveMainloopFwdSm90ILi2EN4cute5tupleIJNS5_1CILi1EEES8_S8_EEENS6_IJNS7_ILi128EEENS7_ILi96EEENS7_ILi192EEEEEELi128ENS_6half_tEfNS_4arch4Sm90ELb0ELb0ELb0ELb1ELb1ELb0ELb0ELb1ELb1ELb1ELb1ELb0EEENS1_21CollectiveEpilogueFwdINS6_IJSA_SA_SB_EEES9_SE_SG_Li256ELb1ELb1ELb1ELb0EEENS1_36VarlenDynamicPersistentTileSchedulerILi128ELi96ELi256ELi128ELb1ELb1ELb1ELb0ELb1ELb1EEEEEEEEEvNT_6ParamsE --------------------------
	.section	.text._ZN7cutlass13device_kernelIN5flash11enable_sm90INS1_16FlashAttnFwdSm90INS1_25CollectiveMainloopFwdSm90ILi2EN4cute5tupleIJNS5_1CILi1EEES8_S8_EEENS6_IJNS7_ILi128EEENS7_ILi96EEENS7_ILi192EEEEEELi128ENS_6half_tEfNS_4arch4Sm90ELb0ELb0ELb0ELb1ELb1ELb0ELb0ELb1ELb1ELb1ELb1ELb0EEENS1_21CollectiveEpilogueFwdINS6_IJSA_SA_SB_EEES9_SE_SG_Li256ELb1ELb1ELb1ELb0EEENS1_36VarlenDynamicPersistentTileSchedulerILi128ELi96ELi256ELi128ELb1ELb1ELb1ELb0ELb1ELb1EEEEEEEEEvNT_6ParamsE,"ax",@progbits
	.align	128
.text._ZN7cutlass13device_kernelIN5flash11enable_sm90INS1_16FlashAttnFwdSm90INS1_25CollectiveMainloopFwdSm90ILi2EN4cute5tupleIJNS5_1CILi1EEES8_S8_EEENS6_IJNS7_ILi128EEENS7_ILi96EEENS7_ILi192EEEEEELi128ENS_6half_tEfNS_4arch4Sm90ELb0ELb0ELb0ELb1ELb1ELb0ELb0ELb1ELb1ELb1ELb1ELb0EEENS1_21CollectiveEpilogueFwdINS6_IJSA_SA_SB_EEES9_SE_SG_Li256ELb1ELb1ELb1ELb0EEENS1_36VarlenDynamicPersistentTileSchedulerILi128ELi96ELi256ELi128ELb1ELb1ELb1ELb0ELb1ELb1EEEEEEEEEvNT_6ParamsE:
        .type           _ZN7cutlass13device_kernelIN5flash11enable_sm90INS1_16FlashAttnFwdSm90INS1_25CollectiveMainloopFwdSm90ILi2EN4cute5tupleIJNS5_1CILi1EEES8_S8_EEENS6_IJNS7_ILi128EEENS7_ILi96EEENS7_ILi192EEEEEELi128ENS_6half_tEfNS_4arch4Sm90ELb0ELb0ELb0ELb1ELb1ELb0ELb0ELb1ELb1ELb1ELb1ELb0EEENS1_21CollectiveEpilogueFwdINS6_IJSA_SA_SB_EEES9_SE_SG_Li256ELb1ELb1ELb1ELb0EEENS1_36VarlenDynamicPersistentTileSchedulerILi128ELi96ELi256ELi128ELb1ELb1ELb1ELb0ELb1ELb1EEEEEEEEEvNT_6ParamsE,@function
        .size           _ZN7cutlass13device_kernelIN5flash11enable_sm90INS1_16FlashAttnFwdSm90INS1_25CollectiveMainloopFwdSm90ILi2EN4cute5tupleIJNS5_1CILi1EEES8_S8_EEENS6_IJNS7_ILi128EEENS7_ILi96EEENS7_ILi192EEEEEELi128ENS_6half_tEfNS_4arch4Sm90ELb0ELb0ELb0ELb1ELb1ELb0ELb0ELb1ELb1ELb1ELb1ELb0EEENS1_21CollectiveEpilogueFwdINS6_IJSA_SA_SB_EEES9_SE_SG_Li256ELb1ELb1ELb1ELb0EEENS1_36VarlenDynamicPersistentTileSchedulerILi128ELi96ELi256ELi128ELb1ELb1ELb1ELb0ELb1ELb1EEEEEEEEEvNT_6ParamsE,(.L_x_46 - _ZN7cutlass13device_kernelIN5flash11enable_sm90INS1_16FlashAttnFwdSm90INS1_25CollectiveMainloopFwdSm90ILi2EN4cute5tupleIJNS5_1CILi1EEES8_S8_EEENS6_IJNS7_ILi128EEENS7_ILi96EEENS7_ILi192EEEEEELi128ENS_6half_tEfNS_4arch4Sm90ELb0ELb0ELb0ELb1ELb1ELb0ELb0ELb1ELb1ELb1ELb1ELb0EEENS1_21CollectiveEpilogueFwdINS6_IJSA_SA_SB_EEES9_SE_SG_Li256ELb1ELb1ELb1ELb0EEENS1_36VarlenDynamicPersistentTileSchedulerILi128ELi96ELi256ELi128ELb1ELb1ELb1ELb0ELb1ELb1EEEEEEEEEvNT_6ParamsE)
        .other          _ZN7cutlass13device_kernelIN5flash11enable_sm90INS1_16FlashAttnFwdSm90INS1_25CollectiveMainloopFwdSm90ILi2EN4cute5tupleIJNS5_1CILi1EEES8_S8_EEENS6_IJNS7_ILi128EEENS7_ILi96EEENS7_ILi192EEEEEELi128ENS_6half_tEfNS_4arch4Sm90ELb0ELb0ELb0ELb1ELb1ELb0ELb0ELb1ELb1ELb1ELb1ELb0EEENS1_21CollectiveEpilogueFwdINS6_IJSA_SA_SB_EEES9_SE_SG_Li256ELb1ELb1ELb1ELb0EEENS1_36VarlenDynamicPersistentTileSchedulerILi128ELi96ELi256ELi128ELb1ELb1ELb1ELb0ELb1ELb1EEEEEEEEEvNT_6ParamsE,@"STO_CUDA_ENTRY STV_DEFAULT"
_ZN7cutlass13device_kernelIN5flash11enable_sm90INS1_16FlashAttnFwdSm90INS1_25CollectiveMainloopFwdSm90ILi2EN4cute5tupleIJNS5_1CILi1EEES8_S8_EEENS6_IJNS7_ILi128EEENS7_ILi96EEENS7_ILi192EEEEEELi128ENS_6half_tEfNS_4arch4Sm90ELb0ELb0ELb0ELb1ELb1ELb0ELb0ELb1ELb1ELb1ELb1ELb0EEENS1_21CollectiveEpilogueFwdINS6_IJSA_SA_SB_EEES9_SE_SG_Li256ELb1ELb1ELb1ELb0EEENS1_36VarlenDynamicPersistentTileSchedulerILi128ELi96ELi256ELi128ELb1ELb1ELb1ELb0ELb1ELb1EEEEEEEEEvNT_6ParamsE:
[----:B------:R-:W-:Y:S01]  /*0000*/  LDC R1, c[0x0][0x37c] ;  /* 0x0000df00ff017b82 */ /* 0x000fe20000000800 */
[----:B------:R-:W-:Y:S05]  /*0010*/  EXIT ;  /* 0x000000000000794d */ /* 0x000fea0003800000 */
.L_x_1:
        /* <DEDUP_REMOVED lines=14> */
.L_x_46:


//--------------------- .text._ZN7cutlass13device_kernelIN5flash11enable_sm90INS1_16FlashAttnFwdSm90INS1_25CollectiveMainloopFwdSm90ILi2EN4cute5tupleIJNS5_1CILi1EEES8_S8_EEENS6_IJNS7_ILi128EEENS7_ILi96EEENS7_ILi192EEEEEELi128ENS_6half_tEfNS_4arch4Sm90ELb0ELb0ELb0ELb1ELb1ELb1ELb0ELb1ELb1ELb1ELb1ELb0EEENS1_21CollectiveEpilogueFwdINS6_IJSA_SA_SB_EEES9_SE_SG_Li256ELb1ELb1ELb1ELb0EEENS1_36VarlenDynamicPersistentTileSchedulerILi128ELi96ELi256ELi128ELb1ELb1ELb1ELb0ELb1ELb1EEEEEEEEEvNT_6ParamsE --------------------------
	.section	.text._ZN7cutlass13device_kernelIN5flash11enable_sm90INS1_16FlashAttnFwdSm90INS1_25CollectiveMainloopFwdSm90ILi2EN4cute5tupleIJNS5_1CILi1EEES8_S8_EEENS6_IJNS7_ILi128EEENS7_ILi96EEENS7_ILi192EEEEEELi128ENS_6half_tEfNS_4arch4Sm90ELb0ELb0ELb0ELb1ELb1ELb1ELb0ELb1ELb1ELb1ELb1ELb0EEENS1_21CollectiveEpilogueFwdINS6_IJSA_SA_SB_EEES9_SE_SG_Li256ELb1ELb1ELb1ELb0EEENS1_36VarlenDynamicPersistentTileSchedulerILi128ELi96ELi256ELi128ELb1ELb1ELb1ELb0ELb1ELb1EEEEEEEEEvNT_6ParamsE,"ax",@progbits
	.align	128
.text._ZN7cutlass13device_kernelIN5flash11enable_sm90INS1_16FlashAttnFwdSm90INS1_25CollectiveMainloopFwdSm90ILi2EN4cute5tupleIJNS5_1CILi1EEES8_S8_EEENS6_IJNS7_ILi128EEENS7_ILi96EEENS7_ILi192EEEEEELi128ENS_6half_tEfNS_4arch4Sm90ELb0ELb0ELb0ELb1ELb1ELb1ELb0ELb1ELb1ELb1ELb1ELb0EEENS1_21CollectiveEpilogueFwdINS6_IJSA_SA_SB_EEES9_SE_SG_Li256ELb1ELb1ELb1ELb0EEENS1_36VarlenDynamicPersistentTileSchedulerILi128ELi96ELi256ELi128ELb1ELb1ELb1ELb0ELb1ELb1EEEEEEEEEvNT_6ParamsE:
        .type           _ZN7cutlass13device_kernelIN5flash11enable_sm90INS1_16FlashAttnFwdSm90INS1_25CollectiveMainloopFwdSm90ILi2EN4cute5tupleIJNS5_1CILi1EEES8_S8_EEENS6_IJNS7_ILi128EEENS7_ILi96EEENS7_ILi192EEEEEELi128ENS_6half_tEfNS_4arch4Sm90ELb0ELb0ELb0ELb1ELb1ELb1ELb0ELb1ELb1ELb1ELb1ELb0EEENS1_21CollectiveEpilogueFwdINS6_IJSA_SA_SB_EEES9_SE_SG_Li256ELb1ELb1ELb1ELb0EEENS1_36VarlenDynamicPersistentTileSchedulerILi128ELi96ELi256ELi128ELb1ELb1ELb1ELb0ELb1ELb1EEEEEEEEEvNT_6ParamsE,@function
        .size           _ZN7cutlass13device_kernelIN5flash11enable_sm90INS1_16FlashAttnFwdSm90INS1_25CollectiveMainloopFwdSm90ILi2EN4cute5tupleIJNS5_1CILi1EEES8_S8_EEENS6_IJNS7_ILi128EEENS7_ILi96EEENS7_ILi192EEEEEELi128ENS_6half_tEfNS_4arch4Sm90ELb0ELb0ELb0ELb1ELb1ELb1ELb0ELb1ELb1ELb1ELb1ELb0EEENS1_21CollectiveEpilogueFwdINS6_IJSA_SA_SB_EEES9_SE_SG_Li256ELb1ELb1ELb1ELb0EEENS1_36VarlenDynamicPersistentTileSchedulerILi128ELi96ELi256ELi128ELb1ELb1ELb1ELb0ELb1ELb1EEEEEEEEEvNT_6ParamsE,(.L_x_47 - _ZN7cutlass13device_kernelIN5flash11enable_sm90INS1_16FlashAttnFwdSm90INS1_25CollectiveMainloopFwdSm90ILi2EN4cute5tupleIJNS5_1CILi1EEES8_S8_EEENS6_IJNS7_ILi128EEENS7_ILi96EEENS7_ILi192EEEEEELi128ENS_6half_tEfNS_4arch4Sm90ELb0ELb0ELb0ELb1ELb1ELb1ELb0ELb1ELb1ELb1ELb1ELb0EEENS1_21CollectiveEpilogueFwdINS6_IJSA_SA_SB_EEES9_SE_SG_Li256ELb1ELb1ELb1ELb0EEENS1_36VarlenDynamicPersistentTileSchedulerILi128ELi96ELi256ELi128ELb1ELb1ELb1ELb0ELb1ELb1EEEEEEEEEvNT_6ParamsE)
        .other          _ZN7cutlass13device_kernelIN5flash11enable_sm90INS1_16FlashAttnFwdSm90INS1_25CollectiveMainloopFwdSm90ILi2EN4cute5tupleIJNS5_1CILi1EEES8_S8_EEENS6_IJNS7_ILi128EEENS7_ILi96EEENS7_ILi192EEEEEELi128ENS_6half_tEfNS_4arch4Sm90ELb0ELb0ELb0ELb1ELb1ELb1ELb0ELb1ELb1ELb1ELb1ELb0EEENS1_21CollectiveEpilogueFwdINS6_IJSA_SA_SB_EEES9_SE_SG_Li256ELb1ELb1ELb1ELb0EEENS1_36VarlenDynamicPersistentTileSchedulerILi128ELi96ELi256ELi128ELb1ELb1ELb1ELb0ELb1ELb1EEEEEEEEEvNT_6ParamsE,@"STO_CUDA_ENTRY STV_DEFAULT"
_ZN7cutlass13device_kernelIN5flash11enable_sm90INS1_16FlashAttnFwdSm90INS1_25CollectiveMainloopFwdSm90ILi2EN4cute5tupleIJNS5_1CILi1EEES8_S8_EEENS6_IJNS7_ILi128EEENS7_ILi96EEENS7_ILi192EEEEEELi128ENS_6half_tEfNS_4arch4Sm90ELb0ELb0ELb0ELb1ELb1ELb1ELb0ELb1ELb1ELb1ELb1ELb0EEENS1_21CollectiveEpilogueFwdINS6_IJSA_SA_SB_EEES9_SE_SG_Li256ELb1ELb1ELb1ELb0EEENS1_36VarlenDynamicPersistentTileSchedulerILi128ELi96ELi256ELi128ELb1ELb1ELb1ELb0ELb1ELb1EEEEEEEEEvNT_6ParamsE:
[----:B------:R-:W-:Y:S01]  /*0000*/  LDC R1, c[0x0][0x37c] ;  /* 0x0000df00ff017b82 */ /* 0x000fe20000000800 */
[----:B------:R-:W-:Y:S05]  /*0010*/  EXIT ;  /* 0x000000000000794d */ /* 0x000fea0003800000 */
.L_x_2:
        /* <DEDUP_REMOVED lines=14> */
.L_x_47:


//--------------------- .text._ZN7cutlass13device_kernelIN5flash11enable_sm90INS1_16FlashAttnFwdSm90INS1_25CollectiveMainloopFwdSm90ILi2EN4cute5tupleIJNS5_1CILi1EEES8_S8_EEENS6_IJNS7_ILi128EEENS7_ILi96EEENS7_ILi192EEEEEELi128ENS_6half_tEfNS_4arch4Sm90ELb0ELb1ELb0ELb0ELb1ELb0ELb0ELb1ELb1ELb1ELb1ELb0EEENS1_21CollectiveEpilogueFwdINS6_IJSA_SA_SB_EEES9_SE_SG_Li256ELb0ELb1ELb1ELb0EEENS1_19SingleTileSchedulerILb0ELb1ELb1ELi128EEEEEEEEEvNT_6ParamsE --------------------------
	.section	.text._ZN7cutlass13device_kernelIN5flash11enable_sm90INS1_16FlashAttnFwdSm90INS1_25CollectiveMainloopFwdSm90ILi2EN4cute5tupleIJNS5_1CILi1EEES8_S8_EEENS6_IJNS7_ILi128EEENS7_ILi96EEENS7_ILi192EEEEEELi128ENS_6half_tEfNS_4arch4Sm90ELb0ELb1ELb0ELb0ELb1ELb0ELb0ELb1ELb1ELb1ELb1ELb0EEENS1_21CollectiveEpilogueFwdINS6_IJSA_SA_SB_EEES9_SE_SG_Li256ELb0ELb1ELb1ELb0EEENS1_19SingleTileSchedulerILb0ELb1ELb1ELi128EEEEEEEEEvNT_6ParamsE,"ax",@progbits
	.align	128
.text._ZN7cutlass13device_kernelIN5flash11enable_sm90INS1_16FlashAttnFwdSm90INS1_25CollectiveMainloopFwdSm90ILi2EN4cute5tupleIJNS5_1CILi1EEES8_S8_EEENS6_IJNS7_ILi128EEENS7_ILi96EEENS7_ILi192EEEEEELi128ENS_6half_tEfNS_4arch4Sm90ELb0ELb1ELb0ELb0ELb1ELb0ELb0ELb1ELb1ELb1ELb1ELb0EEENS1_21CollectiveEpilogueFwdINS6_IJSA_SA_SB_EEES9_SE_SG_Li256ELb0ELb1ELb1ELb0EEENS1_19SingleTileSchedulerILb0ELb1ELb1ELi128EEEEEEEEEvNT_6ParamsE:
        .type           _ZN7cutlass13device_kernelIN5flash11enable_sm90INS1_16FlashAttnFwdSm90INS1_25CollectiveMainloopFwdSm90ILi2EN4cute5tupleIJNS5_1CILi1EEES8_S8_EEENS6_IJNS7_ILi128EEENS7_ILi96EEENS7_ILi192EEEEEELi128ENS_6half_tEfNS_4arch4Sm90ELb0ELb1ELb0ELb0ELb1ELb0ELb0ELb1ELb1ELb1ELb1ELb0EEENS1_21CollectiveEpilogueFwdINS6_IJSA_SA_SB_EEES9_SE_SG_Li256ELb0ELb1ELb1ELb0EEENS1_19SingleTileSchedulerILb0ELb1ELb1ELi128EEEEEEEEEvNT_6ParamsE,@function
        .size           _ZN7cutlass13device_kernelIN5flash11enable_sm90INS1_16FlashAttnFwdSm90INS1_25CollectiveMainloopFwdSm90ILi2EN4cute5tupleIJNS5_1CILi1EEES8_S8_EEENS6_IJNS7_ILi128EEENS7_ILi96EEENS7_ILi192EEEEEELi128ENS_6half_tEfNS_4arch4Sm90ELb0ELb1ELb0ELb0ELb1ELb0ELb0ELb1ELb1ELb1ELb1ELb0EEENS1_21CollectiveEpilogueFwdINS6_IJSA_SA_SB_EEES9_SE_SG_Li256ELb0ELb1ELb1ELb0EEENS1_19SingleTileSchedulerILb0ELb1ELb1ELi128EEEEEEEEEvNT_6ParamsE,(.L_x_48 - _ZN7cutlass13device_kernelIN5flash11enable_sm90INS1_16FlashAttnFwdSm90INS1_25CollectiveMainloopFwdSm90ILi2EN4cute5tupleIJNS5_1CILi1EEES8_S8_EEENS6_IJNS7_ILi128EEENS7_ILi96EEENS7_ILi192EEEEEELi128ENS_6half_tEfNS_4arch4Sm90ELb0ELb1ELb0ELb0ELb1ELb0ELb0ELb1ELb1ELb1ELb1ELb0EEENS1_21CollectiveEpilogueFwdINS6_IJSA_SA_SB_EEES9_SE_SG_Li256ELb0ELb1ELb1ELb0EEENS1_19SingleTileSchedulerILb0ELb1ELb1ELi128EEEEEEEEEvNT_6ParamsE)
        .other          _ZN7cutlass13device_kernelIN5flash11enable_sm90INS1_16FlashAttnFwdSm90INS1_25CollectiveMainloopFwdSm90ILi2EN4cute5tupleIJNS5_1CILi1EEES8_S8_EEENS6_IJNS7_ILi128EEENS7_ILi96EEENS7_ILi192EEEEEELi128ENS_6half_tEfNS_4arch4Sm90ELb0ELb1ELb0ELb0ELb1ELb0ELb0ELb1ELb1ELb1ELb1ELb0EEENS1_21CollectiveEpilogueFwdINS6_IJSA_SA_SB_EEES9_SE_SG_Li256ELb0ELb1ELb1ELb0EEENS1_19SingleTileSchedulerILb0ELb1ELb1ELi128EEEEEEEEEvNT_6ParamsE,@"STO_CUDA_ENTRY STV_DEFAULT"
_ZN7cutlass13device_kernelIN5flash11enable_sm90INS1_16FlashAttnFwdSm90INS1_25CollectiveMainloopFwdSm90ILi2EN4cute5tupleIJNS5_1CILi1EEES8_S8_EEENS6_IJNS7_ILi128EEENS7_ILi96EEENS7_ILi192EEEEEELi128ENS_6half_tEfNS_4arch4Sm90ELb0ELb1ELb0ELb0ELb1ELb0ELb0ELb1ELb1ELb1ELb1ELb0EEENS1_21CollectiveEpilogueFwdINS6_IJSA_SA_SB_EEES9_SE_SG_Li256ELb0ELb1ELb1ELb0EEENS1_19SingleTileSchedulerILb0ELb1ELb1ELi128EEEEEEEEEvNT_6ParamsE:
[----:B------:R-:W-:Y:S01]  /*0000*/  LDC R1, c[0x0][0x37c] ;  /* 0x0000df00ff017b82 */ /* 0x000fe20000000800 */
[----:B------:R-:W-:Y:S05]  /*0010*/  EXIT ;  /* 0x000000000000794d */ /* 0x000fea0003800000 */
.L_x_3:
        /* <DEDUP_REMOVED lines=14> */
.L_x_48:


//--------------------- .text._ZN7cutlass13device_kernelIN5flash11enable_sm90INS1_16FlashAttnFwdSm90INS1_25CollectiveMainloopFwdSm90ILi2EN4cute5tupleIJNS5_1CILi1EEES8_S8_EEENS6_IJNS7_ILi128EEENS7_ILi96EEENS7_ILi192EEEEEELi128ENS_6half_tEfNS_4arch4Sm90ELb0ELb1ELb0ELb1ELb1ELb0ELb0ELb1ELb1ELb1ELb1ELb0EEENS1_21CollectiveEpilogueFwdINS6_IJSA_SA_SB_EEES9_SE_SG_Li256ELb1ELb1ELb1ELb0EEENS1_36VarlenDynamicPersistentTileSchedulerILi128ELi96ELi256ELi128ELb1ELb1ELb1ELb1ELb0ELb1EEEEEEEEEvNT_6ParamsE --------------------------
	.section	.text._ZN7cutlass13device_kernelIN5flash11enable_sm90INS1_16FlashAttnFwdSm90INS1_25CollectiveMainloopFwdSm90ILi2EN4cute5tupleIJNS5_1CILi1EEES8_S8_EEENS6_IJNS7_ILi128EEENS7_ILi96EEENS7_ILi192EEEEEELi128ENS_6half_tEfNS_4arch4Sm90ELb0ELb1ELb0ELb1ELb1ELb0ELb0ELb1ELb1ELb1ELb1ELb0EEENS1_21CollectiveEpilogueFwdINS6_IJSA_SA_SB_EEES9_SE_SG_Li256ELb1ELb1ELb1ELb0EEENS1_36VarlenDynamicPersistentTileSchedulerILi128ELi96ELi256ELi128ELb1ELb1ELb1ELb1ELb0ELb1EEEEEEEEEvNT_6ParamsE,"ax",@progbits
	.align	128
.text._ZN7cutlass13device_kernelIN5flash11enable_sm90INS1_16FlashAttnFwdSm90INS1_25CollectiveMainloopFwdSm90ILi2EN4cute5tupleIJNS5_1CILi1EEES8_S8_EEENS6_IJNS7_ILi128EEENS7_ILi96EEENS7_ILi192EEEEEELi128ENS_6half_tEfNS_4arch4Sm90ELb0ELb1ELb0ELb1ELb1ELb0ELb0ELb1ELb1ELb1ELb1ELb0EEENS1_21CollectiveEpilogueFwdINS6_IJSA_SA_SB_EEES9_SE_SG_Li256ELb1ELb1ELb1ELb0EEENS1_36VarlenDynamicPersistentTileSchedulerILi128ELi96ELi256ELi128ELb1ELb1ELb1ELb1ELb0ELb1EEEEEEEEEvNT_6ParamsE:
        .type           _ZN7cutlass13device_kernelIN5flash11enable_sm90INS1_16FlashAttnFwdSm90INS1_25CollectiveMainloopFwdSm90ILi2EN4cute5tupleIJNS5_1CILi1EEES8_S8_EEENS6_IJNS7_ILi128EEENS7_ILi96EEENS7_ILi192EEEEEELi128ENS_6half_tEfNS_4arch4Sm90ELb0ELb1ELb0ELb1ELb1ELb0ELb0ELb1ELb1ELb1ELb1ELb0EEENS1_21CollectiveEpilogueFwdINS6_IJSA_SA_SB_EEES9_SE_SG_Li256ELb1ELb1ELb1ELb0EEENS1_36VarlenDynamicPersistentTileSchedulerILi128ELi96ELi256ELi128ELb1ELb1ELb1ELb1ELb0ELb1EEEEEEEEEvNT_6ParamsE,@function
        .size           _ZN7cutlass13device_kernelIN5flash11enable_sm90INS1_16FlashAttnFwdSm90INS1_25CollectiveMainloopFwdSm90ILi2EN4cute5tupleIJNS5_1CILi1EEES8_S8_EEENS6_IJNS7_ILi128EEENS7_ILi96EEENS7_ILi192EEEEEELi128ENS_6half_tEfNS_4arch4Sm90ELb0ELb1ELb0ELb1ELb1ELb0ELb0ELb1ELb1ELb1ELb1ELb0EEENS1_21CollectiveEpilogueFwdINS6_IJSA_SA_SB_EEES9_SE_SG_Li256ELb1ELb1ELb1ELb0EEENS1_36VarlenDynamicPersistentTileSchedulerILi128ELi96ELi256ELi128ELb1ELb1ELb1ELb1ELb0ELb1EEEEEEEEEvNT_6ParamsE,(.L_x_49 - _ZN7cutlass13device_kernelIN5flash11enable_sm90INS1_16FlashAttnFwdSm90INS1_25CollectiveMainloopFwdSm90ILi2EN4cute5tupleIJNS5_1CILi1EEES8_S8_EEENS6_IJNS7_ILi128EEENS7_ILi96EEENS7_ILi192EEEEEELi128ENS_6half_tEfNS_4arch4Sm90ELb0ELb1ELb0ELb1ELb1ELb0ELb0ELb1ELb1ELb1ELb1ELb0EEENS1_21CollectiveEpilogueFwdINS6_IJSA_SA_SB_EEES9_SE_SG_Li256ELb1ELb1ELb1ELb0EEENS1_36VarlenDynamicPersistentTileSchedulerILi128ELi96ELi256ELi128ELb1ELb1ELb1ELb1ELb0ELb1EEEEEEEEEvNT_6ParamsE)
        .other          _ZN7cutlass13device_kernelIN5flash11enable_sm90INS1_16FlashAttnFwdSm90INS1_25CollectiveMainloopFwdSm90ILi2EN4cute5tupleIJNS5_1CILi1EEES8_S8_EEENS6_IJNS7_ILi128EEENS7_ILi96EEENS7_ILi192EEEEEELi128ENS_6half_tEfNS_4arch4Sm90ELb0ELb1ELb0ELb1ELb1ELb0ELb0ELb1ELb1ELb1ELb1ELb0EEENS1_21CollectiveEpilogueFwdINS6_IJSA_SA_SB_EEES9_SE_SG_Li256ELb1ELb1ELb1ELb0EEENS1_36VarlenDynamicPersistentTileSchedulerILi128ELi96ELi256ELi128ELb1ELb1ELb1ELb1ELb0ELb1EEEEEEEEEvNT_6ParamsE,@"STO_CUDA_ENTRY STV_DEFAULT"
_ZN7cutlass13device_kernelIN5flash11enable_sm90INS1_16FlashAttnFwdSm90INS1_25CollectiveMainloopFwdSm90ILi2EN4cute5tupleIJNS5_1CILi1EEES8_S8_EEENS6_IJNS7_ILi128EEENS7_ILi96EEENS7_ILi192EEEEEELi128ENS_6half_tEfNS_4arch4Sm90ELb0ELb1ELb0ELb1ELb1ELb0ELb0ELb1ELb1ELb1ELb1ELb0EEENS1_21CollectiveEpilogueFwdINS6_IJSA_SA_SB_EEES9_SE_SG_Li256ELb1ELb1ELb1ELb0EEENS1_36VarlenDynamicPersistentTileSchedulerILi128ELi96ELi256ELi128ELb1ELb1ELb1ELb1ELb0ELb1EEEEEEEEEvNT_6ParamsE:
[----:B------:R-:W-:Y:S01]  /*0000*/  LDC R1, c[0x0][0x37c] ;  /* 0x0000df00ff017b82 */ /* 0x000fe20000000800 */
[----:B------:R-:W-:Y:S05]  /*0010*/  EXIT ;  /* 0x000000000000794d */ /* 0x000fea0003800000 */
.L_x_4:
        /* <DEDUP_REMOVED lines=14> */
.L_x_49:


//--------------------- .text._ZN7cutlass13device_kernelIN5flash11enable_sm90INS1_16FlashAttnFwdSm90INS1_25CollectiveMainloopFwdSm90ILi2EN4cute5tupleIJNS5_1CILi1EEES8_S8_EEENS6_IJNS7_ILi128EEENS7_ILi96EEENS7_ILi192EEEEEELi128ENS_6half_tEfNS_4arch4Sm90ELb0ELb1ELb0ELb1ELb1ELb1ELb0ELb1ELb1ELb1ELb1ELb0EEENS1_21CollectiveEpilogueFwdINS6_IJSA_SA_SB_EEES9_SE_SG_Li256ELb1ELb1ELb1ELb0EEENS1_36VarlenDynamicPersistentTileSchedulerILi128ELi96ELi256ELi128ELb1ELb1ELb1ELb1ELb0ELb1EEEEEEEEEvNT_6ParamsE --------------------------
	.section	.text._ZN7cutlass13device_kernelIN5flash11enable_sm90INS1_16FlashAttnFwdSm90INS1_25CollectiveMainloopFwdSm90ILi2EN4cute5tupleIJNS5_1CILi1EEES8_S8_EEENS6_IJNS7_ILi128EEENS7_ILi96EEENS7_ILi192EEEEEELi128ENS_6half_tEfNS_4arch4Sm90ELb0ELb1ELb0ELb1ELb1ELb1ELb0ELb1ELb1ELb1ELb1ELb0EEENS1_21CollectiveEpilogueFwdINS6_IJSA_SA_SB_EEES9_SE_SG_Li256ELb1ELb1ELb1ELb0EEENS1_36VarlenDynamicPersistentTileSchedulerILi128ELi96ELi256ELi128ELb1ELb1ELb1ELb1ELb0ELb1EEEEEEEEEvNT_6ParamsE,"ax",@progbits
	.align	128
.text._ZN7cutlass13device_kernelIN5flash11enable_sm90INS1_16FlashAttnFwdSm90INS1_25CollectiveMainloopFwdSm90ILi2EN4cute5tupleIJNS5_1CILi1EEES8_S8_EEENS6_IJNS7_ILi128EEENS7_ILi96EEENS7_ILi192EEEEEELi128ENS_6half_tEfNS_4arch4Sm90ELb0ELb1ELb0ELb1ELb1ELb1ELb0ELb1ELb1ELb1ELb1ELb0EEENS1_21CollectiveEpilogueFwdINS6_IJSA_SA_SB_EEES9_SE_SG_Li256ELb1ELb1ELb1ELb0EEENS1_36VarlenDynamicPersistentTileSchedulerILi128ELi96ELi256ELi128ELb1ELb1ELb1ELb1ELb0ELb1EEEEEEEEEvNT_6ParamsE:
        .type           _ZN7cutlass13device_kernelIN5flash11enable_sm90INS1_16FlashAttnFwdSm90INS1_25CollectiveMainloopFwdSm90ILi2EN4cute5tupleIJNS5_1CILi1EEES8_S8_EEENS6_IJNS7_ILi128EEENS7_ILi96EEENS7_ILi192EEEEEELi128ENS_6half_tEfNS_4arch4Sm90ELb0ELb1ELb0ELb1ELb1ELb1ELb0ELb1ELb1ELb1ELb1ELb0EEENS1_21CollectiveEpilogueFwdINS6_IJSA_SA_SB_EEES9_SE_SG_Li256ELb1ELb1ELb1ELb0EEENS1_36VarlenDynamicPersistentTileSchedulerILi128ELi96ELi256ELi128ELb1ELb1ELb1ELb1ELb0ELb1EEEEEEEEEvNT_6ParamsE,@function
        .size           _ZN7cutlass13device_kernelIN5flash11enable_sm90INS1_16FlashAttnFwdSm90INS1_25CollectiveMainloopFwdSm90ILi2EN4cute5tupleIJNS5_1CILi1EEES8_S8_EEENS6_IJNS7_ILi128EEENS7_ILi96EEENS7_ILi192EEEEEELi128ENS_6half_tEfNS_4arch4Sm90ELb0ELb1ELb0ELb1ELb1ELb1ELb0ELb1ELb1ELb1ELb1ELb0EEENS1_21CollectiveEpilogueFwdINS6_IJSA_SA_SB_EEES9_SE_SG_Li256ELb1ELb1ELb1ELb0EEENS1_36VarlenDynamicPersistentTileSchedulerILi128ELi96ELi256ELi128ELb1ELb1ELb1ELb1ELb0ELb1EEEEEEEEEvNT_6ParamsE,(.L_x_50 - _ZN7cutlass13device_kernelIN5flash11enable_sm90INS1_16FlashAttnFwdSm90INS1_25CollectiveMainloopFwdSm90ILi2EN4cute5tupleIJNS5_1CILi1EEES8_S8_EEENS6_IJNS7_ILi128EEENS7_ILi96EEENS7_ILi192EEEEEELi128ENS_6half_tEfNS_4arch4Sm90ELb0ELb1ELb0ELb1ELb1ELb1ELb0ELb1ELb1ELb1ELb1ELb0EEENS1_21CollectiveEpilogueFwdINS6_IJSA_SA_SB_EEES9_SE_SG_Li256ELb1ELb1ELb1ELb0EEENS1_36VarlenDynamicPersistentTileSchedulerILi128ELi96ELi256ELi128ELb1ELb1ELb1ELb1ELb0ELb1EEEEEEEEEvNT_6ParamsE)
        .other          _ZN7cutlass13device_kernelIN5flash11enable_sm90INS1_16FlashAttnFwdSm90INS1_25CollectiveMainloopFwdSm90ILi2EN4cute5tupleIJNS5_1CILi1EEES8_S8_EEENS6_IJNS7_ILi128EEENS7_ILi96EEENS7_ILi192EEEEEELi128ENS_6half_tEfNS_4arch4Sm90ELb0ELb1ELb0ELb1ELb1ELb1ELb0ELb1ELb1ELb1ELb1ELb0EEENS1_21CollectiveEpilogueFwdINS6_IJSA_SA_SB_EEES9_SE_SG_Li256ELb1ELb1ELb1ELb0EEENS1_36VarlenDynamicPersistentTileSchedulerILi128ELi96ELi256ELi128ELb1ELb1ELb1ELb1ELb0ELb1EEEEEEEEEvNT_6ParamsE,@"STO_CUDA_ENTRY STV_DEFAULT"
_ZN7cutlass13device_kernelIN5flash11enable_sm90INS1_16FlashAttnFwdSm90INS1_25CollectiveMainloopFwdSm90ILi2EN4cute5tupleIJNS5_1CILi1EEES8_S8_EEENS6_IJNS7_ILi128EEENS7_ILi96EEENS7_ILi192EEEEEELi128ENS_6half_tEfNS_4arch4Sm90ELb0ELb1ELb0ELb1ELb1ELb1ELb0ELb1ELb1ELb1ELb1ELb0EEENS1_21CollectiveEpilogueFwdINS6_IJSA_SA_SB_EEES9_SE_SG_Li256ELb1ELb1ELb1ELb0EEENS1_36VarlenDynamicPersistentTileSchedulerILi128ELi96ELi256ELi128ELb1ELb1ELb1ELb1ELb0ELb1EEEEEEEEEvNT_6ParamsE:
[----:B------:R-:W-:Y:S01]  /*0000*/  LDC R1, c[0x0][0x37c] ;  /* 0x0000df00ff017b82 */ /* 0x000fe20000000800 */
[----:B------:R-:W-:Y:S05]  /*0010*/  EXIT ;  /* 0x000000000000794d */ /* 0x000fea0003800000 */
.L_x_5:
        /* <DEDUP_REMOVED lines=14> */
.L_x_50:


//--------------------- .text._ZN7cutlass13device_kernelIN5flash11enable_sm90INS1_16FlashAttnFwdSm90INS1_25CollectiveMainloopFwdSm90ILi2EN4cute5tupleIJNS5_1CILi1EEES8_S8_EEENS6_IJNS7_ILi128EEENS7_ILi96EEENS7_ILi192EEEEEELi128ENS_6half_tEfNS_4arch4Sm90ELb1ELb0ELb0ELb0ELb1ELb0ELb0ELb1ELb1ELb1ELb1ELb0EEENS1_21CollectiveEpilogueFwdINS6_IJSA_SA_SB_EEES9_SE_SG_Li256ELb0ELb1ELb1ELb0EEENS1_19SingleTileSchedulerILb0ELb1ELb1ELi128EEEEEEEEEvNT_6ParamsE --------------------------
	.section	.text._ZN7cutlass13device_kernelIN5flash11enable_sm90INS1_16FlashAttnFwdSm90INS1_25CollectiveMainloopFwdSm90ILi2EN4cute5tupleIJNS5_1CILi1EEES8_S8_EEENS6_IJNS7_ILi128EEENS7_ILi96EEENS7_ILi192EEEEEELi128ENS_6half_tEfNS_4arch4Sm90ELb1ELb0ELb0ELb0ELb1ELb0ELb0ELb1ELb1ELb1ELb1ELb0EEENS1_21CollectiveEpilogueFwdINS6_IJSA_SA_SB_EEES9_SE_SG_Li256ELb0ELb1ELb1ELb0EEENS1_19SingleTileSchedulerILb0ELb1ELb1ELi128EEEEEEEEEvNT_6ParamsE,"ax",@progbits
	.align	128
.text._ZN7cutlass13device_kernelIN5flash11enable_sm90INS1_16FlashAttnFwdSm90INS1_25CollectiveMainloopFwdSm90ILi2EN4cute5tupleIJNS5_1CILi1EEES8_S8_EEENS6_IJNS7_ILi128EEENS7_ILi96EEENS7_ILi192EEEEEELi128ENS_6half_tEfNS_4arch4Sm90ELb1ELb0ELb0ELb0ELb1ELb0ELb0ELb1ELb1ELb1ELb1ELb0EEENS1_21CollectiveEpilogueFwdINS6_IJSA_SA_SB_EEES9_SE_SG_Li256ELb0ELb1ELb1ELb0EEENS1_19SingleTileSchedulerILb0ELb1ELb1ELi128EEEEEEEEEvNT_6ParamsE:
        .type           _ZN7cutlass13device_kernelIN5flash11enable_sm90INS1_16FlashAttnFwdSm90INS1_25CollectiveMainloopFwdSm90ILi2EN4cute5tupleIJNS5_1CILi1EEES8_S8_EEENS6_IJNS7_ILi128EEENS7_ILi96EEENS7_ILi192EEEEEELi128ENS_6half_tEfNS_4arch4Sm90ELb1ELb0ELb0ELb0ELb1ELb0ELb0ELb1ELb1ELb1ELb1ELb0EEENS1_21CollectiveEpilogueFwdINS6_IJSA_SA_SB_EEES9_SE_SG_Li256ELb0ELb1ELb1ELb0EEENS1_19SingleTileSchedulerILb0ELb1ELb1ELi128EEEEEEEEEvNT_6ParamsE,@function
        .size           _ZN7cutlass13device_kernelIN5flash11enable_sm90INS1_16FlashAttnFwdSm90INS1_25CollectiveMainloopFwdSm90ILi2EN4cute5tupleIJNS5_1CILi1EEES8_S8_EEENS6_IJNS7_ILi128EEENS7_ILi96EEENS7_ILi192EEEEEELi128ENS_6half_tEfNS_4arch4Sm90ELb1ELb0ELb0ELb0ELb1ELb0ELb0ELb1ELb1ELb1ELb1ELb0EEENS1_21CollectiveEpilogueFwdINS6_IJSA_SA_SB_EEES9_SE_SG_Li256ELb0ELb1ELb1ELb0EEENS1_19SingleTileSchedulerILb0ELb1ELb1ELi128EEEEEEEEEvNT_6ParamsE,(.L_x_51 - _ZN7cutlass13device_kernelIN5flash11enable_sm90INS1_16FlashAttnFwdSm90INS1_25CollectiveMainloopFwdSm90ILi2EN4cute5tupleIJNS5_1CILi1EEES8_S8_EEENS6_IJNS7_ILi128EEENS7_ILi96EEENS7_ILi192EEEEEELi128ENS_6half_tEfNS_4arch4Sm90ELb1ELb0ELb0ELb0ELb1ELb0ELb0ELb1ELb1ELb1ELb1ELb0EEENS1_21CollectiveEpilogueFwdINS6_IJSA_SA_SB_EEES9_SE_SG_Li256ELb0ELb1ELb1ELb0EEENS1_19SingleTileSchedulerILb0ELb1ELb1ELi128EEEEEEEEEvNT_6ParamsE)
        .other          _ZN7cutlass13device_kernelIN5flash11enable_sm90INS1_16FlashAttnFwdSm90INS1_25CollectiveMainloopFwdSm90ILi2EN4cute5tupleIJNS5_1CILi1EEES8_S8_EEENS6_IJNS7_ILi128EEENS7_ILi96EEENS7_ILi192EEEEEELi128ENS_6half_tEfNS_4arch4Sm90ELb1ELb0ELb0ELb0ELb1ELb0ELb0ELb1ELb1ELb1ELb1ELb0EEENS1_21CollectiveEpilogueFwdINS6_IJSA_SA_SB_EEES9_SE_SG_Li256ELb0ELb1ELb1ELb0EEENS1_19SingleTileSchedulerILb0ELb1ELb1ELi128EEEEEEEEEvNT_6ParamsE,@"STO_CUDA_ENTRY STV_DEFAULT"
_ZN7cutlass13device_kernelIN5flash11enable_sm90INS1_16FlashAttnFwdSm90INS1_25CollectiveMainloopFwdSm90ILi2EN4cute5tupleIJNS5_1CILi1EEES8_S8_EEENS6_IJNS7_ILi128EEENS7_ILi96EEENS7_ILi192EEEEEELi128ENS_6half_tEfNS_4arch4Sm90ELb1ELb0ELb0ELb0ELb1ELb0ELb0ELb1ELb1ELb1ELb1ELb0EEENS1_21CollectiveEpilogueFwdINS6_IJSA_SA_SB_EEES9_SE_SG_Li256ELb0ELb1ELb1ELb0EEENS1_19SingleTileSchedulerILb0ELb1ELb1ELi128EEEEEEEEEvNT_6ParamsE:
[----:B------:R-:W-:Y:S01]  /*0000*/  LDC R1, c[0x0][0x37c] ;  /* 0x0000df00ff017b82 */ /* 0x000fe20000000800 */
[----:B------:R-:W-:Y:S05]  /*0010*/  EXIT ;  /* 0x000000000000794d */ /* 0x000fea0003800000 */
.L_x_6:
        /* <DEDUP_REMOVED lines=14> */
.L_x_51:


//--------------------- .text._ZN7cutlass13device_kernelIN5flash11enable_sm90INS1_16FlashAttnFwdSm90INS1_25CollectiveMainloopFwdSm90ILi2EN4cute5tupleIJNS5_1CILi1EEES8_S8_EEENS6_IJNS7_ILi128EEENS7_ILi96EEENS7_ILi192EEEEEELi128ENS_6half_tEfNS_4arch4Sm90ELb1ELb0ELb0ELb1ELb1ELb0ELb0ELb1ELb1ELb1ELb1ELb0EEENS1_21CollectiveEpilogueFwdINS6_IJSA_SA_SB_EEES9_SE_SG_Li256ELb1ELb1ELb1ELb0EEENS1_36VarlenDynamicPersistentTileSchedulerILi128ELi96ELi256ELi128ELb1ELb1ELb1ELb1ELb1ELb1EEEEEEEEEvNT_6ParamsE --------------------------
	.section	.text._ZN7cutlass13device_kernelIN5flash11enable_sm90INS1_16FlashAttnFwdSm90INS1_25CollectiveMainloopFwdSm90ILi2EN4cute5tupleIJNS5_1CILi1EEES8_S8_EEENS6_IJNS7_ILi128EEENS7_ILi96EEENS7_ILi192EEEEEELi128ENS_6half_tEfNS_4arch4Sm90ELb1ELb0ELb0ELb1ELb1ELb0ELb0ELb1ELb1ELb1ELb1ELb0EEENS1_21CollectiveEpilogueFwdINS6_IJSA_SA_SB_EEES9_SE_SG_Li256ELb1ELb1ELb1ELb0EEENS1_36VarlenDynamicPersistentTileSchedulerILi128ELi96ELi256ELi128ELb1ELb1ELb1ELb1ELb1ELb1EEEEEEEEEvNT_6ParamsE,"ax",@progbits
	.align	128
.text._ZN7cutlass13device_kernelIN5flash11enable_sm90INS1_16FlashAttnFwdSm90INS1_25CollectiveMainloopFwdSm90ILi2EN4cute5tupleIJNS5_1CILi1EEES8_S8_EEENS6_IJNS7_ILi128EEENS7_ILi96EEENS7_ILi192EEEEEELi128ENS_6half_tEfNS_4arch4Sm90ELb1ELb0ELb0ELb1ELb1ELb0ELb0ELb1ELb1ELb1ELb1ELb0EEENS1_21CollectiveEpilogueFwdINS6_IJSA_SA_SB_EEES9_SE_SG_Li256ELb1ELb1ELb1ELb0EEENS1_36VarlenDynamicPersistentTileSchedulerILi128ELi96ELi256ELi128ELb1ELb1ELb1ELb1ELb1ELb1EEEEEEEEEvNT_6ParamsE:
        .type           _ZN7cutlass13device_kernelIN5flash11enable_sm90INS1_16FlashAttnFwdSm90INS1_25CollectiveMainloopFwdSm90ILi2EN4cute5tupleIJNS5_1CILi1EEES8_S8_EEENS6_IJNS7_ILi128EEENS7_ILi96EEENS7_ILi192EEEEEELi128ENS_6half_tEfNS_4arch4Sm90ELb1ELb0ELb0ELb1ELb1ELb0ELb0ELb1ELb1ELb1ELb1ELb0EEENS1_21CollectiveEpilogueFwdINS6_IJSA_SA_SB_EEES9_SE_SG_Li256ELb1ELb1ELb1ELb0EEENS1_36VarlenDynamicPersistentTileSchedulerILi128ELi96ELi256ELi128ELb1ELb1ELb1ELb1ELb1ELb1EEEEEEEEEvNT_6ParamsE,@function
        .size           _ZN7cutlass13device_kernelIN5flash11enable_sm90INS1_16FlashAttnFwdSm90INS1_25CollectiveMainloopFwdSm90ILi2EN4cute5tupleIJNS5_1CILi1EEES8_S8_EEENS6_IJNS7_ILi128EEENS7_ILi96EEENS7_ILi192EEEEEELi128ENS_6half_tEfNS_4arch4Sm90ELb1ELb0ELb0ELb1ELb1ELb0ELb0ELb1ELb1ELb1ELb1ELb0EEENS1_21CollectiveEpilogueFwdINS6_IJSA_SA_SB_EEES9_SE_SG_Li256ELb1ELb1ELb1ELb0EEENS1_36VarlenDynamicPersistentTileSchedulerILi128ELi96ELi256ELi128ELb1ELb1ELb1ELb1ELb1ELb1EEEEEEEEEvNT_6ParamsE,(.L_x_52 - _ZN7cutlass13device_kernelIN5flash11enable_sm90INS1_16FlashAttnFwdSm90INS1_25CollectiveMainloopFwdSm90ILi2EN4cute5tupleIJNS5_1CILi1EEES8_S8_EEENS6_IJNS7_ILi128EEENS7_ILi96EEENS7_ILi192EEEEEELi128ENS_6half_tEfNS_4arch4Sm90ELb1ELb0ELb0ELb1ELb1ELb0ELb0ELb1ELb1ELb1ELb1ELb0EEENS1_21CollectiveEpilogueFwdINS6_IJSA_SA_SB_EEES9_SE_SG_Li256ELb1ELb1ELb1ELb0EEENS1_36VarlenDynamicPersistentTileSchedulerILi128ELi96ELi256ELi128ELb1ELb1ELb1ELb1ELb1ELb1EEEEEEEEEvNT_6ParamsE)
        .other          _ZN7cutlass13device_kernelIN5flash11enable_sm90INS1_16FlashAttnFwdSm90INS1_25CollectiveMainloopFwdSm90ILi2EN4cute5tupleIJNS5_1CILi1EEES8_S8_EEENS6_IJNS7_ILi128EEENS7_ILi96EEENS7_ILi192EEEEEELi128ENS_6half_tEfNS_4arch4Sm90ELb1ELb0ELb0ELb1ELb1ELb0ELb0ELb1ELb1ELb1ELb1ELb0EEENS1_21CollectiveEpilogueFwdINS6_IJSA_SA_SB_EEES9_SE_SG_Li256ELb1ELb1ELb1ELb0EEENS1_36VarlenDynamicPersistentTileSchedulerILi128ELi96ELi256ELi128ELb1ELb1ELb1ELb1ELb1ELb1EEEEEEEEEvNT_6ParamsE,@"STO_CUDA_ENTRY STV_DEFAULT"
_ZN7cutlass13device_kernelIN5flash11enable_sm90INS1_16FlashAttnFwdSm90INS1_25CollectiveMainloopFwdSm90ILi2EN4cute5tupleIJNS5_1CILi1EEES8_S8_EEENS6_IJNS7_ILi128EEENS7_ILi96EEENS7_ILi192EEEEEELi128ENS_6half_tEfNS_4arch4Sm90ELb1ELb0ELb0ELb1ELb1ELb0ELb0ELb1ELb1ELb1ELb1ELb0EEENS1_21CollectiveEpilogueFwdINS6_IJSA_SA_SB_EEES9_SE_SG_Li256ELb1ELb1ELb1ELb0EEENS1_36VarlenDynamicPersistentTileSchedulerILi128ELi96ELi256ELi128ELb1ELb1ELb1ELb1ELb1ELb1EEEEEEEEEvNT_6ParamsE:
[----:B------:R-:W-:Y:S01]  /*0000*/  LDC R1, c[0x0][0x37c] ;  /* 0x0000df00ff017b82 */ /* 0x000fe20000000800 */
[----:B------:R-:W-:Y:S05]  /*0010*/  EXIT ;  /* 0x000000000000794d */ /* 0x000fea0003800000 */
.L_x_7:
        /* <DEDUP_REMOVED lines=14> */
.L_x_52:


//--------------------- .text._ZN7cutlass13device_kernelIN5flash11enable_sm90INS1_16FlashAttnFwdSm90INS1_25CollectiveMainloopFwdSm90ILi2EN4cute5tupleIJNS5_1CILi1EEES8_S8_EEENS6_IJNS7_ILi128EEENS7_ILi96EEENS7_ILi192EEEEEELi128ENS_6half_tEfNS_4arch4Sm90ELb1ELb0ELb0ELb1ELb1ELb1ELb0ELb1ELb1ELb1ELb1ELb0EEENS1_21CollectiveEpilogueFwdINS6_IJSA_SA_SB_EEES9_SE_SG_Li256ELb1ELb1ELb1ELb0EEENS1_36VarlenDynamicPersistentTileSchedulerILi128ELi96ELi256ELi128ELb1ELb1ELb1ELb1ELb1ELb1EEEEEEEEEvNT_6ParamsE --------------------------
	.section	.text._ZN7cutlass13device_kernelIN5flash11enable_sm90INS1_16FlashAttnFwdSm90INS1_25CollectiveMainloopFwdSm90ILi2EN4cute5tupleIJNS5_1CILi1EEES8_S8_EEENS6_IJNS7_ILi128EEENS7_ILi96EEENS7_ILi192EEEEEELi128ENS_6half_tEfNS_4arch4Sm90ELb1ELb0ELb0ELb1ELb1ELb1ELb0ELb1ELb1ELb1ELb1ELb0EEENS1_21CollectiveEpilogueFwdINS6_IJSA_SA_SB_EEES9_SE_SG_Li256ELb1ELb1ELb1ELb0EEENS1_36VarlenDynamicPersistentTileSchedulerILi128ELi96ELi256ELi128ELb1ELb1ELb1ELb1ELb1ELb1EEEEEEEEEvNT_6ParamsE,"ax",@progbits
	.align	128
.text._ZN7cutlass13device_kernelIN5flash11enable_sm90INS1_16FlashAttnFwdSm90INS1_25CollectiveMainloopFwdSm90ILi2EN4cute5tupleIJNS5_1CILi1EEES8_S8_EEENS6_IJNS7_ILi128EEENS7_ILi96EEENS7_ILi192EEEEEELi128ENS_6half_tEfNS_4arch4Sm90ELb1ELb0ELb0ELb1ELb1ELb1ELb0ELb1ELb1ELb1ELb1ELb0EEENS1_21CollectiveEpilogueFwdINS6_IJSA_SA_SB_EEES9_SE_SG_Li256ELb1ELb1ELb1ELb0EEENS1_36VarlenDynamicPersistentTileSchedulerILi128ELi96ELi256ELi128ELb1ELb1ELb1ELb1ELb1ELb1EEEEEEEEEvNT_6ParamsE:
        .type           _ZN7cutlass13device_kernelIN5flash11enable_sm90INS1_16FlashAttnFwdSm90INS1_25CollectiveMainloopFwdSm90ILi2EN4cute5tupleIJNS5_1CILi1EEES8_S8_EEENS6_IJNS7_ILi128EEENS7_ILi96EEENS7_ILi192EEEEEELi128ENS_6half_tEfNS_4arch4Sm90ELb1ELb0ELb0ELb1ELb1ELb1ELb0ELb1ELb1ELb1ELb1ELb0EEENS1_21CollectiveEpilogueFwdINS6_IJSA_SA_SB_EEES9_SE_SG_Li256ELb1ELb1ELb1ELb0EEENS1_36VarlenDynamicPersistentTileSchedulerILi128ELi96ELi256ELi128ELb1ELb1ELb1ELb1ELb1ELb1EEEEEEEEEvNT_6ParamsE,@function
        .size           _ZN7cutlass13device_kernelIN5flash11enable_sm90INS1_16FlashAttnFwdSm90INS1_25CollectiveMainloopFwdSm90ILi2EN4cute5tupleIJNS5_1CILi1EEES8_S8_EEENS6_IJNS7_ILi128EEENS7_ILi96EEENS7_ILi192EEEEEELi128ENS_6half_tEfNS_4arch4Sm90ELb1ELb0ELb0ELb1ELb1ELb1ELb0ELb1ELb1ELb1ELb1ELb0EEENS1_21CollectiveEpilogueFwdINS6_IJSA_SA_SB_EEES9_SE_SG_Li256ELb1ELb1ELb1ELb0EEENS1_36VarlenDynamicPersistentTileSchedulerILi128ELi96ELi256ELi128ELb1ELb1ELb1ELb1ELb1ELb1EEEEEEEEEvNT_6ParamsE,(.L_x_53 - _ZN7cutlass13device_kernelIN5flash11enable_sm90INS1_16FlashAttnFwdSm90INS1_25CollectiveMainloopFwdSm90ILi2EN4cute5tupleIJNS5_1CILi1EEES8_S8_EEENS6_IJNS7_ILi128EEENS7_ILi96EEENS7_ILi192EEEEEELi128ENS_6half_tEfNS_4arch4Sm90ELb1ELb0ELb0ELb1ELb1ELb1ELb0ELb1ELb1ELb1ELb1ELb0EEENS1_21CollectiveEpilogueFwdINS6_IJSA_SA_SB_EEES9_SE_SG_Li256ELb1ELb1ELb1ELb0EEENS1_36VarlenDynamicPersistentTileSchedulerILi128ELi96ELi256ELi128ELb1ELb1ELb1ELb1ELb1ELb1EEEEEEEEEvNT_6ParamsE)
        .other          _ZN7cutlass13device_kernelIN5flash11enable_sm90INS1_16FlashAttnFwdSm90INS1_25CollectiveMainloopFwdSm90ILi2EN4cute5tupleIJNS5_1CILi1EEES8_S8_EEENS6_IJNS7_ILi128EEENS7_ILi96EEENS7_ILi192EEEEEELi128ENS_6half_tEfNS_4arch4Sm90ELb1ELb0ELb0ELb1ELb1ELb1ELb0ELb1ELb1ELb1ELb1ELb0EEENS1_21CollectiveEpilogueFwdINS6_IJSA_SA_SB_EEES9_SE_SG_Li256ELb1ELb1ELb1ELb0EEENS1_36VarlenDynamicPersistentTileSchedulerILi128ELi96ELi256ELi128ELb1ELb1ELb1ELb1ELb1ELb1EEEEEEEEEvNT_6ParamsE,@"STO_CUDA_ENTRY STV_DEFAULT"
_ZN7cutlass13device_kernelIN5flash11enable_sm90INS1_16FlashAttnFwdSm90INS1_25CollectiveMainloopFwdSm90ILi2EN4cute5tupleIJNS5_1CILi1EEES8_S8_EEENS6_IJNS7_ILi128EEENS7_ILi96EEENS7_ILi192EEEEEELi128ENS_6half_tEfNS_4arch4Sm90ELb1ELb0ELb0ELb1ELb1ELb1ELb0ELb1ELb1ELb1ELb1ELb0EEENS1_21CollectiveEpilogueFwdINS6_IJSA_SA_SB_EEES9_SE_SG_Li256ELb1ELb1ELb1ELb0EEENS1_36VarlenDynamicPersistentTileSchedulerILi128ELi96ELi256ELi128ELb1ELb1ELb1ELb1ELb1ELb1EEEEEEEEEvNT_6ParamsE:
[----:B------:R-:W-:Y:S01]  /*0000*/  LDC R1, c[0x0][0x37c] ;  /* 0x0000df00ff017b82 */ /* 0x000fe20000000800 */
[----:B------:R-:W-:Y:S05]  /*0010*/  EXIT ;  /* 0x000000000000794d */ /* 0x000fea0003800000 */
.L_x_8:
        /* <DEDUP_REMOVED lines=14> */
.L_x_53:


//--------------------- .text._ZN7cutlass13device_kernelIN5flash11enable_sm90INS1_16FlashAttnFwdSm90INS1_25CollectiveMainloopFwdSm90ILi2EN4cute5tupleIJNS5_1CILi1EEES8_S8_EEENS6_IJNS7_ILi64EEESA_SA_EEELi512ENS_6half_tEfNS_4arch4Sm90ELb0ELb0ELb0ELb0ELb1ELb0ELb0ELb0ELb0ELb1ELb1ELb0EEENS1_21CollectiveEpilogueFwdINS6_IJSA_NS7_ILi512EEESA_EEES9_SC_SE_Li256ELb0ELb1ELb1ELb0EEENS1_19SingleTileSchedulerILb0ELb1ELb1ELi64EEEEEEEEEvNT_6ParamsE --------------------------
	.section	.text._ZN7cutlass13device_kernelIN5flash11enable_sm90INS1_16FlashAttnFwdSm90INS1_25CollectiveMainloopFwdSm90ILi2EN4cute5tupleIJNS5_1CILi1EEES8_S8_EEENS6_IJNS7_ILi64EEESA_SA_EEELi512ENS_6half_tEfNS_4arch4Sm90ELb0ELb0ELb0ELb0ELb1ELb0ELb0ELb0ELb0ELb1ELb1ELb0EEENS1_21CollectiveEpilogueFwdINS6_IJSA_NS7_ILi512EEESA_EEES9_SC_SE_Li256ELb0ELb1ELb1ELb0EEENS1_19SingleTileSchedulerILb0ELb1ELb1ELi64EEEEEEEEEvNT_6ParamsE,"ax",@progbits
	.align	128
.text._ZN7cutlass13device_kernelIN5flash11enable_sm90INS1_16FlashAttnFwdSm90INS1_25CollectiveMainloopFwdSm90ILi2EN4cute5tupleIJNS5_1CILi1EEES8_S8_EEENS6_IJNS7_ILi64EEESA_SA_EEELi512ENS_6half_tEfNS_4arch4Sm90ELb0ELb0ELb0ELb0ELb1ELb0ELb0ELb0ELb0ELb1ELb1ELb0EEENS1_21CollectiveEpilogueFwdINS6_IJSA_NS7_ILi512EEESA_EEES9_SC_SE_Li256ELb0ELb1ELb1ELb0EEENS1_19SingleTileSchedulerILb0ELb1ELb1ELi64EEEEEEEEEvNT_6ParamsE:
        .type           _ZN7cutlass13device_kernelIN5flash11enable_sm90INS1_16FlashAttnFwdSm90INS1_25CollectiveMainloopFwdSm90ILi2EN4cute5tupleIJNS5_1CILi1EEES8_S8_EEENS6_IJNS7_ILi64EEESA_SA_EEELi512ENS_6half_tEfNS_4arch4Sm90ELb0ELb0ELb0ELb0ELb1ELb0ELb0ELb0ELb0ELb1ELb1ELb0EEENS1_21CollectiveEpilogueFwdINS6_IJSA_NS7_ILi512EEESA_EEES9_SC_SE_Li256ELb0ELb1ELb1ELb0EEENS1_19SingleTileSchedulerILb0ELb1ELb1ELi64EEEEEEEEEvNT_6ParamsE,@function
        .size           _ZN7cutlass13device_kernelIN5flash11enable_sm90INS1_16FlashAttnFwdSm90INS1_25CollectiveMainloopFwdSm90ILi2EN4cute5tupleIJNS5_1CILi1EEES8_S8_EEENS6_IJNS7_ILi64EEESA_SA_EEELi512ENS_6half_tEfNS_4arch4Sm90ELb0ELb0ELb0ELb0ELb1ELb0ELb0ELb0ELb0ELb1ELb1ELb0EEENS1_21CollectiveEpilogueFwdINS6_IJSA_NS7_ILi512EEESA_EEES9_SC_SE_Li256ELb0ELb1ELb1ELb0EEENS1_19SingleTileSchedulerILb0ELb1ELb1ELi64EEEEEEEEEvNT_6ParamsE,(.L_x_54 - _ZN7cutlass13device_kernelIN5flash11enable_sm90INS1_16FlashAttnFwdSm90INS1_25CollectiveMainloopFwdSm90ILi2EN4cute5tupleIJNS5_1CILi1EEES8_S8_EEENS6_IJNS7_ILi64EEESA_SA_EEELi512ENS_6half_tEfNS_4arch4Sm90ELb0ELb0ELb0ELb0ELb1ELb0ELb0ELb0ELb0ELb1ELb1ELb0EEENS1_21CollectiveEpilogueFwdINS6_IJSA_NS7_ILi512EEESA_EEES9_SC_SE_Li256ELb0ELb1ELb1ELb0EEENS1_19SingleTileSchedulerILb0ELb1ELb1ELi64EEEEEEEEEvNT_6ParamsE)
        .other          _ZN7cutlass13device_kernelIN5flash11enable_sm90INS1_16FlashAttnFwdSm90INS1_25CollectiveMainloopFwdSm90ILi2EN4cute5tupleIJNS5_1CILi1EEES8_S8_EEENS6_IJNS7_ILi64EEESA_SA_EEELi512ENS_6half_tEfNS_4arch4Sm90ELb0ELb0ELb0ELb0ELb1ELb0ELb0ELb0ELb0ELb1ELb1ELb0EEENS1_21CollectiveEpilogueFwdINS6_IJSA_NS7_ILi512EEESA_EEES9_SC_SE_Li256ELb0ELb1ELb1ELb0EEENS1_19SingleTileSchedulerILb0ELb1ELb1ELi64EEEEEEEEEvNT_6ParamsE,@"STO_CUDA_ENTRY STV_DEFAULT"
_ZN7cutlass13device_kernelIN5flash11enable_sm90INS1_16FlashAttnFwdSm90INS1_25CollectiveMainloopFwdSm90ILi2EN4cute5tupleIJNS5_1CILi1EEES8_S8_EEENS6_IJNS7_ILi64EEESA_SA_EEELi512ENS_6half_tEfNS_4arch4Sm90ELb0ELb0ELb0ELb0ELb1ELb0ELb0ELb0ELb0ELb1ELb1ELb0EEENS1_21CollectiveEpilogueFwdINS6_IJSA_NS7_ILi512EEESA_EEES9_SC_SE_Li256ELb0ELb1ELb1ELb0EEENS1_19SingleTileSchedulerILb0ELb1ELb1ELi64EEEEEEEEEvNT_6ParamsE:
[----:B------:R-:W-:Y:S01]  /*0000*/  LDC R1, c[0x0][0x37c] ;  /* 0x0000df00ff017b82 */ /* 0x000fe20000000800 */
[----:B------:R-:W-:Y:S05]  /*0010*/  EXIT ;  /* 0x000000000000794d */ /* 0x000fea0003800000 */
.L_x_9:
        /* <DEDUP_REMOVED lines=14> */
.L_x_54:


//--------------------- .text._ZN7cutlass13device_kernelIN5flash11enable_sm90INS1_16FlashAttnFwdSm90INS1_25CollectiveMainloopFwdSm90ILi2EN4cute5tupleIJNS5_1CILi1EEES8_S8_EEENS6_IJNS7_ILi64EEESA_SA_EEELi512ENS_6half_tEfNS_4arch4Sm90ELb0ELb0ELb0ELb0ELb1ELb0ELb1ELb0ELb0ELb1ELb1ELb0EEENS1_21CollectiveEpilogueFwdINS6_IJSA_NS7_ILi512EEESA_EEES9_SC_SE_Li256ELb0ELb1ELb1ELb0EEENS1_19SingleTileSchedulerILb0ELb1ELb1ELi64EEEEEEEEEvNT_6ParamsE --------------------------
	.section	.text._ZN7cutlass13device_kernelIN5flash11enable_sm90INS1_16FlashAttnFwdSm90INS1_25CollectiveMainloopFwdSm90ILi2EN4cute5tupleIJNS5_1CILi1EEES8_S8_EEENS6_IJNS7_ILi64EEESA_SA_EEELi512ENS_6half_tEfNS_4arch4Sm90ELb0ELb0ELb0ELb0ELb1ELb0ELb1ELb0ELb0ELb1ELb1ELb0EEENS1_21CollectiveEpilogueFwdINS6_IJSA_NS7_ILi512EEESA_EEES9_SC_SE_Li256ELb0ELb1ELb1ELb0EEENS1_19SingleTileSchedulerILb0ELb1ELb1ELi64EEEEEEEEEvNT_6ParamsE,"ax",@progbits
	.align	128
.text._ZN7cutlass13device_kernelIN5flash11enable_sm90INS1_16FlashAttnFwdSm90INS1_25CollectiveMainloopFwdSm90ILi2EN4cute5tupleIJNS5_1CILi1EEES8_S8_EEENS6_IJNS7_ILi64EEESA_SA_EEELi512ENS_6half_tEfNS_4arch4Sm90ELb0ELb0ELb0ELb0ELb1ELb0ELb1ELb0ELb0ELb1ELb1ELb0EEENS1_21CollectiveEpilogueFwdINS6_IJSA_NS7_ILi512EEESA_EEES9_SC_SE_Li256ELb0ELb1ELb1ELb0EEENS1_19SingleTileSchedulerILb0ELb1ELb1ELi64EEEEEEEEEvNT_6ParamsE:
        .type           _ZN7cutlass13device_kernelIN5flash11enable_sm90INS1_16FlashAttnFwdSm90INS1_25CollectiveMainloopFwdSm90ILi2EN4cute5tupleIJNS5_1CILi1EEES8_S8_EEENS6_IJNS7_ILi64EEESA_SA_EEELi512ENS_6half_tEfNS_4arch4Sm90ELb0ELb0ELb0ELb0ELb1ELb0ELb1ELb0ELb0ELb1ELb1ELb0EEENS1_21CollectiveEpilogueFwdINS6_IJSA_NS7_ILi512EEESA_EEES9_SC_SE_Li256ELb0ELb1ELb1ELb0EEENS1_19SingleTileSchedulerILb0ELb1ELb1ELi64EEEEEEEEEvNT_6ParamsE,@function
        .size           _ZN7cutlass13device_kernelIN5flash11enable_sm90INS1_16FlashAttnFwdSm90INS1_25CollectiveMainloopFwdSm90ILi2EN4cute5tupleIJNS5_1CILi1EEES8_S8_EEENS6_IJNS7_ILi64EEESA_SA_EEELi512ENS_6half_tEfNS_4arch4Sm90ELb0ELb0ELb0ELb0ELb1ELb0ELb1ELb0ELb0ELb1ELb1ELb0EEENS1_21CollectiveEpilogueFwdINS6_IJSA_NS7_ILi512EEESA_EEES9_SC_SE_Li256ELb0ELb1ELb1ELb0EEENS1_19SingleTileSchedulerILb0ELb1ELb1ELi64EEEEEEEEEvNT_6ParamsE,(.L_x_55 - _ZN7cutlass13device_kernelIN5flash11enable_sm90INS1_16FlashAttnFwdSm90INS1_25CollectiveMainloopFwdSm90ILi2EN4cute5tupleIJNS5_1CILi1EEES8_S8_EEENS6_IJNS7_ILi64EEESA_SA_EEELi512ENS_6half_tEfNS_4arch4Sm90ELb0ELb0ELb0ELb0ELb1ELb0ELb1ELb0ELb0ELb1ELb1ELb0EEENS1_21CollectiveEpilogueFwdINS6_IJSA_NS7_ILi512EEESA_EEES9_SC_SE_Li256ELb0ELb1ELb1ELb0EEENS1_19SingleTileSchedulerILb0ELb1ELb1ELi64EEEEEEEEEvNT_6ParamsE)
        .other          _ZN7cutlass13device_kernelIN5flash11enable_sm90INS1_16FlashAttnFwdSm90INS1_25CollectiveMainloopFwdSm90ILi2EN4cute5tupleIJNS5_1CILi1EEES8_S8_EEENS6_IJNS7_ILi64EEESA_SA_EEELi512ENS_6half_tEfNS_4arch4Sm90ELb0ELb0ELb0ELb0ELb1ELb0ELb1ELb0ELb0ELb1ELb1ELb0EEENS1_21CollectiveEpilogueFwdINS6_IJSA_NS7_ILi512EEESA_EEES9_SC_SE_Li256ELb0ELb1ELb1ELb0EEENS1_19SingleTileSchedulerILb0ELb1ELb1ELi64EEEEEEEEEvNT_6ParamsE,@"STO_CUDA_ENTRY STV_DEFAULT"
_ZN7cutlass13device_kernelIN5flash11enable_sm90INS1_16FlashAttnFwdSm90INS1_25CollectiveMainloopFwdSm90ILi2EN4cute5tupleIJNS5_1CILi1EEES8_S8_EEENS6_IJNS7_ILi64EEESA_SA_EEELi512ENS_6half_tEfNS_4arch4Sm90ELb0ELb0ELb0ELb0ELb1ELb0ELb1ELb0ELb0ELb1ELb1ELb0EEENS1_21CollectiveEpilogueFwdINS6_IJSA_NS7_ILi512EEESA_EEES9_SC_SE_Li256ELb0ELb1ELb1ELb0EEENS1_19SingleTileSchedulerILb0ELb1ELb1ELi64EEEEEEEEEvNT_6ParamsE:
[----:B------:R-:W-:Y:S01]  /*0000*/  LDC R1, c[0x0][0x37c] ;  /* 0x0000df00ff017b82 */ /* 0x000fe20000000800 */
[----:B------:R-:W-:Y:S05]  /*0010*/  EXIT ;  /* 0x000000000000794d */ /* 0x000fea0003800000 */
.L_x_10:
        /* <DEDUP_REMOVED lines=14> */
.L_x_55:


//--------------------- .text._ZN7cutlass13device_kernelIN5flash11enable_sm90INS1_16FlashAttnFwdSm90INS1_25CollectiveMainloopFwdSm90ILi2EN4cute5tupleIJNS5_1CILi1EEES8_S8_EEENS6_IJNS7_ILi64EEESA_SA_EEELi512ENS_6half_tEfNS_4arch4Sm90ELb0ELb0ELb0ELb1ELb1ELb0ELb0ELb0ELb0ELb1ELb1ELb0EEENS1_21CollectiveEpilogueFwdINS6_IJSA_NS7_ILi512EEESA_EEES9_SC_SE_Li256ELb1ELb1ELb1ELb0EEENS1_36VarlenDynamicPersistentTileSchedulerILi64ELi64ELi256ELi128ELb1ELb1ELb1ELb0ELb1ELb1EEEEEEEEEvNT_6ParamsE --------------------------
	.section	.text._ZN7cutlass13device_kernelIN5flash11enable_sm90INS1_16FlashAttnFwdSm90INS1_25CollectiveMainloopFwdSm90ILi2EN4cute5tupleIJNS5_1CILi1EEES8_S8_EEENS6_IJNS7_ILi64EEESA_SA_EEELi512ENS_6half_tEfNS_4arch4Sm90ELb0ELb0ELb0ELb1ELb1ELb0ELb0ELb0ELb0ELb1ELb1ELb0EEENS1_21CollectiveEpilogueFwdINS6_IJSA_NS7_ILi512EEESA_EEES9_SC_SE_Li256ELb1ELb1ELb1ELb0EEENS1_36VarlenDynamicPersistentTileSchedulerILi64ELi64ELi256ELi128ELb1ELb1ELb1ELb0ELb1ELb1EEEEEEEEEvNT_6ParamsE,"ax",@progbits
	.align	128
.text._ZN7cutlass13device_kernelIN5flash11enable_sm90INS1_16FlashAttnFwdSm90INS1_25CollectiveMainloopFwdSm90ILi2EN4cute5tupleIJNS5_1CILi1EEES8_S8_EEENS6_IJNS7_ILi64EEESA_SA_EEELi512ENS_6half_tEfNS_4arch4Sm90ELb0ELb0ELb0ELb1ELb1ELb0ELb0ELb0ELb0ELb1ELb1ELb0EEENS1_21CollectiveEpilogueFwdINS6_IJSA_NS7_ILi512EEESA_EEES9_SC_SE_Li256ELb1ELb1ELb1ELb0EEENS1_36VarlenDynamicPersistentTileSchedulerILi64ELi64ELi256ELi128ELb1ELb1ELb1ELb0ELb1ELb1EEEEEEEEEvNT_6ParamsE:
        .type           _ZN7cutlass13device_kernelIN5flash11enable_sm90INS1_16FlashAttnFwdSm90INS1_25CollectiveMainloopFwdSm90ILi2EN4cute5tupleIJNS5_1CILi1EEES8_S8_EEENS6_IJNS7_ILi64EEESA_SA_EEELi512ENS_6half_tEfNS_4arch4Sm90ELb0ELb0ELb0ELb1ELb1ELb0ELb0ELb0ELb0ELb1ELb1ELb0EEENS1_21CollectiveEpilogueFwdINS6_IJSA_NS7_ILi512EEESA_EEES9_SC_SE_Li256ELb1ELb1ELb1ELb0EEENS1_36VarlenDynamicPersistentTileSchedulerILi64ELi64ELi256ELi128ELb1ELb1ELb1ELb0ELb1ELb1EEEEEEEEEvNT_6ParamsE,@function
        .size           _ZN7cutlass13device_kernelIN5flash11enable_sm90INS1_16FlashAttnFwdSm90INS1_25CollectiveMainloopFwdSm90ILi2EN4cute5tupleIJNS5_1CILi1EEES8_S8_EEENS6_IJNS7_ILi64EEESA_SA_EEELi512ENS_6half_tEfNS_4arch4Sm90ELb0ELb0ELb0ELb1ELb1ELb0ELb0ELb0ELb0ELb1ELb1ELb0EEENS1_21CollectiveEpilogueFwdINS6_IJSA_NS7_ILi512EEESA_EEES9_SC_SE_Li256ELb1ELb1ELb1ELb0EEENS1_36VarlenDynamicPersistentTileSchedulerILi64ELi64ELi256ELi128ELb1ELb1ELb1ELb0ELb1ELb1EEEEEEEEEvNT_6ParamsE,(.L_x_56 - _ZN7cutlass13device_kernelIN5flash11enable_sm90INS1_16FlashAttnFwdSm90INS1_25CollectiveMainloopFwdSm90ILi2EN4cute5tupleIJNS5_1CILi1EEES8_S8_EEENS6_IJNS7_ILi64EEESA_SA_EEELi512ENS_6half_tEfNS_4arch4Sm90ELb0ELb0ELb0ELb1ELb1ELb0ELb0ELb0ELb0ELb1ELb1ELb0EEENS1_21CollectiveEpilogueFwdINS6_IJSA_NS7_ILi512EEESA_EEES9_SC_SE_Li256ELb1ELb1ELb1ELb0EEENS1_36VarlenDynamicPersistentTileSchedulerILi64ELi64ELi256ELi128ELb1ELb1ELb1ELb0ELb1ELb1EEEEEEEEEvNT_6ParamsE)
        .other          _ZN7cutlass13device_kernelIN5flash11enable_sm90INS1_16FlashAttnFwdSm90INS1_25CollectiveMainloopFwdSm90ILi2EN4cute5tupleIJNS5_1CILi1EEES8_S8_EEENS6_IJNS7_ILi64EEESA_SA_EEELi512ENS_6half_tEfNS_4arch4Sm90ELb0ELb0ELb0ELb1ELb1ELb0ELb0ELb0ELb0ELb1ELb1ELb0EEENS1_21CollectiveEpilogueFwdINS6_IJSA_NS7_ILi512EEESA_EEES9_SC_SE_Li256ELb1ELb1ELb1ELb0EEENS1_36VarlenDynamicPersistentTileSchedulerILi64ELi64ELi256ELi128ELb1ELb1ELb1ELb0ELb1ELb1EEEEEEEEEvNT_6ParamsE,@"STO_CUDA_ENTRY STV_DEFAULT"
_ZN7cutlass13device_kernelIN5flash11enable_sm90INS1_16FlashAttnFwdSm90INS1_25CollectiveMainloopFwdSm90ILi2EN4cute5tupleIJNS5_1CILi1EEES8_S8_EEENS6_IJNS7_ILi64EEESA_SA_EEELi512ENS_6half_tEfNS_4arch4Sm90ELb0ELb0ELb0ELb1ELb1ELb0ELb0ELb0ELb0ELb1ELb1ELb0EEENS1_21CollectiveEpilogueFwdINS6_IJSA_NS7_ILi512EEESA_EEES9_SC_SE_Li256ELb1ELb1ELb1ELb0EEENS1_36VarlenDynamicPersistentTileSchedulerILi64ELi64ELi256ELi128ELb1ELb1ELb1ELb0ELb1ELb1EEEEEEEEEvNT_6ParamsE:
[----:B------:R-:W-:Y:S01]  /*0000*/  LDC R1, c[0x0][0x37c] ;  /* 0x0000df00ff017b82 */ /* 0x000fe20000000800 */
[----:B------:R-:W-:Y:S05]  /*0010*/  EXIT ;  /* 0x000000000000794d */ /* 0x000fea0003800000 */
.L_x_11:
        /* <DEDUP_REMOVED lines=14> */
.L_x_56:


//--------------------- .text._ZN7cutlass13device_kernelIN5flash11enable_sm90INS1_16FlashAttnFwdSm90INS1_25CollectiveMainloopFwdSm90ILi2EN4cute5tupleIJNS5_1CILi1EEES8_S8_EEENS6_IJNS7_ILi64EEESA_SA_EEELi512ENS_6half_tEfNS_4arch4Sm90ELb0ELb0ELb0ELb1ELb1ELb1ELb0ELb0ELb0ELb1ELb1ELb0EEENS1_21CollectiveEpilogueFwdINS6_IJSA_NS7_ILi512EEESA_EEES9_SC_SE_Li256ELb1ELb1ELb1ELb0EEENS1_36VarlenDynamicPersistentTileSchedulerILi64ELi64ELi256ELi128ELb1ELb1ELb1ELb0ELb1ELb1EEEEEEEEEvNT_6ParamsE --------------------------
	.section	.text._ZN7cutlass13device_kernelIN5flash11enable_sm90INS1_16FlashAttnFwdSm90INS1_25CollectiveMainloopFwdSm90ILi2EN4cute5tupleIJNS5_1CILi1EEES8_S8_EEENS6_IJNS7_ILi64EEESA_SA_EEELi512ENS_6half_tEfNS_4arch4Sm90ELb0ELb0ELb0ELb1ELb1ELb1ELb0ELb0ELb0ELb1ELb1ELb0EEENS1_21CollectiveEpilogueFwdINS6_IJSA_NS7_ILi512EEESA_EEES9_SC_SE_Li256ELb1ELb1ELb1ELb0EEENS1_36VarlenDynamicPersistentTileSchedulerILi64ELi64ELi256ELi128ELb1ELb1ELb1ELb0ELb1ELb1EEEEEEEEEvNT_6ParamsE,"ax",@progbits
	.align	128
.text._ZN7cutlass13device_kernelIN5flash11enable_sm90INS1_16FlashAttnFwdSm90INS1_25CollectiveMainloopFwdSm90ILi2EN4cute5tupleIJNS5_1CILi1EEES8_S8_EEENS6_IJNS7_ILi64EEESA_SA_EEELi512ENS_6half_tEfNS_4arch4Sm90ELb0ELb0ELb0ELb1ELb1ELb1ELb0ELb0ELb0ELb1ELb1ELb0EEENS1_21CollectiveEpilogueFwdINS6_IJSA_NS7_ILi512EEESA_EEES9_SC_SE_Li256ELb1ELb1ELb1ELb0EEENS1_36VarlenDynamicPersistentTileSchedulerILi64ELi64ELi256ELi128ELb1ELb1ELb1ELb0ELb1ELb1EEEEEEEEEvNT_6ParamsE:
        .type           _ZN7cutlass13device_kernelIN5flash11enable_sm90INS1_16FlashAttnFwdSm90INS1_25CollectiveMainloopFwdSm90ILi2EN4cute5tupleIJNS5_1CILi1EEES8_S8_EEENS6_IJNS7_ILi64EEESA_SA_EEELi512ENS_6half_tEfNS_4arch4Sm90ELb0ELb0ELb0ELb1ELb1ELb1ELb0ELb0ELb0ELb1ELb1ELb0EEENS1_21CollectiveEpilogueFwdINS6_IJSA_NS7_ILi512EEESA_EEES9_SC_SE_Li256ELb1ELb1ELb1ELb0EEENS1_36VarlenDynamicPersistentTileSchedulerILi64ELi64ELi256ELi128ELb1ELb1ELb1ELb0ELb1ELb1EEEEEEEEEvNT_6ParamsE,@function
        .size           _ZN7cutlass13device_kernelIN5flash11enable_sm90INS1_16FlashAttnFwdSm90INS1_25CollectiveMainloopFwdSm90ILi2EN4cute5tupleIJNS5_1CILi1EEES8_S8_EEENS6_IJNS7_ILi64EEESA_SA_EEELi512ENS_6half_tEfNS_4arch4Sm90ELb0ELb0ELb0ELb1ELb1ELb1ELb0ELb0ELb0ELb1ELb1ELb0EEENS1_21CollectiveEpilogueFwdINS6_IJSA_NS7_ILi512EEESA_EEES9_SC_SE_Li256ELb1ELb1ELb1ELb0EEENS1_36VarlenDynamicPersistentTileSchedulerILi64ELi64ELi256ELi128ELb1ELb1ELb1ELb0ELb1ELb1EEEEEEEEEvNT_6ParamsE,(.L_x_57 - _ZN7cutlass13device_kernelIN5flash11enable_sm90INS1_16FlashAttnFwdSm90INS1_25CollectiveMainloopFwdSm90ILi2EN4cute5tupleIJNS5_1CILi1EEES8_S8_EEENS6_IJNS7_ILi64EEESA_SA_EEELi512ENS_6half_tEfNS_4arch4Sm90ELb0ELb0ELb0ELb1ELb1ELb1ELb0ELb0ELb0ELb1ELb1ELb0EEENS1_21CollectiveEpilogueFwdINS6_IJSA_NS7_ILi512EEESA_EEES9_SC_SE_Li256ELb1ELb1ELb1ELb0EEENS1_36VarlenDynamicPersistentTileSchedulerILi64ELi64ELi256ELi128ELb1ELb1ELb1ELb0ELb1ELb1EEEEEEEEEvNT_6ParamsE)
        .other          _ZN7cutlass13device_kernelIN5flash11enable_sm90INS1_16FlashAttnFwdSm90INS1_25CollectiveMainloopFwdSm90ILi2EN4cute5tupleIJNS5_1CILi1EEES8_S8_EEENS6_IJNS7_ILi64EEESA_SA_EEELi512ENS_6half_tEfNS_4arch4Sm90ELb0ELb0ELb0ELb1ELb1ELb1ELb0ELb0ELb0ELb1ELb1ELb0EEENS1_21CollectiveEpilogueFwdINS6_IJSA_NS7_ILi512EEESA_EEES9_SC_SE_Li256ELb1ELb1ELb1ELb0EEENS1_36VarlenDynamicPersistentTileSchedulerILi64ELi64ELi256ELi128ELb1ELb1ELb1ELb0ELb1ELb1EEEEEEEEEvNT_6ParamsE,@"STO_CUDA_ENTRY STV_DEFAULT"
_ZN7cutlass13device_kernelIN5flash11enable_sm90INS1_16FlashAttnFwdSm90INS1_25CollectiveMainloopFwdSm90ILi2EN4cute5tupleIJNS5_1CILi1EEES8_S8_EEENS6_IJNS7_ILi64EEESA_SA_EEELi512ENS_6half_tEfNS_4arch4Sm90ELb0ELb0ELb0ELb1ELb1ELb1ELb0ELb0ELb0ELb1ELb1ELb0EEENS1_21CollectiveEpilogueFwdINS6_IJSA_NS7_ILi512EEESA_EEES9_SC_SE_Li256ELb1ELb1ELb1ELb0EEENS1_36VarlenDynamicPersistentTileSchedulerILi64ELi64ELi256ELi128ELb1ELb1ELb1ELb0ELb1ELb1EEEEEEEEEvNT_6ParamsE:
[----:B------:R-:W-:Y:S01]  /*0000*/  LDC R1, c[0x0][0x37c] ;  /* 0x0000df00ff017b82 */ /* 0x000fe20000000800 */
[----:B------:R-:W-:Y:S05]  /*0010*/  EXIT ;  /* 0x000000000000794d */ /* 0x000fea0003800000 */
.L_x_12:
        /* <DEDUP_REMOVED lines=14> */
.L_x_57:


//--------------------- .text._ZN7cutlass13device_kernelIN5flash11enable_sm90INS1_16FlashAttnFwdSm90INS1_25CollectiveMainloopFwdSm90ILi2EN4cute5tupleIJNS5_1CILi1EEES8_S8_EEENS6_IJNS7_ILi64EEESA_SA_EEELi512ENS_6half_tEfNS_4arch4Sm90ELb0ELb0ELb0ELb1ELb1ELb0ELb1ELb0ELb0ELb1ELb1ELb0EEENS1_21CollectiveEpilogueFwdINS6_IJSA_NS7_ILi512EEESA_EEES9_SC_SE_Li256ELb1ELb1ELb1ELb0EEENS1_36VarlenDynamicPersistentTileSchedulerILi64ELi64ELi256ELi128ELb1ELb1ELb1ELb0ELb1ELb1EEEEEEEEEvNT_6ParamsE --------------------------
	.section	.text._ZN7cutlass13device_kernelIN5flash11enable_sm90INS1_16FlashAttnFwdSm90INS1_25CollectiveMainloopFwdSm90ILi2EN4cute5tupleIJNS5_1CILi1EEES8_S8_EEENS6_IJNS7_ILi64EEESA_SA_EEELi512ENS_6half_tEfNS_4arch4Sm90ELb0ELb0ELb0ELb1ELb1ELb0ELb1ELb0ELb0ELb1ELb1ELb0EEENS1_21CollectiveEpilogueFwdINS6_IJSA_NS7_ILi512EEESA_EEES9_SC_SE_Li256ELb1ELb1ELb1ELb0EEENS1_36VarlenDynamicPersistentTileSchedulerILi64ELi64ELi256ELi128ELb1ELb1ELb1ELb0ELb1ELb1EEEEEEEEEvNT_6ParamsE,"ax",@progbits
	.align	128
.text._ZN7cutlass13device_kernelIN5flash11enable_sm90INS1_16FlashAttnFwdSm90INS1_25CollectiveMainloopFwdSm90ILi2EN4cute5tupleIJNS5_1CILi1EEES8_S8_EEENS6_IJNS7_ILi64EEESA_SA_EEELi512ENS_6half_tEfNS_4arch4Sm90ELb0ELb0ELb0ELb1ELb1ELb0ELb1ELb0ELb0ELb1ELb1ELb0EEENS1_21CollectiveEpilogueFwdINS6_IJSA_NS7_ILi512EEESA_EEES9_SC_SE_Li256ELb1ELb1ELb1ELb0EEENS1_36VarlenDynamicPersistentTileSchedulerILi64ELi64ELi256ELi128ELb1ELb1ELb1ELb0ELb1ELb1EEEEEEEEEvNT_6ParamsE:
        .type           _ZN7cutlass13device_kernelIN5flash11enable_sm90INS1_16FlashAttnFwdSm90INS1_25CollectiveMainloopFwdSm90ILi2EN4cute5tupleIJNS5_1CILi1EEES8_S8_EEENS6_IJNS7_ILi64EEESA_SA_EEELi512ENS_6half_tEfNS_4arch4Sm90ELb0ELb0ELb0ELb1ELb1ELb0ELb1ELb0ELb0ELb1ELb1ELb0EEENS1_21CollectiveEpilogueFwdINS6_IJSA_NS7_ILi512EEESA_EEES9_SC_SE_Li256ELb1ELb1ELb1ELb0EEENS1_36VarlenDynamicPersistentTileSchedulerILi64ELi64ELi256ELi128ELb1ELb1ELb1ELb0ELb1ELb1EEEEEEEEEvNT_6ParamsE,@function
        .size           _ZN7cutlass13device_kernelIN5flash11enable_sm90INS1_16FlashAttnFwdSm90INS1_25CollectiveMainloopFwdSm90ILi2EN4cute5tupleIJNS5_1CILi1EEES8_S8_EEENS6_IJNS7_ILi64EEESA_SA_EEELi512ENS_6half_tEfNS_4arch4Sm90ELb0ELb0ELb0ELb1ELb1ELb0ELb1ELb0ELb0ELb1ELb1ELb0EEENS1_21CollectiveEpilogueFwdINS6_IJSA_NS7_ILi512EEESA_EEES9_SC_SE_Li256ELb1ELb1ELb1ELb0EEENS1_36VarlenDynamicPersistentTileSchedulerILi64ELi64ELi256ELi128ELb1ELb1ELb1ELb0ELb1ELb1EEEEEEEEEvNT_6ParamsE,(.L_x_58 - _ZN7cutlass13device_kernelIN5flash11enable_sm90INS1_16FlashAttnFwdSm90INS1_25CollectiveMainloopFwdSm90ILi2EN4cute5tupleIJNS5_1CILi1EEES8_S8_EEENS6_IJNS7_ILi64EEESA_SA_EEELi512ENS_6half_tEfNS_4arch4Sm90ELb0ELb0ELb0ELb1ELb1ELb0ELb1ELb0ELb0ELb1ELb1ELb0EEENS1_21CollectiveEpilogueFwdINS6_IJSA_NS7_ILi512EEESA_EEES9_SC_SE_Li256ELb1ELb1ELb1ELb0EEENS1_36VarlenDynamicPersistentTileSchedulerILi64ELi64ELi256ELi128ELb1ELb1ELb1ELb0ELb1ELb1EEEEEEEEEvNT_6ParamsE)
        .other          _ZN7cutlass13device_kernelIN5flash11enable_sm90INS1_16FlashAttnFwdSm90INS1_25CollectiveMainloopFwdSm90ILi2EN4cute5tupleIJNS5_1CILi1EEES8_S8_EEENS6_IJNS7_ILi64EEESA_SA_EEELi512ENS_6half_tEfNS_4arch4Sm90ELb0ELb0ELb0ELb1ELb1ELb0ELb1ELb0ELb0ELb1ELb1ELb0EEENS1_21CollectiveEpilogueFwdINS6_IJSA_NS7_ILi512EEESA_EEES9_SC_SE_Li256ELb1ELb1ELb1ELb0EEENS1_36VarlenDynamicPersistentTileSchedulerILi64ELi64ELi256ELi128ELb1ELb1ELb1ELb0ELb1ELb1EEEEEEEEEvNT_6ParamsE,@"STO_CUDA_ENTRY STV_DEFAULT"
_ZN7cutlass13device_kernelIN5flash11enable_sm90INS1_16FlashAttnFwdSm90INS1_25CollectiveMainloopFwdSm90ILi2EN4cute5tupleIJNS5_1CILi1EEES8_S8_EEENS6_IJNS7_ILi64EEESA_SA_EEELi512ENS_6half_tEfNS_4arch4Sm90ELb0ELb0ELb0ELb1ELb1ELb0ELb1ELb0ELb0ELb1ELb1ELb0EEENS1_21CollectiveEpilogueFwdINS6_IJSA_NS7_ILi512EEESA_EEES9_SC_SE_Li256ELb1ELb1ELb1ELb0EEENS1_36VarlenDynamicPersistentTileSchedulerILi64ELi64ELi256ELi128ELb1ELb1ELb1ELb0ELb1ELb1EEEEEEEEEvNT_6ParamsE:
[----:B------:R-:W-:Y:S01]  /*0000*/  LDC R1, c[0x0][0x37c] ;  /* 0x0000df00ff017b82 */ /* 0x000fe20000000800 */
[----:B------:R-:W-:Y:S05]  /*0010*/  EXIT ;  /* 0x000000000000794d */ /* 0x000fea0003800000 */
.L_x_13:
        /* <DEDUP_REMOVED lines=14> */
.L_x_58:


//--------------------- .text._ZN7cutlass13device_kernelIN5flash11enable_sm90INS1_16FlashAttnFwdSm90INS1_25CollectiveMainloopFwdSm90ILi2EN4cute5tupleIJNS5_1CILi1EEES8_S8_EEENS6_IJNS7_ILi64EEESA_SA_EEELi512ENS_6half_tEfNS_4arch4Sm90ELb0ELb0ELb0ELb1ELb1ELb1ELb1ELb0ELb0ELb1ELb1ELb0EEENS1_21CollectiveEpilogueFwdINS6_IJSA_NS7_ILi512EEESA_EEES9_SC_SE_Li256ELb1ELb1ELb1ELb0EEENS1_36VarlenDynamicPersistentTileSchedulerILi64ELi64ELi256ELi128ELb1ELb1ELb1ELb0ELb1ELb1EEEEEEEEEvNT_6ParamsE --------------------------
	.section	.text._ZN7cutlass13device_kernelIN5flash11enable_sm90INS1_16FlashAttnFwdSm90INS1_25CollectiveMainloopFwdSm90ILi2EN4cute5tupleIJNS5_1CILi1EEES8_S8_EEENS6_IJNS7_ILi64EEESA_SA_EEELi512ENS_6half_tEfNS_4arch4Sm90ELb0ELb0ELb0ELb1ELb1ELb1ELb1ELb0ELb0ELb1ELb1ELb0EEENS1_21CollectiveEpilogueFwdINS6_IJSA_NS7_ILi512EEESA_EEES9_SC_SE_Li256ELb1ELb1ELb1ELb0EEENS1_36VarlenDynamicPersistentTileSchedulerILi64ELi64ELi256ELi128ELb1ELb1ELb1ELb0ELb1ELb1EEEEEEEEEvNT_6ParamsE,"ax",@progbits
	.align	128
.text._ZN7cutlass13device_kernelIN5flash11enable_sm90INS1_16FlashAttnFwdSm90INS1_25CollectiveMainloopFwdSm90ILi2EN4cute5tupleIJNS5_1CILi1EEES8_S8_EEENS6_IJNS7_ILi64EEESA_SA_EEELi512ENS_6half_tEfNS_4arch4Sm90ELb0ELb0ELb0ELb1ELb1ELb1ELb1ELb0ELb0ELb1ELb1ELb0EEENS1_21CollectiveEpilogueFwdINS6_IJSA_NS7_ILi512EEESA_EEES9_SC_SE_Li256ELb1ELb1ELb1ELb0EEENS1_36VarlenDynamicPersistentTileSchedulerILi64ELi64ELi256ELi128ELb1ELb1ELb1ELb0ELb1ELb1EEEEEEEEEvNT_6ParamsE:
        .type           _ZN7cutlass13device_kernelIN5flash11enable_sm90INS1_16FlashAttnFwdSm90INS1_25CollectiveMainloopFwdSm90ILi2EN4cute5tupleIJNS5_1CILi1EEES8_S8_EEENS6_IJNS7_ILi64EEESA_SA_EEELi512ENS_6half_tEfNS_4arch4Sm90ELb0ELb0ELb0ELb1ELb1ELb1ELb1ELb0ELb0ELb1ELb1ELb0EEENS1_21CollectiveEpilogueFwdINS6_IJSA_NS7_ILi512EEESA_EEES9_SC_SE_Li256ELb1ELb1ELb1ELb0EEENS1_36VarlenDynamicPersistentTileSchedulerILi64ELi64ELi256ELi128ELb1ELb1ELb1ELb0ELb1ELb1EEEEEEEEEvNT_6ParamsE,@function
        .size           _ZN7cutlass13device_kernelIN5flash11enable_sm90INS1_16FlashAttnFwdSm90INS1_25CollectiveMainloopFwdSm90ILi2EN4cute5tupleIJNS5_1CILi1EEES8_S8_EEENS6_IJNS7_ILi64EEESA_SA_EEELi512ENS_6half_tEfNS_4arch4Sm90ELb0ELb0ELb0ELb1ELb1ELb1ELb1ELb0ELb0ELb1ELb1ELb0EEENS1_21CollectiveEpilogueFwdINS6_IJSA_NS7_ILi512EEESA_EEES9_SC_SE_Li256ELb1ELb1ELb1ELb0EEENS1_36VarlenDynamicPersistentTileSchedulerILi64ELi64ELi256ELi128ELb1ELb1ELb1ELb0ELb1ELb1EEEEEEEEEvNT_6ParamsE,(.L_x_59 - _ZN7cutlass13device_kernelIN5flash11enable_sm90INS1_16FlashAttnFwdSm90INS1_25CollectiveMainloopFwdSm90ILi2EN4cute5tupleIJNS5_1CILi1EEES8_S8_EEENS6_IJNS7_ILi64EEESA_SA_EEELi512ENS_6half_tEfNS_4arch4Sm90ELb0ELb0ELb0ELb1ELb1ELb1ELb1ELb0ELb0ELb1ELb1ELb0EEENS1_21CollectiveEpilogueFwdINS6_IJSA_NS7_ILi512EEESA_EEES9_SC_SE_Li256ELb1ELb1ELb1ELb0EEENS1_36VarlenDynamicPersistentTileSchedulerILi64ELi64ELi256ELi128ELb1ELb1ELb1ELb0ELb1ELb1EEEEEEEEEvNT_6ParamsE)
        .other          _ZN7cutlass13device_kernelIN5flash11enable_sm90INS1_16FlashAttnFwdSm90INS1_25CollectiveMainloopFwdSm90ILi2EN4cute5tupleIJNS5_1CILi1EEES8_S8_EEENS6_IJNS7_ILi64EEESA_SA_EEELi512ENS_6half_tEfNS_4arch4Sm90ELb0ELb0ELb0ELb1ELb1ELb1ELb1ELb0ELb0ELb1ELb1ELb0EEENS1_21CollectiveEpilogueFwdINS6_IJSA_NS7_ILi512EEESA_EEES9_SC_SE_Li256ELb1ELb1ELb1ELb0EEENS1_36VarlenDynamicPersistentTileSchedulerILi64ELi64ELi256ELi128ELb1ELb1ELb1ELb0ELb1ELb1EEEEEEEEEvNT_6ParamsE,@"STO_CUDA_ENTRY STV_DEFAULT"
_ZN7cutlass13device_kernelIN5flash11enable_sm90INS1_16FlashAttnFwdSm90INS1_25CollectiveMainloopFwdSm90ILi2EN4cute5tupleIJNS5_1CILi1EEES8_S8_EEENS6_IJNS7_ILi64EEESA_SA_EEELi512ENS_6half_tEfNS_4arch4Sm90ELb0ELb0ELb0ELb1ELb1ELb1ELb1ELb0ELb0ELb1ELb1ELb0EEENS1_21CollectiveEpilogueFwdINS6_IJSA_NS7_ILi512EEESA_EEES9_SC_SE_Li256ELb1ELb1ELb1ELb0EEENS1_36VarlenDynamicPersistentTileSchedulerILi64ELi64ELi256ELi128ELb1ELb1ELb1ELb0ELb1ELb1EEEEEEEEEvNT_6ParamsE:
[----:B------:R-:W-:Y:S01]  /*0000*/  LDC R1, c[0x0][0x37c] ;  /* 0x0000df00ff017b82 */ /* 0x000fe20000000800 */
[----:B------:R-:W-:Y:S05]  /*0010*/  EXIT ;  /* 0x000000000000794d */ /* 0x000fea0003800000 */
.L_x_14:
        /* <DEDUP_REMOVED lines=14> */
.L_x_59:


//--------------------- .text._ZN7cutlass13device_kernelIN5flash11enable_sm90INS1_16FlashAttnFwdSm90INS1_25CollectiveMainloopFwdSm90ILi2EN4cute5tupleIJNS5_1CILi1EEES8_S8_EEENS6_IJNS7_ILi64EEESA_SA_EEELi512ENS_6half_tEfNS_4arch4Sm90ELb0ELb1ELb0ELb0ELb1ELb0ELb0ELb0ELb0ELb1ELb1ELb0EEENS1_21CollectiveEpilogueFwdINS6_IJSA_NS7_ILi512EEESA_EEES9_SC_SE_Li256ELb0ELb1ELb1ELb0EEENS1_19SingleTileSchedulerILb0ELb1ELb1ELi64EEEEEEEEEvNT_6ParamsE --------------------------
	.section	.text._ZN7cutlass13device_kernelIN5flash11enable_sm90INS1_16FlashAttnFwdSm90INS1_25CollectiveMainloopFwdSm90ILi2EN4cute5tupleIJNS5_1CILi1EEES8_S8_EEENS6_IJNS7_ILi64EEESA_SA_EEELi512ENS_6half_tEfNS_4arch4Sm90ELb0ELb1ELb0ELb0ELb1ELb0ELb0ELb0ELb0ELb1ELb1ELb0EEENS1_21CollectiveEpilogueFwdINS6_IJSA_NS7_ILi512EEESA_EEES9_SC_SE_Li256ELb0ELb1ELb1ELb0EEENS1_19SingleTileSchedulerILb0ELb1ELb1ELi64EEEEEEEEEvNT_6ParamsE,"ax",@progbits
	.align	128
.text._ZN7cutlass13device_kernelIN5flash11enable_sm90INS1_16FlashAttnFwdSm90INS1_25CollectiveMainloopFwdSm90ILi2EN4cute5tupleIJNS5_1CILi1EEES8_S8_EEENS6_IJNS7_ILi64EEESA_SA_EEELi512ENS_6half_tEfNS_4arch4Sm90ELb0ELb1ELb0ELb0ELb1ELb0ELb0ELb0ELb0ELb1ELb1ELb0EEENS1_21CollectiveEpilogueFwdINS6_IJSA_NS7_ILi512EEESA_EEES9_SC_SE_Li256ELb0ELb1ELb1ELb0EEENS1_19SingleTileSchedulerILb0ELb1ELb1ELi64EEEEEEEEEvNT_6ParamsE:
        .type           _ZN7cutlass13device_kernelIN5flash11enable_sm90INS1_16FlashAttnFwdSm90INS1_25CollectiveMainloopFwdSm90ILi2EN4cute5tupleIJNS5_1CILi1EEES8_S8_EEENS6_IJNS7_ILi64EEESA_SA_EEELi512ENS_6half_tEfNS_4arch4Sm90ELb0ELb1ELb0ELb0ELb1ELb0ELb0ELb0ELb0ELb1ELb1ELb0EEENS1_21CollectiveEpilogueFwdINS6_IJSA_NS7_ILi512EEESA_EEES9_SC_SE_Li256ELb0ELb1ELb1ELb0EEENS1_19SingleTileSchedulerILb0ELb1ELb1ELi64EEEEEEEEEvNT_6ParamsE,@function
        .size           _ZN7cutlass13device_kernelIN5flash11enable_sm90INS1_16FlashAttnFwdSm90INS1_25CollectiveMainloopFwdSm90ILi2EN4cute5tupleIJNS5_1CILi1EEES8_S8_EEENS6_IJNS7_ILi64EEESA_SA_EEELi512ENS_6half_tEfNS_4arch4Sm90ELb0ELb1ELb0ELb0ELb1ELb0ELb0ELb0ELb0ELb1ELb1ELb0EEENS1_21CollectiveEpilogueFwdINS6_IJSA_NS7_ILi512EEESA_EEES9_SC_SE_Li256ELb0ELb1ELb1ELb0EEENS1_19SingleTileSchedulerILb0ELb1ELb1ELi64EEEEEEEEEvNT_6ParamsE,(.L_x_60 - _ZN7cutlass13device_kernelIN5flash11enable_sm90INS1_16FlashAttnFwdSm90INS1_25CollectiveMainloopFwdSm90ILi2EN4cute5tupleIJNS5_1CILi1EEES8_S8_EEENS6_IJNS7_ILi64EEESA_SA_EEELi512ENS_6half_tEfNS_4arch4Sm90ELb0ELb1ELb0ELb0ELb1ELb0ELb0ELb0ELb0ELb1ELb1ELb0EEENS1_21CollectiveEpilogueFwdINS6_IJSA_NS7_ILi512EEESA_EEES9_SC_SE_Li256ELb0ELb1ELb1ELb0EEENS1_19SingleTileSchedulerILb0ELb1ELb1ELi64EEEEEEEEEvNT_6ParamsE)
        .other          _ZN7cutlass13device_kernelIN5flash11enable_sm90INS1_16FlashAttnFwdSm90INS1_25CollectiveMainloopFwdSm90ILi2EN4cute5tupleIJNS5_1CILi1EEES8_S8_EEENS6_IJNS7_ILi64EEESA_SA_EEELi512ENS_6half_tEfNS_4arch4Sm90ELb0ELb1ELb0ELb0ELb1ELb0ELb0ELb0ELb0ELb1ELb1ELb0EEENS1_21CollectiveEpilogueFwdINS6_IJSA_NS7_ILi512EEESA_EEES9_SC_SE_Li256ELb0ELb1ELb1ELb0EEENS1_19SingleTileSchedulerILb0ELb1ELb1ELi64EEEEEEEEEvNT_6ParamsE,@"STO_CUDA_ENTRY STV_DEFAULT"
_ZN7cutlass13device_kernelIN5flash11enable_sm90INS1_16FlashAttnFwdSm90INS1_25CollectiveMainloopFwdSm90ILi2EN4cute5tupleIJNS5_1CILi1EEES8_S8_EEENS6_IJNS7_ILi64EEESA_SA_EEELi512ENS_6half_tEfNS_4arch4Sm90ELb0ELb1ELb0ELb0ELb1ELb0ELb0ELb0ELb0ELb1ELb1ELb0EEENS1_21CollectiveEpilogueFwdINS6_IJSA_NS7_ILi512EEESA_EEES9_SC_SE_Li256ELb0ELb1ELb1ELb0EEENS1_19SingleTileSchedulerILb0ELb1ELb1ELi64EEEEEEEEEvNT_6ParamsE:
[----:B------:R-:W-:Y:S01]  /*0000*/  LDC R1, c[0x0][0x37c] ;  /* 0x0000df00ff017b82 */ /* 0x000fe20000000800 */
[----:B------:R-:W-:Y:S05]  /*0010*/  EXIT ;  /* 0x000000000000794d */ /* 0x000fea0003800000 */
.L_x_15:
        /* <DEDUP_REMOVED lines=14> */
.L_x_60:


//--------------------- .text._ZN7cutlass13device_kernelIN5flash11enable_sm90INS1_16FlashAttnFwdSm90INS1_25CollectiveMainloopFwdSm90ILi2EN4cute5tupleIJNS5_1CILi1EEES8_S8_EEENS6_IJNS7_ILi64EEESA_SA_EEELi512ENS_6half_tEfNS_4arch4Sm90ELb0ELb1ELb0ELb0ELb1ELb0ELb1ELb0ELb0ELb1ELb1ELb0EEENS1_21CollectiveEpilogueFwdINS6_IJSA_NS7_ILi512EEESA_EEES9_SC_SE_Li256ELb0ELb1ELb1ELb0EEENS1_19SingleTileSchedulerILb0ELb1ELb1ELi64EEEEEEEEEvNT_6ParamsE --------------------------
	.section	.text._ZN7cutlass13device_kernelIN5flash11enable_sm90INS1_16FlashAttnFwdSm90INS1_25CollectiveMainloopFwdSm90ILi2EN4cute5tupleIJNS5_1CILi1EEES8_S8_EEENS6_IJNS7_ILi64EEESA_SA_EEELi512ENS_6half_tEfNS_4arch4Sm90ELb0ELb1ELb0ELb0ELb1ELb0ELb1ELb0ELb0ELb1ELb1ELb0EEENS1_21CollectiveEpilogueFwdINS6_IJSA_NS7_ILi512EEESA_EEES9_SC_SE_Li256ELb0ELb1ELb1ELb0EEENS1_19SingleTileSchedulerILb0ELb1ELb1ELi64EEEEEEEEEvNT_6ParamsE,"ax",@progbits
	.align	128
.text._ZN7cutlass13device_kernelIN5flash11enable_sm90INS1_16FlashAttnFwdSm90INS1_25CollectiveMainloopFwdSm90ILi2EN4cute5tupleIJNS5_1CILi1EEES8_S8_EEENS6_IJNS7_ILi64EEESA_SA_EEELi512ENS_6half_tEfNS_4arch4Sm90ELb0ELb1ELb0ELb0ELb1ELb0ELb1ELb0ELb0ELb1ELb1ELb0EEENS1_21CollectiveEpilogueFwdINS6_IJSA_NS7_ILi512EEESA_EEES9_SC_SE_Li256ELb0ELb1ELb1ELb0EEENS1_19SingleTileSchedulerILb0ELb1ELb1ELi64EEEEEEEEEvNT_6ParamsE:
        .type           _ZN7cutlass13device_kernelIN5flash11enable_sm90INS1_16FlashAttnFwdSm90INS1_25CollectiveMainloopFwdSm90ILi2EN4cute5tupleIJNS5_1CILi1EEES8_S8_EEENS6_IJNS7_ILi64EEESA_SA_EEELi512ENS_6half_tEfNS_4arch4Sm90ELb0ELb1ELb0ELb0ELb1ELb0ELb1ELb0ELb0ELb1ELb1ELb0EEENS1_21CollectiveEpilogueFwdINS6_IJSA_NS7_ILi512EEESA_EEES9_SC_SE_Li256ELb0ELb1ELb1ELb0EEENS1_19SingleTileSchedulerILb0ELb1ELb1ELi64EEEEEEEEEvNT_6ParamsE,@function
        .size           _ZN7cutlass13device_kernelIN5flash11enable_sm90INS1_16FlashAttnFwdSm90INS1_25CollectiveMainloopFwdSm90ILi2EN4cute5tupleIJNS5_1CILi1EEES8_S8_EEENS6_IJNS7_ILi64EEESA_SA_EEELi512ENS_6half_tEfNS_4arch4Sm90ELb0ELb1ELb0ELb0ELb1ELb0ELb1ELb0ELb0ELb1ELb1ELb0EEENS1_21CollectiveEpilogueFwdINS6_IJSA_NS7_ILi512EEESA_EEES9_SC_SE_Li256ELb0ELb1ELb1ELb0EEENS1_19SingleTileSchedulerILb0ELb1ELb1ELi64EEEEEEEEEvNT_6ParamsE,(.L_x_61 - _ZN7cutlass13device_kernelIN5flash11enable_sm90INS1_16FlashAttnFwdSm90INS1_25CollectiveMainloopFwdSm90ILi2EN4cute5tupleIJNS5_1CILi1EEES8_S8_EEENS6_IJNS7_ILi64EEESA_SA_EEELi512ENS_6half_tEfNS_4arch4Sm90ELb0ELb1ELb0ELb0ELb1ELb0ELb1ELb0ELb0ELb1ELb1ELb0EEENS1_21CollectiveEpilogueFwdINS6_IJSA_NS7_ILi512EEESA_EEES9_SC_SE_Li256ELb0ELb1ELb1ELb0EEENS1_19SingleTileSchedulerILb0ELb1ELb1ELi64EEEEEEEEEvNT_6ParamsE)
        .other          _ZN7cutlass13device_kernelIN5flash11enable_sm90INS1_16FlashAttnFwdSm90INS1_25CollectiveMainloopFwdSm90ILi2EN4cute5tupleIJNS5_1CILi1EEES8_S8_EEENS6_IJNS7_ILi64EEESA_SA_EEELi512ENS_6half_tEfNS_4arch4Sm90ELb0ELb1ELb0ELb0ELb1ELb0ELb1ELb0ELb0ELb1ELb1ELb0EEENS1_21CollectiveEpilogueFwdINS6_IJSA_NS7_ILi512EEESA_EEES9_SC_SE_Li256ELb0ELb1ELb1ELb0EEENS1_19SingleTileSchedulerILb0ELb1ELb1ELi64EEEEEEEEEvNT_6ParamsE,@"STO_CUDA_ENTRY STV_DEFAULT"
_ZN7cutlass13device_kernelIN5flash11enable_sm90INS1_16FlashAttnFwdSm90INS1_25CollectiveMainloopFwdSm90ILi2EN4cute5tupleIJNS5_1CILi1EEES8_S8_EEENS6_IJNS7_ILi64EEESA_SA_EEELi512ENS_6half_tEfNS_4arch4Sm90ELb0ELb1ELb0ELb0ELb1ELb0ELb1ELb0ELb0ELb1ELb1ELb0EEENS1_21CollectiveEpilogueFwdINS6_IJSA_NS7_ILi512EEESA_EEES9_SC_SE_Li256ELb0ELb1ELb1ELb0EEENS1_19SingleTileSchedulerILb0ELb1ELb1ELi64EEEEEEEEEvNT_6ParamsE:
[----:B------:R-:W-:Y:S01]  /*0000*/  LDC R1, c[0x0][0x37c] ;  /* 0x0000df00ff017b82 */ /* 0x000fe20000000800 */
[----:B------:R-:W-:Y:S05]  /*0010*/  EXIT ;  /* 0x000000000000794d */ /* 0x000fea0003800000 */
.L_x_16:
        /* <DEDUP_REMOVED lines=14> */
.L_x_61:


//--------------------- .text._ZN7cutlass13device_kernelIN5flash11enable_sm90INS1_16FlashAttnFwdSm90INS1_25CollectiveMainloopFwdSm90ILi2EN4cute5tupleIJNS5_1CILi1EEES8_S8_EEENS6_IJNS7_ILi64EEESA_SA_EEELi512ENS_6half_tEfNS_4arch4Sm90ELb0ELb1ELb0ELb1ELb1ELb0ELb0ELb0ELb0ELb1ELb1ELb0EEENS1_21CollectiveEpilogueFwdINS6_IJSA_NS7_ILi512EEESA_EEES9_SC_SE_Li256ELb1ELb1ELb1ELb0EEENS1_36VarlenDynamicPersistentTileSchedulerILi64ELi64ELi256ELi128ELb1ELb1ELb1ELb1ELb0ELb1EEEEEEEEEvNT_6ParamsE --------------------------
	.section	.text._ZN7cutlass13device_kernelIN5flash11enable_sm90INS1_16FlashAttnFwdSm90INS1_25CollectiveMainloopFwdSm90ILi2EN4cute5tupleIJNS5_1CILi1EEES8_S8_EEENS6_IJNS7_ILi64EEESA_SA_EEELi512ENS_6half_tEfNS_4arch4Sm90ELb0ELb1ELb0ELb1ELb1ELb0ELb0ELb0ELb0ELb1ELb1ELb0EEENS1_21CollectiveEpilogueFwdINS6_IJSA_NS7_ILi512EEESA_EEES9_SC_SE_Li256ELb1ELb1ELb1ELb0EEENS1_36VarlenDynamicPersistentTileSchedulerILi64ELi64ELi256ELi128ELb1ELb1ELb1ELb1ELb0ELb1EEEEEEEEEvNT_6ParamsE,"ax",@progbits
	.align	128
.text._ZN7cutlass13device_kernelIN5flash11enable_sm90INS1_16FlashAttnFwdSm90INS1_25CollectiveMainloopFwdSm90ILi2EN4cute5tupleIJNS5_1CILi1EEES8_S8_EEENS6_IJNS7_ILi64EEESA_SA_EEELi512ENS_6half_tEfNS_4arch4Sm90ELb0ELb1ELb0ELb1ELb1ELb0ELb0ELb0ELb0ELb1ELb1ELb0EEENS1_21CollectiveEpilogueFwdINS6_IJSA_NS7_ILi512EEESA_EEES9_SC_SE_Li256ELb1ELb1ELb1ELb0EEENS1_36VarlenDynamicPersistentTileSchedulerILi64ELi64ELi256ELi128ELb1ELb1ELb1ELb1ELb0ELb1EEEEEEEEEvNT_6ParamsE:
        .type           _ZN7cutlass13device_kernelIN5flash11enable_sm90INS1_16FlashAttnFwdSm90INS1_25CollectiveMainloopFwdSm90ILi2EN4cute5tupleIJNS5_1CILi1EEES8_S8_EEENS6_IJNS7_ILi64EEESA_SA_EEELi512ENS_6half_tEfNS_4arch4Sm90ELb0ELb1ELb0ELb1ELb1ELb0ELb0ELb0ELb0ELb1ELb1ELb0EEENS1_21CollectiveEpilogueFwdINS6_IJSA_NS7_ILi512EEESA_EEES9_SC_SE_Li256ELb1ELb1ELb1ELb0EEENS1_36VarlenDynamicPersistentTileSchedulerILi64ELi64ELi256ELi128ELb1ELb1ELb1ELb1ELb0ELb1EEEEEEEEEvNT_6ParamsE,@function
        .size           _ZN7cutlass13device_kernelIN5flash11enable_sm90INS1_16FlashAttnFwdSm90INS1_25CollectiveMainloopFwdSm90ILi2EN4cute5tupleIJNS5_1CILi1EEES8_S8_EEENS6_IJNS7_ILi64EEESA_SA_EEELi512ENS_6half_tEfNS_4arch4Sm90ELb0ELb1ELb0ELb1ELb1ELb0ELb0ELb0ELb0ELb1ELb1ELb0EEENS1_21CollectiveEpilogueFwdINS6_IJSA_NS7_ILi512EEESA_EEES9_SC_SE_Li256ELb1ELb1ELb1ELb0EEENS1_36VarlenDynamicPersistentTileSchedulerILi64ELi64ELi256ELi128ELb1ELb1ELb1ELb1ELb0ELb1EEEEEEEEEvNT_6ParamsE,(.L_x_62 - _ZN7cutlass13device_kernelIN5flash11enable_sm90INS1_16FlashAttnFwdSm90INS1_25CollectiveMainloopFwdSm90ILi2EN4cute5tupleIJNS5_1CILi1EEES8_S8_EEENS6_IJNS7_ILi64EEESA_SA_EEELi512ENS_6half_tEfNS_4arch4Sm90ELb0ELb1ELb0ELb1ELb1ELb0ELb0ELb0ELb0ELb1ELb1ELb0EEENS1_21CollectiveEpilogueFwdINS6_IJSA_NS7_ILi512EEESA_EEES9_SC_SE_Li256ELb1ELb1ELb1ELb0EEENS1_36VarlenDynamicPersistentTileSchedulerILi64ELi64ELi256ELi128ELb1ELb1ELb1ELb1ELb0ELb1EEEEEEEEEvNT_6ParamsE)
        .other          _ZN7cutlass13device_kernelIN5flash11enable_sm90INS1_16FlashAttnFwdSm90INS1_25CollectiveMainloopFwdSm90ILi2EN4cute5tupleIJNS5_1CILi1EEES8_S8_EEENS6_IJNS7_ILi64EEESA_SA_EEELi512ENS_6half_tEfNS_4arch4Sm90ELb0ELb1ELb0ELb1ELb1ELb0ELb0ELb0ELb0ELb1ELb1ELb0EEENS1_21CollectiveEpilogueFwdINS6_IJSA_NS7_ILi512EEESA_EEES9_SC_SE_Li256ELb1ELb1ELb1ELb0EEENS1_36VarlenDynamicPersistentTileSchedulerILi64ELi64ELi256ELi128ELb1ELb1ELb1ELb1ELb0ELb1EEEEEEEEEvNT_6ParamsE,@"STO_CUDA_ENTRY STV_DEFAULT"
_ZN7cutlass13device_kernelIN5flash11enable_sm90INS1_16FlashAttnFwdSm90INS1_25CollectiveMainloopFwdSm90ILi2EN4cute5tupleIJNS5_1CILi1EEES8_S8_EEENS6_IJNS7_ILi64EEESA_SA_EEELi512ENS_6half_tEfNS_4arch4Sm90ELb0ELb1ELb0ELb1ELb1ELb0ELb0ELb0ELb0ELb1ELb1ELb0EEENS1_21CollectiveEpilogueFwdINS6_IJSA_NS7_ILi512EEESA_EEES9_SC_SE_Li256ELb1ELb1ELb1ELb0EEENS1_36VarlenDynamicPersistentTileSchedulerILi64ELi64ELi256ELi128ELb1ELb1ELb1ELb1ELb0ELb1EEEEEEEEEvNT_6ParamsE:
[----:B------:R-:W-:Y:S01]  /*0000*/  LDC R1, c[0x0][0x37c] ;  /* 0x0000df00ff017b82 */ /* 0x000fe20000000800 */
[----:B------:R-:W-:Y:S05]  /*0010*/  EXIT ;  /* 0x000000000000794d */ /* 0x000fea0003800000 */
.L_x_17:
        /* <DEDUP_REMOVED lines=14> */
.L_x_62:


//--------------------- .text._ZN7cutlass13device_kernelIN5flash11enable_sm90INS1_16FlashAttnFwdSm90INS1_25CollectiveMainloopFwdSm90ILi2EN4cute5tupleIJNS5_1CILi1EEES8_S8_EEENS6_IJNS7_ILi64EEESA_SA_EEELi512ENS_6half_tEfNS_4arch4Sm90ELb0ELb1ELb0ELb1ELb1ELb1ELb0ELb0ELb0ELb1ELb1ELb0EEENS1_21CollectiveEpilogueFwdINS6_IJSA_NS7_ILi512EEESA_EEES9_SC_SE_Li256ELb1ELb1ELb1ELb0EEENS1_36VarlenDynamicPersistentTileSchedulerILi64ELi64ELi256ELi128ELb1ELb1ELb1ELb1ELb0ELb1EEEEEEEEEvNT_6ParamsE --------------------------
	.section	.text._ZN7cutlass13device_kernelIN5flash11enable_sm90INS1_16FlashAttnFwdSm90INS1_25CollectiveMainloopFwdSm90ILi2EN4cute5tupleIJNS5_1CILi1EEES8_S8_EEENS6_IJNS7_ILi64EEESA_SA_EEELi512ENS_6half_tEfNS_4arch4Sm90ELb0ELb1ELb0ELb1ELb1ELb1ELb0ELb0ELb0ELb1ELb1ELb0EEENS1_21CollectiveEpilogueFwdINS6_IJSA_NS7_ILi512EEESA_EEES9_SC_SE_Li256ELb1ELb1ELb1ELb0EEENS1_36VarlenDynamicPersistentTileSchedulerILi64ELi64ELi256ELi128ELb1ELb1ELb1ELb1ELb0ELb1EEEEEEEEEvNT_6ParamsE,"ax",@progbits
	.align	128
.text._ZN7cutlass13device_kernelIN5flash11enable_sm90INS1_16FlashAttnFwdSm90INS1_25CollectiveMainloopFwdSm90ILi2EN4cute5tupleIJNS5_1CILi1EEES8_S8_EEENS6_IJNS7_ILi64EEESA_SA_EEELi512ENS_6half_tEfNS_4arch4Sm90ELb0ELb1ELb0ELb1ELb1ELb1ELb0ELb0ELb0ELb1ELb1ELb0EEENS1_21CollectiveEpilogueFwdINS6_IJSA_NS7_ILi512EEESA_EEES9_SC_SE_Li256ELb1ELb1ELb1ELb0EEENS1_36VarlenDynamicPersistentTileSchedulerILi64ELi64ELi256ELi128ELb1ELb1ELb1ELb1ELb0ELb1EEEEEEEEEvNT_6ParamsE:
        .type           _ZN7cutlass13device_kernelIN5flash11enable_sm90INS1_16FlashAttnFwdSm90INS1_25CollectiveMainloopFwdSm90ILi2EN4cute5tupleIJNS5_1CILi1EEES8_S8_EEENS6_IJNS7_ILi64EEESA_SA_EEELi512ENS_6half_tEfNS_4arch4Sm90ELb0ELb1ELb0ELb1ELb1ELb1ELb0ELb0ELb0ELb1ELb1ELb0EEENS1_21CollectiveEpilogueFwdINS6_IJSA_NS7_ILi512EEESA_EEES9_SC_SE_Li256ELb1ELb1ELb1ELb0EEENS1_36VarlenDynamicPersistentTileSchedulerILi64ELi64ELi256ELi128ELb1ELb1ELb1ELb1ELb0ELb1EEEEEEEEEvNT_6ParamsE,@function
        .size           _ZN7cutlass13device_kernelIN5flash11enable_sm90INS1_16FlashAttnFwdSm90INS1_25CollectiveMainloopFwdSm90ILi2EN4cute5tupleIJNS5_1CILi1EEES8_S8_EEENS6_IJNS7_ILi64EEESA_SA_EEELi512ENS_6half_tEfNS_4arch4Sm90ELb0ELb1ELb0ELb1ELb1ELb1ELb0ELb0ELb0ELb1ELb1ELb0EEENS1_21CollectiveEpilogueFwdINS6_IJSA_NS7_ILi512EEESA_EEES9_SC_SE_Li256ELb1ELb1ELb1ELb0EEENS1_36VarlenDynamicPersistentTileSchedulerILi64ELi64ELi256ELi128ELb1ELb1ELb1ELb1ELb0ELb1EEEEEEEEEvNT_6ParamsE,(.L_x_63 - _ZN7cutlass13device_kernelIN5flash11enable_sm90INS1_16FlashAttnFwdSm90INS1_25CollectiveMainloopFwdSm90ILi2EN4cute5tupleIJNS5_1CILi1EEES8_S8_EEENS6_IJNS7_ILi64EEESA_SA_EEELi512ENS_6half_tEfNS_4arch4Sm90ELb0ELb1ELb0ELb1ELb1ELb1ELb0ELb0ELb0ELb1ELb1ELb0EEENS1_21CollectiveEpilogueFwdINS6_IJSA_NS7_ILi512EEESA_EEES9_SC_SE_Li256ELb1ELb1ELb1ELb0EEENS1_36VarlenDynamicPersistentTileSchedulerILi64ELi64ELi256ELi128ELb1ELb1ELb1ELb1ELb0ELb1EEEEEEEEEvNT_6ParamsE)
        .other          _ZN7cutlass13device_kernelIN5flash11enable_sm90INS1_16FlashAttnFwdSm90INS1_25CollectiveMainloopFwdSm90ILi2EN4cute5tupleIJNS5_1CILi1EEES8_S8_EEENS6_IJNS7_ILi64EEESA_SA_EEELi512ENS_6half_tEfNS_4arch4Sm90ELb0ELb1ELb0ELb1ELb1ELb1ELb0ELb0ELb0ELb1ELb1ELb0EEENS1_21CollectiveEpilogueFwdINS6_IJSA_NS7_ILi512EEESA_EEES9_SC_SE_Li256ELb1ELb1ELb1ELb0EEENS1_36VarlenDynamicPersistentTileSchedulerILi64ELi64ELi256ELi128ELb1ELb1ELb1ELb1ELb0ELb1EEEEEEEEEvNT_6ParamsE,@"STO_CUDA_ENTRY STV_DEFAULT"
_ZN7cutlass13device_kernelIN5flash11enable_sm90INS1_16FlashAttnFwdSm90INS1_25CollectiveMainloopFwdSm90ILi2EN4cute5tupleIJNS5_1CILi1EEES8_S8_EEENS6_IJNS7_ILi64EEESA_SA_EEELi512ENS_6half_tEfNS_4arch4Sm90ELb0ELb1ELb0ELb1ELb1ELb1ELb0ELb0ELb0ELb1ELb1ELb0EEENS1_21CollectiveEpilogueFwdINS6_IJSA_NS7_ILi512EEESA_EEES9_SC_SE_Li256ELb1ELb1ELb1ELb0EEENS1_36VarlenDynamicPersistentTileSchedulerILi64ELi64ELi256ELi128ELb1ELb1ELb1ELb1ELb0ELb1EEEEEEEEEvNT_6ParamsE:
[----:B------:R-:W-:Y:S01]  /*0000*/  LDC R1, c[0x0][0x37c] ;  /* 0x0000df00ff017b82 */ /* 0x000fe20000000800 */
[----:B------:R-:W-:Y:S05]  /*0010*/  EXIT ;  /* 0x000000000000794d */ /* 0x000fea0003800000 */
.L_x_18:
        /* <DEDUP_REMOVED lines=14> */
.L_x_63:


//--------------------- .text._ZN7cutlass13device_kernelIN5flash11enable_sm90INS1_16FlashAttnFwdSm90INS1_25CollectiveMainloopFwdSm90ILi2EN4cute5tupleIJNS5_1CILi1EEES8_S8_EEENS6_IJNS7_ILi64EEESA_SA_EEELi512ENS_6half_tEfNS_4arch4Sm90ELb0ELb1ELb0ELb1ELb1ELb0ELb1ELb0ELb0ELb1ELb1ELb0EEENS1_21CollectiveEpilogueFwdINS6_IJSA_NS7_ILi512EEESA_EEES9_SC_SE_Li256ELb1ELb1ELb1ELb0EEENS1_36VarlenDynamicPersistentTileSchedulerILi64ELi64ELi256ELi128ELb1ELb1ELb1ELb1ELb0ELb1EEEEEEEEEvNT_6ParamsE --------------------------
	.section	.text._ZN7cutlass13device_kernelIN5flash11enable_sm90INS1_16FlashAttnFwdSm90INS1_25CollectiveMainloopFwdSm90ILi2EN4cute5tupleIJNS5_1CILi1EEES8_S8_EEENS6_IJNS7_ILi64EEESA_SA_EEELi512ENS_6half_tEfNS_4arch4Sm90ELb0ELb1ELb0ELb1ELb1ELb0ELb1ELb0ELb0ELb1ELb1ELb0EEENS1_21CollectiveEpilogueFwdINS6_IJSA_NS7_ILi512EEESA_EEES9_SC_SE_Li256ELb1ELb1ELb1ELb0EEENS1_36VarlenDynamicPersistentTileSchedulerILi64ELi64ELi256ELi128ELb1ELb1ELb1ELb1ELb0ELb1EEEEEEEEEvNT_6ParamsE,"ax",@progbits
	.align	128
.text._ZN7cutlass13device_kernelIN5flash11enable_sm90INS1_16FlashAttnFwdSm90INS1_25CollectiveMainloopFwdSm90ILi2EN4cute5tupleIJNS5_1CILi1EEES8_S8_EEENS6_IJNS7_ILi64EEESA_SA_EEELi512ENS_6half_tEfNS_4arch4Sm90ELb0ELb1ELb0ELb1ELb1ELb0ELb1ELb0ELb0ELb1ELb1ELb0EEENS1_21CollectiveEpilogueFwdINS6_IJSA_NS7_ILi512EEESA_EEES9_SC_SE_Li256ELb1ELb1ELb1ELb0EEENS1_36VarlenDynamicPersistentTileSchedulerILi64ELi64ELi256ELi128ELb1ELb1ELb1ELb1ELb0ELb1EEEEEEEEEvNT_6ParamsE:
        .type           _ZN7cutlass13device_kernelIN5flash11enable_sm90INS1_16FlashAttnFwdSm90INS1_25CollectiveMainloopFwdSm90ILi2EN4cute5tupleIJNS5_1CILi1EEES8_S8_EEENS6_IJNS7_ILi64EEESA_SA_EEELi512ENS_6half_tEfNS_4arch4Sm90ELb0ELb1ELb0ELb1ELb1ELb0ELb1ELb0ELb0ELb1ELb1ELb0EEENS1_21CollectiveEpilogueFwdINS6_IJSA_NS7_ILi512EEESA_EEES9_SC_SE_Li256ELb1ELb1ELb1ELb0EEENS1_36VarlenDynamicPersistentTileSchedulerILi64ELi64ELi256ELi128ELb1ELb1ELb1ELb1ELb0ELb1EEEEEEEEEvNT_6ParamsE,@function
        .size           _ZN7cutlass13device_kernelIN5flash11enable_sm90INS1_16FlashAttnFwdSm90INS1_25CollectiveMainloopFwdSm90ILi2EN4cute5tupleIJNS5_1CILi1EEES8_S8_EEENS6_IJNS7_ILi64EEESA_SA_EEELi512ENS_6half_tEfNS_4arch4Sm90ELb0ELb1ELb0ELb1ELb1ELb0ELb1ELb0ELb0ELb1ELb1ELb0EEENS1_21CollectiveEpilogueFwdINS6_IJSA_NS7_ILi512EEESA_EEES9_SC_SE_Li256ELb1ELb1ELb1ELb0EEENS1_36VarlenDynamicPersistentTileSchedulerILi64ELi64ELi256ELi128ELb1ELb1ELb1ELb1ELb0ELb1EEEEEEEEEvNT_6ParamsE,(.L_x_64 - _ZN7cutlass13device_kernelIN5flash11enable_sm90INS1_16FlashAttnFwdSm90INS1_25CollectiveMainloopFwdSm90ILi2EN4cute5tupleIJNS5_1CILi1EEES8_S8_EEENS6_IJNS7_ILi64EEESA_SA_EEELi512ENS_6half_tEfNS_4arch4Sm90ELb0ELb1ELb0ELb1ELb1ELb0ELb1ELb0ELb0ELb1ELb1ELb0EEENS1_21CollectiveEpilogueFwdINS6_IJSA_NS7_ILi512EEESA_EEES9_SC_SE_Li256ELb1ELb1ELb1ELb0EEENS1_36VarlenDynamicPersistentTileSchedulerILi64ELi64ELi256ELi128ELb1ELb1ELb1ELb1ELb0ELb1EEEEEEEEEvNT_6ParamsE)
        .other          _ZN7cutlass13device_kernelIN5flash11enable_sm90INS1_16FlashAttnFwdSm90INS1_25CollectiveMainloopFwdSm90ILi2EN4cute5tupleIJNS5_1CILi1EEES8_S8_EEENS6_IJNS7_ILi64EEESA_SA_EEELi512ENS_6half_tEfNS_4arch4Sm90ELb0ELb1ELb0ELb1ELb1ELb0ELb1ELb0ELb0ELb1ELb1ELb0EEENS1_21CollectiveEpilogueFwdINS6_IJSA_NS7_ILi512EEESA_EEES9_SC_SE_Li256ELb1ELb1ELb1ELb0EEENS1_36VarlenDynamicPersistentTileSchedulerILi64ELi64ELi256ELi128ELb1ELb1ELb1ELb1ELb0ELb1EEEEEEEEEvNT_6ParamsE,@"STO_CUDA_ENTRY STV_DEFAULT"
_ZN7cutlass13device_kernelIN5flash11enable_sm90INS1_16FlashAttnFwdSm90INS1_25CollectiveMainloopFwdSm90ILi2EN4cute5tupleIJNS5_1CILi1EEES8_S8_EEENS6_IJNS7_ILi64EEESA_SA_EEELi512ENS_6half_tEfNS_4arch4Sm90ELb0ELb1ELb0ELb1ELb1ELb0ELb1ELb0ELb0ELb1ELb1ELb0EEENS1_21CollectiveEpilogueFwdINS6_IJSA_NS7_ILi512EEESA_EEES9_SC_SE_Li256ELb1ELb1ELb1ELb0EEENS1_36VarlenDynamicPersistentTileSchedulerILi64ELi64ELi256ELi128ELb1ELb1ELb1ELb1ELb0ELb1EEEEEEEEEvNT_6ParamsE:
[----:B------:R-:W-:Y:S01]  /*0000*/  LDC R1, c[0x0][0x37c] ;  /* 0x0000df00ff017b82 */ /* 0x000fe20000000800 */
[----:B------:R-:W-:Y:S05]  /*0010*/  EXIT ;  /* 0x000000000000794d */ /* 0x000fea0003800000 */
.L_x_19:
        /* <DEDUP_REMOVED lines=14> */
.L_x_64:


//--------------------- .text._ZN7cutlass13device_kernelIN5flash11enable_sm90INS1_16FlashAttnFwdSm90INS1_25CollectiveMainloopFwdSm90ILi2EN4cute5tupleIJNS5_1CILi1EEES8_S8_EEENS6_IJNS7_ILi64EEESA_SA_EEELi512ENS_6half_tEfNS_4arch4Sm90ELb0ELb1ELb0ELb1ELb1ELb1ELb1ELb0ELb0ELb1ELb1ELb0EEENS1_21CollectiveEpilogueFwdINS6_IJSA_NS7_ILi512EEESA_EEES9_SC_SE_Li256ELb1ELb1ELb1ELb0EEENS1_36VarlenDynamicPersistentTileSchedulerILi64ELi64ELi256ELi128ELb1ELb1ELb1ELb1ELb0ELb1EEEEEEEEEvNT_6ParamsE --------------------------
	.section	.text._ZN7cutlass13device_kernelIN5flash11enable_sm90INS1_16FlashAttnFwdSm90INS1_25CollectiveMainloopFwdSm90ILi2EN4cute5tupleIJNS5_1CILi1EEES8_S8_EEENS6_IJNS7_ILi64EEESA_SA_EEELi512ENS_6half_tEfNS_4arch4Sm90ELb0ELb1ELb0ELb1ELb1ELb1ELb1ELb0ELb0ELb1ELb1ELb0EEENS1_21CollectiveEpilogueFwdINS6_IJSA_NS7_ILi512EEESA_EEES9_SC_SE_Li256ELb1ELb1ELb1ELb0EEENS1_36VarlenDynamicPersistentTileSchedulerILi64ELi64ELi256ELi128ELb1ELb1ELb1ELb1ELb0ELb1EEEEEEEEEvNT_6ParamsE,"ax",@progbits
	.align	128
.text._ZN7cutlass13device_kernelIN5flash11enable_sm90INS1_16FlashAttnFwdSm90INS1_25CollectiveMainloopFwdSm90ILi2EN4cute5tupleIJNS5_1CILi1EEES8_S8_EEENS6_IJNS7_ILi64EEESA_SA_EEELi512ENS_6half_tEfNS_4arch4Sm90ELb0ELb1ELb0ELb1ELb1ELb1ELb1ELb0ELb0ELb1ELb1ELb0EEENS1_21CollectiveEpilogueFwdINS6_IJSA_NS7_ILi512EEESA_EEES9_SC_SE_Li256ELb1ELb1ELb1ELb0EEENS1_36VarlenDynamicPersistentTileSchedulerILi64ELi64ELi256ELi128ELb1ELb1ELb1ELb1ELb0ELb1EEEEEEEEEvNT_6ParamsE:
        .type           _ZN7cutlass13device_kernelIN5flash11enable_sm90INS1_16FlashAttnFwdSm90INS1_25CollectiveMainloopFwdSm90ILi2EN4cute5tupleIJNS5_1CILi1EEES8_S8_EEENS6_IJNS7_ILi64EEESA_SA_EEELi512ENS_6half_tEfNS_4arch4Sm90ELb0ELb1ELb0ELb1ELb1ELb1ELb1ELb0ELb0ELb1ELb1ELb0EEENS1_21CollectiveEpilogueFwdINS6_IJSA_NS7_ILi512EEESA_EEES9_SC_SE_Li256ELb1ELb1ELb1ELb0EEENS1_36VarlenDynamicPersistentTileSchedulerILi64ELi64ELi256ELi128ELb1ELb1ELb1ELb1ELb0ELb1EEEEEEEEEvNT_6ParamsE,@function
        .size           _ZN7cutlass13device_kernelIN5flash11enable_sm90INS1_16FlashAttnFwdSm90INS1_25CollectiveMainloopFwdSm90ILi2EN4cute5tupleIJNS5_1CILi1EEES8_S8_EEENS6_IJNS7_ILi64EEESA_SA_EEELi512ENS_6half_tEfNS_4arch4Sm90ELb0ELb1ELb0ELb1ELb1ELb1ELb1ELb0ELb0ELb1ELb1ELb0EEENS1_21CollectiveEpilogueFwdINS6_IJSA_NS7_ILi512EEESA_EEES9_SC_SE_Li256ELb1ELb1ELb1ELb0EEENS1_36VarlenDynamicPersistentTileSchedulerILi64ELi64ELi256ELi128ELb1ELb1ELb1ELb1ELb0ELb1EEEEEEEEEvNT_6ParamsE,(.L_x_65 - _ZN7cutlass13device_kernelIN5flash11enable_sm90INS1_16FlashAttnFwdSm90INS1_25CollectiveMainloopFwdSm90ILi2EN4cute5tupleIJNS5_1CILi1EEES8_S8_EEENS6_IJNS7_ILi64EEESA_SA_EEELi512ENS_6half_tEfNS_4arch4Sm90ELb0ELb1ELb0ELb1ELb1ELb1ELb1ELb0ELb0ELb1ELb1ELb0EEENS1_21CollectiveEpilogueFwdINS6_IJSA_NS7_ILi512EEESA_EEES9_SC_SE_Li256ELb1ELb1ELb1ELb0EEENS1_36VarlenDynamicPersistentTileSchedulerILi64ELi64ELi256ELi128ELb1ELb1ELb1ELb1ELb0ELb1EEEEEEEEEvNT_6ParamsE)
        .other          _ZN7cutlass13device_kernelIN5flash11enable_sm90INS1_16FlashAttnFwdSm90INS1_25CollectiveMainloopFwdSm90ILi2EN4cute5tupleIJNS5_1CILi1EEES8_S8_EEENS6_IJNS7_ILi64EEESA_SA_EEELi512ENS_6half_tEfNS_4arch4Sm90ELb0ELb1ELb0ELb1ELb1ELb1ELb1ELb0ELb0ELb1ELb1ELb0EEENS1_21CollectiveEpilogueFwdINS6_IJSA_NS7_ILi512EEESA_EEES9_SC_SE_Li256ELb1ELb1ELb1ELb0EEENS1_36VarlenDynamicPersistentTileSchedulerILi64ELi64ELi256ELi128ELb1ELb1ELb1ELb1ELb0ELb1EEEEEEEEEvNT_6ParamsE,@"STO_CUDA_ENTRY STV_DEFAULT"
_ZN7cutlass13device_kernelIN5flash11enable_sm90INS1_16FlashAttnFwdSm90INS1_25CollectiveMainloopFwdSm90ILi2EN4cute5tupleIJNS5_1CILi1EEES8_S8_EEENS6_IJNS7_ILi64EEESA_SA_EEELi512ENS_6half_tEfNS_4arch4Sm90ELb0ELb1ELb0ELb1ELb1ELb1ELb1ELb0ELb0ELb1ELb1ELb0EEENS1_21CollectiveEpilogueFwdINS6_IJSA_NS7_ILi512EEESA_EEES9_SC_SE_Li256ELb1ELb1ELb1ELb0EEENS1_36VarlenDynamicPersistentTileSchedulerILi64ELi64ELi256ELi128ELb1ELb1ELb1ELb1ELb0ELb1EEEEEEEEEvNT_6ParamsE:
[----:B------:R-:W-:Y:S01]  /*0000*/  LDC R1, c[0x0][0x37c] ;  /* 0x0000df00ff017b82 */ /* 0x000fe20000000800 */
[----:B------:R-:W-:Y:S05]  /*0010*/  EXIT ;  /* 0x000000000000794d */ /* 0x000fea0003800000 */
.L_x_20:
        /* <DEDUP_REMOVED lines=14> */
.L_x_65:


//--------------------- .text._ZN7cutlass13device_kernelIN5flash11enable_sm90INS1_16FlashAttnFwdSm90INS1_25CollectiveMainloopFwdSm90ILi2EN4cute5tupleIJNS5_1CILi1EEES8_S8_EEENS6_IJNS7_ILi64EEESA_SA_EEELi512ENS_6half_tEfNS_4arch4Sm90ELb1ELb0ELb0ELb0ELb1ELb0ELb0ELb0ELb0ELb1ELb1ELb0EEENS1_21CollectiveEpilogueFwdINS6_IJSA_NS7_ILi512EEESA_EEES9_SC_SE_Li256ELb0ELb1ELb1ELb0EEENS1_19SingleTileSchedulerILb0ELb1ELb1ELi64EEEEEEEEEvNT_6ParamsE --------------------------
	.section	.text._ZN7cutlass13device_kernelIN5flash11enable_sm90INS1_16FlashAttnFwdSm90INS1_25CollectiveMainloopFwdSm90ILi2EN4cute5tupleIJNS5_1CILi1EEES8_S8_EEENS6_IJNS7_ILi64EEESA_SA_EEELi512ENS_6half_tEfNS_4arch4Sm90ELb1ELb0ELb0ELb0ELb1ELb0ELb0ELb0ELb0ELb1ELb1ELb0EEENS1_21CollectiveEpilogueFwdINS6_IJSA_NS7_ILi512EEESA_EEES9_SC_SE_Li256ELb0ELb1ELb1ELb0EEENS1_19SingleTileSchedulerILb0ELb1ELb1ELi64EEEEEEEEEvNT_6ParamsE,"ax",@progbits
	.align	128
.text._ZN7cutlass13device_kernelIN5flash11enable_sm90INS1_16FlashAttnFwdSm90INS1_25CollectiveMainloopFwdSm90ILi2EN4cute5tupleIJNS5_1CILi1EEES8_S8_EEENS6_IJNS7_ILi64EEESA_SA_EEELi512ENS_6half_tEfNS_4arch4Sm90ELb1ELb0ELb0ELb0ELb1ELb0ELb0ELb0ELb0ELb1ELb1ELb0EEENS1_21CollectiveEpilogueFwdINS6_IJSA_NS7_ILi512EEESA_EEES9_SC_SE_Li256ELb0ELb1ELb1ELb0EEENS1_19SingleTileSchedulerILb0ELb1ELb1ELi64EEEEEEEEEvNT_6ParamsE:
        .type           _ZN7cutlass13device_kernelIN5flash11enable_sm90INS1_16FlashAttnFwdSm90INS1_25CollectiveMainloopFwdSm90ILi2EN4cute5tupleIJNS5_1CILi1EEES8_S8_EEENS6_IJNS7_ILi64EEESA_SA_EEELi512ENS_6half_tEfNS_4arch4Sm90ELb1ELb0ELb0ELb0ELb1ELb0ELb0ELb0ELb0ELb1ELb1ELb0EEENS1_21CollectiveEpilogueFwdINS6_IJSA_NS7_ILi512EEESA_EEES9_SC_SE_Li256ELb0ELb1ELb1ELb0EEENS1_19SingleTileSchedulerILb0ELb1ELb1ELi64EEEEEEEEEvNT_6ParamsE,@function
        .size           _ZN7cutlass13device_kernelIN5flash11enable_sm90INS1_16FlashAttnFwdSm90INS1_25CollectiveMainloopFwdSm90ILi2EN4cute5tupleIJNS5_1CILi1EEES8_S8_EEENS6_IJNS7_ILi64EEESA_SA_EEELi512ENS_6half_tEfNS_4arch4Sm90ELb1ELb0ELb0ELb0ELb1ELb0ELb0ELb0ELb0ELb1ELb1ELb0EEENS1_21CollectiveEpilogueFwdINS6_IJSA_NS7_ILi512EEESA_EEES9_SC_SE_Li256ELb0ELb1ELb1ELb0EEENS1_19SingleTileSchedulerILb0ELb1ELb1ELi64EEEEEEEEEvNT_6ParamsE,(.L_x_66 - _ZN7cutlass13device_kernelIN5flash11enable_sm90INS1_16FlashAttnFwdSm90INS1_25CollectiveMainloopFwdSm90ILi2EN4cute5tupleIJNS5_1CILi1EEES8_S8_EEENS6_IJNS7_ILi64EEESA_SA_EEELi512ENS_6half_tEfNS_4arch4Sm90ELb1ELb0ELb0ELb0ELb1ELb0ELb0ELb0ELb0ELb1ELb1ELb0EEENS1_21CollectiveEpilogueFwdINS6_IJSA_NS7_ILi512EEESA_EEES9_SC_SE_Li256ELb0ELb1ELb1ELb0EEENS1_19SingleTileSchedulerILb0ELb1ELb1ELi64EEEEEEEEEvNT_6ParamsE)
        .other          _ZN7cutlass13device_kernelIN5flash11enable_sm90INS1_16FlashAttnFwdSm90INS1_25CollectiveMainloopFwdSm90ILi2EN4cute5tupleIJNS5_1CILi1EEES8_S8_EEENS6_IJNS7_ILi64EEESA_SA_EEELi512ENS_6half_tEfNS_4arch4Sm90ELb1ELb0ELb0ELb0ELb1ELb0ELb0ELb0ELb0ELb1ELb1ELb0EEENS1_21CollectiveEpilogueFwdINS6_IJSA_NS7_ILi512EEESA_EEES9_SC_SE_Li256ELb0ELb1ELb1ELb0EEENS1_19SingleTileSchedulerILb0ELb1ELb1ELi64EEEEEEEEEvNT_6ParamsE,@"STO_CUDA_ENTRY STV_DEFAULT"
_ZN7cutlass13device_kernelIN5flash11enable_sm90INS1_16FlashAttnFwdSm90INS1_25CollectiveMainloopFwdSm90ILi2EN4cute5tupleIJNS5_1CILi1EEES8_S8_EEENS6_IJNS7_ILi64EEESA_SA_EEELi512ENS_6half_tEfNS_4arch4Sm90ELb1ELb0ELb0ELb0ELb1ELb0ELb0ELb0ELb0ELb1ELb1ELb0EEENS1_21CollectiveEpilogueFwdINS6_IJSA_NS7_ILi512EEESA_EEES9_SC_SE_Li256ELb0ELb1ELb1ELb0EEENS1_19SingleTileSchedulerILb0ELb1ELb1ELi64EEEEEEEEEvNT_6ParamsE:
[----:B------:R-:W-:Y:S01]  /*0000*/  LDC R1, c[0x0][0x37c] ;  /* 0x0000df00ff017b82 */ /* 0x000fe20000000800 */
[----:B------:R-:W-:Y:S05]  /*0010*/  EXIT ;  /* 0x000000000000794d */ /* 0x000fea0003800000 */
.L_x_21:
        /* <DEDUP_REMOVED lines=14> */
.L_x_66:


//--------------------- .text._ZN7cutlass13device_kernelIN5flash11enable_sm90INS1_16FlashAttnFwdSm90INS1_25CollectiveMainloopFwdSm90ILi2EN4cute5tupleIJNS5_1CILi1EEES8_S8_EEENS6_IJNS7_ILi64EEESA_SA_EEELi512ENS_6half_tEfNS_4arch4Sm90ELb1ELb0ELb0ELb0ELb1ELb0ELb1ELb0ELb0ELb1ELb1ELb0EEENS1_21CollectiveEpilogueFwdINS6_IJSA_NS7_ILi512EEESA_EEES9_SC_SE_Li256ELb0ELb1ELb1ELb0EEENS1_19SingleTileSchedulerILb0ELb1ELb1ELi64EEEEEEEEEvNT_6ParamsE --------------------------
	.section	.text._ZN7cutlass13device_kernelIN5flash11enable_sm90INS1_16FlashAttnFwdSm90INS1_25CollectiveMainloopFwdSm90ILi2EN4cute5tupleIJNS5_1CILi1EEES8_S8_EEENS6_IJNS7_ILi64EEESA_SA_EEELi512ENS_6half_tEfNS_4arch4Sm90ELb1ELb0ELb0ELb0ELb1ELb0ELb1ELb0ELb0ELb1ELb1ELb0EEENS1_21CollectiveEpilogueFwdINS6_IJSA_NS7_ILi512EEESA_EEES9_SC_SE_Li256ELb0ELb1ELb1ELb0EEENS1_19SingleTileSchedulerILb0ELb1ELb1ELi64EEEEEEEEEvNT_6ParamsE,"ax",@progbits
	.align	128
.text._ZN7cutlass13device_kernelIN5flash11enable_sm90INS1_16FlashAttnFwdSm90INS1_25CollectiveMainloopFwdSm90ILi2EN4cute5tupleIJNS5_1CILi1EEES8_S8_EEENS6_IJNS7_ILi64EEESA_SA_EEELi512ENS_6half_tEfNS_4arch4Sm90ELb1ELb0ELb0ELb0ELb1ELb0ELb1ELb0ELb0ELb1ELb1ELb0EEENS1_21CollectiveEpilogueFwdINS6_IJSA_NS7_ILi512EEESA_EEES9_SC_SE_Li256ELb0ELb1ELb1ELb0EEENS1_19SingleTileSchedulerILb0ELb1ELb1ELi64EEEEEEEEEvNT_6ParamsE:
        .type           _ZN7cutlass13device_kernelIN5flash11enable_sm90INS1_16FlashAttnFwdSm90INS1_25CollectiveMainloopFwdSm90ILi2EN4cute5tupleIJNS5_1CILi1EEES8_S8_EEENS6_IJNS7_ILi64EEESA_SA_EEELi512ENS_6half_tEfNS_4arch4Sm90ELb1ELb0ELb0ELb0ELb1ELb0ELb1ELb0ELb0ELb1ELb1ELb0EEENS1_21CollectiveEpilogueFwdINS6_IJSA_NS7_ILi512EEESA_EEES9_SC_SE_Li256ELb0ELb1ELb1ELb0EEENS1_19SingleTileSchedulerILb0ELb1ELb1ELi64EEEEEEEEEvNT_6ParamsE,@function
        .size           _ZN7cutlass13device_kernelIN5flash11enable_sm90INS1_16FlashAttnFwdSm90INS1_25CollectiveMainloopFwdSm90ILi2EN4cute5tupleIJNS5_1CILi1EEES8_S8_EEENS6_IJNS7_ILi64EEESA_SA_EEELi512ENS_6half_tEfNS_4arch4Sm90ELb1ELb0ELb0ELb0ELb1ELb0ELb1ELb0ELb0ELb1ELb1ELb0EEENS1_21CollectiveEpilogueFwdINS6_IJSA_NS7_ILi512EEESA_EEES9_SC_SE_Li256ELb0ELb1ELb1ELb0EEENS1_19SingleTileSchedulerILb0ELb1ELb1ELi64EEEEEEEEEvNT_6ParamsE,(.L_x_67 - _ZN7cutlass13device_kernelIN5flash11enable_sm90INS1_16FlashAttnFwdSm90INS1_25CollectiveMainloopFwdSm90ILi2EN4cute5tupleIJNS5_1CILi1EEES8_S8_EEENS6_IJNS7_ILi64EEESA_SA_EEELi512ENS_6half_tEfNS_4arch4Sm90ELb1ELb0ELb0ELb0ELb1ELb0ELb1ELb0ELb0ELb1ELb1ELb0EEENS1_21CollectiveEpilogueFwdINS6_IJSA_NS7_ILi512EEESA_EEES9_SC_SE_Li256ELb0ELb1ELb1ELb0EEENS1_19SingleTileSchedulerILb0ELb1ELb1ELi64EEEEEEEEEvNT_6ParamsE)
        .other          _ZN7cutlass13device_kernelIN5flash11enable_sm90INS1_16FlashAttnFwdSm90INS1_25CollectiveMainloopFwdSm90ILi2EN4cute5tupleIJNS5_1CILi1EEES8_S8_EEENS6_IJNS7_ILi64EEESA_SA_EEELi512ENS_6half_tEfNS_4arch4Sm90ELb1ELb0ELb0ELb0ELb1ELb0ELb1ELb0ELb0ELb1ELb1ELb0EEENS1_21CollectiveEpilogueFwdINS6_IJSA_NS7_ILi512EEESA_EEES9_SC_SE_Li256ELb0ELb1ELb1ELb0EEENS1_19SingleTileSchedulerILb0ELb1ELb1ELi64EEEEEEEEEvNT_6ParamsE,@"STO_CUDA_ENTRY STV_DEFAULT"
_ZN7cutlass13device_kernelIN5flash11enable_sm90INS1_16FlashAttnFwdSm90INS1_25CollectiveMainloopFwdSm90ILi2EN4cute5tupleIJNS5_1CILi1EEES8_S8_EEENS6_IJNS7_ILi64EEESA_SA_EEELi512ENS_6half_tEfNS_4arch4Sm90ELb1ELb0ELb0ELb0ELb1ELb0ELb1ELb0ELb0ELb1ELb1ELb0EEENS1_21CollectiveEpilogueFwdINS6_IJSA_NS7_ILi512EEESA_EEES9_SC_SE_Li256ELb0ELb1ELb1ELb0EEENS1_19SingleTileSchedulerILb0ELb1ELb1ELi64EEEEEEEEEvNT_6ParamsE:
[----:B------:R-:W-:Y:S01]  /*0000*/  LDC R1, c[0x0][0x37c] ;  /* 0x0000df00ff017b82 */ /* 0x000fe20000000800 */
[----:B------:R-:W-:Y:S05]  /*0010*/  EXIT ;  /* 0x000000000000794d */ /* 0x000fea0003800000 */
.L_x_22:
        /* <DEDUP_REMOVED lines=14> */
.L_x_67:


//--------------------- .text._ZN7cutlass13device_kernelIN5flash11enable_sm90INS1_16FlashAttnFwdSm90INS1_25CollectiveMainloopFwdSm90ILi2EN4cute5tupleIJNS5_1CILi1EEES8_S8_EEENS6_IJNS7_ILi64EEESA_SA_EEELi512ENS_6half_tEfNS_4arch4Sm90ELb1ELb0ELb0ELb1ELb1ELb0ELb0ELb0ELb0ELb1ELb1ELb0EEENS1_21CollectiveEpilogueFwdINS6_IJSA_NS7_ILi512EEESA_EEES9_SC_SE_Li256ELb1ELb1ELb1ELb0EEENS1_36VarlenDynamicPersistentTileSchedulerILi64ELi64ELi256ELi128ELb1ELb1ELb1ELb1ELb1ELb1EEEEEEEEEvNT_6ParamsE --------------------------
	.section	.text._ZN7cutlass13device_kernelIN5flash11enable_sm90INS1_16FlashAttnFwdSm90INS1_25CollectiveMainloopFwdSm90ILi2EN4cute5tupleIJNS5_1CILi1EEES8_S8_EEENS6_IJNS7_ILi64EEESA_SA_EEELi512ENS_6half_tEfNS_4arch4Sm90ELb1ELb0ELb0ELb1ELb1ELb0ELb0ELb0ELb0ELb1ELb1ELb0EEENS1_21CollectiveEpilogueFwdINS6_IJSA_NS7_ILi512EEESA_EEES9_SC_SE_Li256ELb1ELb1ELb1ELb0EEENS1_36VarlenDynamicPersistentTileSchedulerILi64ELi64ELi256ELi128ELb1ELb1ELb1ELb1ELb1ELb1EEEEEEEEEvNT_6ParamsE,"ax",@progbits
	.align	128
.text._ZN7cutlass13device_kernelIN5flash11enable_sm90INS1_16FlashAttnFwdSm90INS1_25CollectiveMainloopFwdSm90ILi2EN4cute5tupleIJNS5_1CILi1EEES8_S8_EEENS6_IJNS7_ILi64EEESA_SA_EEELi512ENS_6half_tEfNS_4arch4Sm90ELb1ELb0ELb0ELb1ELb1ELb0ELb0ELb0ELb0ELb1ELb1ELb0EEENS1_21CollectiveEpilogueFwdINS6_IJSA_NS7_ILi512EEESA_EEES9_SC_SE_Li256ELb1ELb1ELb1ELb0EEENS1_36VarlenDynamicPersistentTileSchedulerILi64ELi64ELi256ELi128ELb1ELb1ELb1ELb1ELb1ELb1EEEEEEEEEvNT_6ParamsE:
        .type           _ZN7cutlass13device_kernelIN5flash11enable_sm90INS1_16FlashAttnFwdSm90INS1_25CollectiveMainloopFwdSm90ILi2EN4cute5tupleIJNS5_1CILi1EEES8_S8_EEENS6_IJNS7_ILi64EEESA_SA_EEELi512ENS_6half_tEfNS_4arch4Sm90ELb1ELb0ELb0ELb1ELb1ELb0ELb0ELb0ELb0ELb1ELb1ELb0EEENS1_21CollectiveEpilogueFwdINS6_IJSA_NS7_ILi512EEESA_EEES9_SC_SE_Li256ELb1ELb1ELb1ELb0EEENS1_36VarlenDynamicPersistentTileSchedulerILi64ELi64ELi256ELi128ELb1ELb1ELb1ELb1ELb1ELb1EEEEEEEEEvNT_6ParamsE,@function
        .size           _ZN7cutlass13device_kernelIN5flash11enable_sm90INS1_16FlashAttnFwdSm90INS1_25CollectiveMainloopFwdSm90ILi2EN4cute5tupleIJNS5_1CILi1EEES8_S8_EEENS6_IJNS7_ILi64EEESA_SA_EEELi512ENS_6half_tEfNS_4arch4Sm90ELb1ELb0ELb0ELb1ELb1ELb0ELb0ELb0ELb0ELb1ELb1ELb0EEENS1_21CollectiveEpilogueFwdINS6_IJSA_NS7_ILi512EEESA_EEES9_SC_SE_Li256ELb1ELb1ELb1ELb0EEENS1_36VarlenDynamicPersistentTileSchedulerILi64ELi64ELi256ELi128ELb1ELb1ELb1ELb1ELb1ELb1EEEEEEEEEvNT_6ParamsE,(.L_x_68 - _ZN7cutlass13device_kernelIN5flash11enable_sm90INS1_16FlashAttnFwdSm90INS1_25CollectiveMainloopFwdSm90ILi2EN4cute5tupleIJNS5_1CILi1EEES8_S8_EEENS6_IJNS7_ILi64EEESA_SA_EEELi512ENS_6half_tEfNS_4arch4Sm90ELb1ELb0ELb0ELb1ELb1ELb0ELb0ELb0ELb0ELb1ELb1ELb0EEENS1_21CollectiveEpilogueFwdINS6_IJSA_NS7_ILi512EEESA_EEES9_SC_SE_Li256ELb1ELb1ELb1ELb0EEENS1_36VarlenDynamicPersistentTileSchedulerILi64ELi64ELi256ELi128ELb1ELb1ELb1ELb1ELb1ELb1EEEEEEEEEvNT_6ParamsE)
        .other          _ZN7cutlass13device_kernelIN5flash11enable_sm90INS1_16FlashAttnFwdSm90INS1_25CollectiveMainloopFwdSm90ILi2EN4cute5tupleIJNS5_1CILi1EEES8_S8_EEENS6_IJNS7_ILi64EEESA_SA_EEELi512ENS_6half_tEfNS_4arch4Sm90ELb1ELb0ELb0ELb1ELb1ELb0ELb0ELb0ELb0ELb1ELb1ELb0EEENS1_21CollectiveEpilogueFwdINS6_IJSA_NS7_ILi512EEESA_EEES9_SC_SE_Li256ELb1ELb1ELb1ELb0EEENS1_36VarlenDynamicPersistentTileSchedulerILi64ELi64ELi256ELi128ELb1ELb1ELb1ELb1ELb1ELb1EEEEEEEEEvNT_6ParamsE,@"STO_CUDA_ENTRY STV_DEFAULT"
_ZN7cutlass13device_kernelIN5flash11enable_sm90INS1_16FlashAttnFwdSm90INS1_25CollectiveMainloopFwdSm90ILi2EN4cute5tupleIJNS5_1CILi1EEES8_S8_EEENS6_IJNS7_ILi64EEESA_SA_EEELi512ENS_6half_tEfNS_4arch4Sm90ELb1ELb0ELb0ELb1ELb1ELb0ELb0ELb0ELb0ELb1ELb1ELb0EEENS1_21CollectiveEpilogueFwdINS6_IJSA_NS7_ILi512EEESA_EEES9_SC_SE_Li256ELb1ELb1ELb1ELb0EEENS1_36VarlenDynamicPersistentTileSchedulerILi64ELi64ELi256ELi128ELb1ELb1ELb1ELb1ELb1ELb1EEEEEEEEEvNT_6ParamsE:
[----:B------:R-:W-:Y:S01]  /*0000*/  LDC R1, c[0x0][0x37c] ;  /* 0x0000df00ff017b82 */ /* 0x000fe20000000800 */
[----:B------:R-:W-:Y:S05]  /*0010*/  EXIT ;  /* 0x000000000000794d */ /* 0x000fea0003800000 */
.L_x_23:
        /* <DEDUP_REMOVED lines=14> */
.L_x_68:


//--------------------- .text._ZN7cutlass13device_kernelIN5flash11enable_sm90INS1_16FlashAttnFwdSm90INS1_25CollectiveMainloopFwdSm90ILi2EN4cute5tupleIJNS5_1CILi1EEES8_S8_EEENS6_IJNS7_ILi64EEESA_SA_EEELi512ENS_6half_tEfNS_4arch4Sm90ELb1ELb0ELb0ELb1ELb1ELb1ELb0ELb0ELb0ELb1ELb1ELb0EEENS1_21CollectiveEpilogueFwdINS6_IJSA_NS7_ILi512EEESA_EEES9_SC_SE_Li256ELb1ELb1ELb1ELb0EEENS1_36VarlenDynamicPersistentTileSchedulerILi64ELi64ELi256ELi128ELb1ELb1ELb1ELb1ELb1ELb1EEEEEEEEEvNT_6ParamsE --------------------------
	.section	.text._ZN7cutlass13device_kernelIN5flash11enable_sm90INS1_16FlashAttnFwdSm90INS1_25CollectiveMainloopFwdSm90ILi2EN4cute5tupleIJNS5_1CILi1EEES8_S8_EEENS6_IJNS7_ILi64EEESA_SA_EEELi512ENS_6half_tEfNS_4arch4Sm90ELb1ELb0ELb0ELb1ELb1ELb1ELb0ELb0ELb0ELb1ELb1ELb0EEENS1_21CollectiveEpilogueFwdINS6_IJSA_NS7_ILi512EEESA_EEES9_SC_SE_Li256ELb1ELb1ELb1ELb0EEENS1_36VarlenDynamicPersistentTileSchedulerILi64ELi64ELi256ELi128ELb1ELb1ELb1ELb1ELb1ELb1EEEEEEEEEvNT_6ParamsE,"ax",@progbits
	.align	128
.text._ZN7cutlass13device_kernelIN5flash11enable_sm90INS1_16FlashAttnFwdSm90INS1_25CollectiveMainloopFwdSm90ILi2EN4cute5tupleIJNS5_1CILi1EEES8_S8_EEENS6_IJNS7_ILi64EEESA_SA_EEELi512ENS_6half_tEfNS_4arch4Sm90ELb1ELb0ELb0ELb1ELb1ELb1ELb0ELb0ELb0ELb1ELb1ELb0EEENS1_21CollectiveEpilogueFwdINS6_IJSA_NS7_ILi512EEESA_EEES9_SC_SE_Li256ELb1ELb1ELb1ELb0EEENS1_36VarlenDynamicPersistentTileSchedulerILi64ELi64ELi256ELi128ELb1ELb1ELb1ELb1ELb1ELb1EEEEEEEEEvNT_6ParamsE:
        .type           _ZN7cutlass13device_kernelIN5flash11enable_sm90INS1_16FlashAttnFwdSm90INS1_25CollectiveMainloopFwdSm90ILi2EN4cute5tupleIJNS5_1CILi1EEES8_S8_EEENS6_IJNS7_ILi64EEESA_SA_EEELi512ENS_6half_tEfNS_4arch4Sm90ELb1ELb0ELb0ELb1ELb1ELb1ELb0ELb0ELb0ELb1ELb1ELb0EEENS1_21CollectiveEpilogueFwdINS6_IJSA_NS7_ILi512EEESA_EEES9_SC_SE_Li256ELb1ELb1ELb1ELb0EEENS1_36VarlenDynamicPersistentTileSchedulerILi64ELi64ELi256ELi128ELb1ELb1ELb1ELb1ELb1ELb1EEEEEEEEEvNT_6ParamsE,@function
        .size           _ZN7cutlass13device_kernelIN5flash11enable_sm90INS1_16FlashAttnFwdSm90INS1_25CollectiveMainloopFwdSm90ILi2EN4cute5tupleIJNS5_1CILi1EEES8_S8_EEENS6_IJNS7_ILi64EEESA_SA_EEELi512ENS_6half_tEfNS_4arch4Sm90ELb1ELb0ELb0ELb1ELb1ELb1ELb0ELb0ELb0ELb1ELb1ELb0EEENS1_21CollectiveEpilogueFwdINS6_IJSA_NS7_ILi512EEESA_EEES9_SC_SE_Li256ELb1ELb1ELb1ELb0EEENS1_36VarlenDynamicPersistentTileSchedulerILi64ELi64ELi256ELi128ELb1ELb1ELb1ELb1ELb1ELb1EEEEEEEEEvNT_6ParamsE,(.L_x_69 - _ZN7cutlass13device_kernelIN5flash11enable_sm90INS1_16FlashAttnFwdSm90INS1_25CollectiveMainloopFwdSm90ILi2EN4cute5tupleIJNS5_1CILi1EEES8_S8_EEENS6_IJNS7_ILi64EEESA_SA_EEELi512ENS_6half_tEfNS_4arch4Sm90ELb1ELb0ELb0ELb1ELb1ELb1ELb0ELb0ELb0ELb1ELb1ELb0EEENS1_21CollectiveEpilogueFwdINS6_IJSA_NS7_ILi512EEESA_EEES9_SC_SE_Li256ELb1ELb1ELb1ELb0EEENS1_36VarlenDynamicPersistentTileSchedulerILi64ELi64ELi256ELi128ELb1ELb1ELb1ELb1ELb1ELb1EEEEEEEEEvNT_6ParamsE)
        .other          _ZN7cutlass13device_kernelIN5flash11enable_sm90INS1_16FlashAttnFwdSm90INS1_25CollectiveMainloopFwdSm90ILi2EN4cute5tupleIJNS5_1CILi1EEES8_S8_EEENS6_IJNS7_ILi64EEESA_SA_EEELi512ENS_6half_tEfNS_4arch4Sm90ELb1ELb0ELb0ELb1ELb1ELb1ELb0ELb0ELb0ELb1ELb1ELb0EEENS1_21CollectiveEpilogueFwdINS6_IJSA_NS7_ILi512EEESA_EEES9_SC_SE_Li256ELb1ELb1ELb1ELb0EEENS1_36VarlenDynamicPersistentTileSchedulerILi64ELi64ELi256ELi128ELb1ELb1ELb1ELb1ELb1ELb1EEEEEEEEEvNT_6ParamsE,@"STO_CUDA_ENTRY STV_DEFAULT"
_ZN7cutlass13device_kernelIN5flash11enable_sm90INS1_16FlashAttnFwdSm90INS1_25CollectiveMainloopFwdSm90ILi2EN4cute5tupleIJNS5_1CILi1EEES8_S8_EEENS6_IJNS7_ILi64EEESA_SA_EEELi512ENS_6half_tEfNS_4arch4Sm90ELb1ELb0ELb0ELb1ELb1ELb1ELb0ELb0ELb0ELb1ELb1ELb0EEENS1_21CollectiveEpilogueFwdINS6_IJSA_NS7_ILi512EEESA_EEES9_SC_SE_Li256ELb1ELb1ELb1ELb0EEENS1_36VarlenDynamicPersistentTileSchedulerILi64ELi64ELi256ELi128ELb1ELb1ELb1ELb1ELb1ELb1EEEEEEEEEvNT_6ParamsE:
[----:B------:R-:W-:Y:S01]  /*0000*/  LDC R1, c[0x0][0x37c] ;  /* 0x0000df00ff017b82 */ /* 0x000fe20000000800 */
[----:B------:R-:W-:Y:S05]  /*0010*/  EXIT ;  /* 0x000000000000794d */ /* 0x000fea0003800000 */
.L_x_24:
        /* <DEDUP_REMOVED lines=14> */
.L_x_69:


//--------------------- .text._ZN7cutlass13device_kernelIN5flash11enable_sm90INS1_16FlashAttnFwdSm90INS1_25CollectiveMainloopFwdSm90ILi2EN4cute5tupleIJNS5_1CILi1EEES8_S8_EEENS6_IJNS7_ILi64EEESA_SA_EEELi512ENS_6half_tEfNS_4arch4Sm90ELb1ELb0ELb0ELb1ELb1ELb0ELb1ELb0ELb0ELb1ELb1ELb0EEENS1_21CollectiveEpilogueFwdINS6_IJSA_NS7_ILi512EEESA_EEES9_SC_SE_Li256ELb1ELb1ELb1ELb0EEENS1_36VarlenDynamicPersistentTileSchedulerILi64ELi64ELi256ELi128ELb1ELb1ELb1ELb1ELb1ELb1EEEEEEEEEvNT_6ParamsE --------------------------
	.section	.text._ZN7cutlass13device_kernelIN5flash11enable_sm90INS1_16FlashAttnFwdSm90INS1_25CollectiveMainloopFwdSm90ILi2EN4cute5tupleIJNS5_1CILi1EEES8_S8_EEENS6_IJNS7_ILi64EEESA_SA_EEELi512ENS_6half_tEfNS_4arch4Sm90ELb1ELb0ELb0ELb1ELb1ELb0ELb1ELb0ELb0ELb1ELb1ELb0EEENS1_21CollectiveEpilogueFwdINS6_IJSA_NS7_ILi512EEESA_EEES9_SC_SE_Li256ELb1ELb1ELb1ELb0EEENS1_36VarlenDynamicPersistentTileSchedulerILi64ELi64ELi256ELi128ELb1ELb1ELb1ELb1ELb1ELb1EEEEEEEEEvNT_6ParamsE,"ax",@progbits
	.align	128
.text._ZN7cutlass13device_kernelIN5flash11enable_sm90INS1_16FlashAttnFwdSm90INS1_25CollectiveMainloopFwdSm90ILi2EN4cute5tupleIJNS5_1CILi1EEES8_S8_EEENS6_IJNS7_ILi64EEESA_SA_EEELi512ENS_6half_tEfNS_4arch4Sm90ELb1ELb0ELb0ELb1ELb1ELb0ELb1ELb0ELb0ELb1ELb1ELb0EEENS1_21CollectiveEpilogueFwdINS6_IJSA_NS7_ILi512EEESA_EEES9_SC_SE_Li256ELb1ELb1ELb1ELb0EEENS1_36VarlenDynamicPersistentTileSchedulerILi64ELi64ELi256ELi128ELb1ELb1ELb1ELb1ELb1ELb1EEEEEEEEEvNT_6ParamsE:
        .type           _ZN7cutlass13device_kernelIN5flash11enable_sm90INS1_16FlashAttnFwdSm90INS1_25CollectiveMainloopFwdSm90ILi2EN4cute5tupleIJNS5_1CILi1EEES8_S8_EEENS6_IJNS7_ILi64EEESA_SA_EEELi512ENS_6half_tEfNS_4arch4Sm90ELb1ELb0ELb0ELb1ELb1ELb0ELb1ELb0ELb0ELb1ELb1ELb0EEENS1_21CollectiveEpilogueFwdINS6_IJSA_NS7_ILi512EEESA_EEES9_SC_SE_Li256ELb1ELb1ELb1ELb0EEENS1_36VarlenDynamicPersistentTileSchedulerILi64ELi64ELi256ELi128ELb1ELb1ELb1ELb1ELb1ELb1EEEEEEEEEvNT_6ParamsE,@function
        .size           _ZN7cutlass13device_kernelIN5flash11enable_sm90INS1_16FlashAttnFwdSm90INS1_25CollectiveMainloopFwdSm90ILi2EN4cute5tupleIJNS5_1CILi1EEES8_S8_EEENS6_IJNS7_ILi64EEESA_SA_EEELi512ENS_6half_tEfNS_4arch4Sm90ELb1ELb0ELb0ELb1ELb1ELb0ELb1ELb0ELb0ELb1ELb1ELb0EEENS1_21CollectiveEpilogueFwdINS6_IJSA_NS7_ILi512EEESA_EEES9_SC_SE_Li256ELb1ELb1ELb1ELb0EEENS1_36VarlenDynamicPersistentTileSchedulerILi64ELi64ELi256ELi128ELb1ELb1ELb1ELb1ELb1ELb1EEEEEEEEEvNT_6ParamsE,(.L_x_70 - _ZN7cutlass13device_kernelIN5flash11enable_sm90INS1_16FlashAttnFwdSm90INS1_25CollectiveMainloopFwdSm90ILi2EN4cute5tupleIJNS5_1CILi1EEES8_S8_EEENS6_IJNS7_ILi64EEESA_SA_EEELi512ENS_6half_tEfNS_4arch4Sm90ELb1ELb0ELb0ELb1ELb1ELb0ELb1ELb0ELb0ELb1ELb1ELb0EEENS1_21CollectiveEpilogueFwdINS6_IJSA_NS7_ILi512EEESA_EEES9_SC_SE_Li256ELb1ELb1ELb1ELb0EEENS1_36VarlenDynamicPersistentTileSchedulerILi64ELi64ELi256ELi128ELb1ELb1ELb1ELb1ELb1ELb1EEEEEEEEEvNT_6ParamsE)
        .other          _ZN7cutlass13device_kernelIN5flash11enable_sm90INS1_16FlashAttnFwdSm90INS1_25CollectiveMainloopFwdSm90ILi2EN4cute5tupleIJNS5_1CILi1EEES8_S8_EEENS6_IJNS7_ILi64EEESA_SA_EEELi512ENS_6half_tEfNS_4arch4Sm90ELb1ELb0ELb0ELb1ELb1ELb0ELb1ELb0ELb0ELb1ELb1ELb0EEENS1_21CollectiveEpilogueFwdINS6_IJSA_NS7_ILi512EEESA_EEES9_SC_SE_Li256ELb1ELb1ELb1ELb0EEENS1_36VarlenDynamicPersistentTileSchedulerILi64ELi64ELi256ELi128ELb1ELb1ELb1ELb1ELb1ELb1EEEEEEEEEvNT_6ParamsE,@"STO_CUDA_ENTRY STV_DEFAULT"
_ZN7cutlass13device_kernelIN5flash11enable_sm90INS1_16FlashAttnFwdSm90INS1_25CollectiveMainloopFwdSm90ILi2EN4cute5tupleIJNS5_1CILi1EEES8_S8_EEENS6_IJNS7_ILi64EEESA_SA_EEELi512ENS_6half_tEfNS_4arch4Sm90ELb1ELb0ELb0ELb1ELb1ELb0ELb1ELb0ELb0ELb1ELb1ELb0EEENS1_21CollectiveEpilogueFwdINS6_IJSA_NS7_ILi512EEESA_EEES9_SC_SE_Li256ELb1ELb1ELb1ELb0EEENS1_36VarlenDynamicPersistentTileSchedulerILi64ELi64ELi256ELi128ELb1ELb1ELb1ELb1ELb1ELb1EEEEEEEEEvNT_6ParamsE:
[----:B------:R-:W-:Y:S01]  /*0000*/  LDC R1, c[0x0][0x37c] ;  /* 0x0000df00ff017b82 */ /* 0x000fe20000000800 */
[----:B------:R-:W-:Y:S05]  /*0010*/  EXIT ;  /* 0x000000000000794d */ /* 0x000fea0003800000 */
.L_x_25:
        /* <DEDUP_REMOVED lines=14> */
.L_x_70:


//--------------------- .text._ZN7cutlass13device_kernelIN5flash11enable_sm90INS1_16FlashAttnFwdSm90INS1_25CollectiveMainloopFwdSm90ILi2EN4cute5tupleIJNS5_1CILi1EEES8_S8_EEENS6_IJNS7_ILi64EEESA_SA_EEELi512ENS_6half_tEfNS_4arch4Sm90ELb1ELb0ELb0ELb1ELb1ELb1ELb1ELb0ELb0ELb1ELb1ELb0EEENS1_21CollectiveEpilogueFwdINS6_IJSA_NS7_ILi512EEESA_EEES9_SC_SE_Li256ELb1ELb1ELb1ELb0EEENS1_36VarlenDynamicPersistentTileSchedulerILi64ELi64ELi256ELi128ELb1ELb1ELb1ELb1ELb1ELb1EEEEEEEEEvNT_6ParamsE --------------------------
	.section	.text._ZN7cutlass13device_kernelIN5flash11enable_sm90INS1_16FlashAttnFwdSm90INS1_25CollectiveMainloopFwdSm90ILi2EN4cute5tupleIJNS5_1CILi1EEES8_S8_EEENS6_IJNS7_ILi64EEESA_SA_EEELi512ENS_6half_tEfNS_4arch4Sm90ELb1ELb0ELb0ELb1ELb1ELb1ELb1ELb0ELb0ELb1ELb1ELb0EEENS1_21CollectiveEpilogueFwdINS6_IJSA_NS7_ILi512EEESA_EEES9_SC_SE_Li256ELb1ELb1ELb1ELb0EEENS1_36VarlenDynamicPersistentTileSchedulerILi64ELi64ELi256ELi128ELb1ELb1ELb1ELb1ELb1ELb1EEEEEEEEEvNT_6ParamsE,"ax",@progbits
	.align	128
.text._ZN7cutlass13device_kernelIN5flash11enable_sm90INS1_16FlashAttnFwdSm90INS1_25CollectiveMainloopFwdSm90ILi2EN4cute5tupleIJNS5_1CILi1EEES8_S8_EEENS6_IJNS7_ILi64EEESA_SA_EEELi512ENS_6half_tEfNS_4arch4Sm90ELb1ELb0ELb0ELb1ELb1ELb1ELb1ELb0ELb0ELb1ELb1ELb0EEENS1_21CollectiveEpilogueFwdINS6_IJSA_NS7_ILi512EEESA_EEES9_SC_SE_Li256ELb1ELb1ELb1ELb0EEENS1_36VarlenDynamicPersistentTileSchedulerILi64ELi64ELi256ELi128ELb1ELb1ELb1ELb1ELb1ELb1EEEEEEEEEvNT_6ParamsE:
        .type           _ZN7cutlass13device_kernelIN5flash11enable_sm90INS1_16FlashAttnFwdSm90INS1_25CollectiveMainloopFwdSm90ILi2EN4cute5tupleIJNS5_1CILi1EEES8_S8_EEENS6_IJNS7_ILi64EEESA_SA_EEELi512ENS_6half_tEfNS_4arch4Sm90ELb1ELb0ELb0ELb1ELb1ELb1ELb1ELb0ELb0ELb1ELb1ELb0EEENS1_21CollectiveEpilogueFwdINS6_IJSA_NS7_ILi512EEESA_EEES9_SC_SE_Li256ELb1ELb1ELb1ELb0EEENS1_36VarlenDynamicPersistentTileSchedulerILi64ELi64ELi256ELi128ELb1ELb1ELb1ELb1ELb1ELb1EEEEEEEEEvNT_6ParamsE,@function
        .size           _ZN7cutlass13device_kernelIN5flash11enable_sm90INS1_16FlashAttnFwdSm90INS1_25CollectiveMainloopFwdSm90ILi2EN4cute5tupleIJNS5_1CILi1EEES8_S8_EEENS6_IJNS7_ILi64EEESA_SA_EEELi512ENS_6half_tEfNS_4arch4Sm90ELb1ELb0ELb0ELb1ELb1ELb1ELb1ELb0ELb0ELb1ELb1ELb0EEENS1_21CollectiveEpilogueFwdINS6_IJSA_NS7_ILi512EEESA_EEES9_SC_SE_Li256ELb1ELb1ELb1ELb0EEENS1_36VarlenDynamicPersistentTileSchedulerILi64ELi64ELi256ELi128ELb1ELb1ELb1ELb1ELb1ELb1EEEEEEEEEvNT_6ParamsE,(.L_x_71 - _ZN7cutlass13device_kernelIN5flash11enable_sm90INS1_16FlashAttnFwdSm90INS1_25CollectiveMainloopFwdSm90ILi2EN4cute5tupleIJNS5_1CILi1EEES8_S8_EEENS6_IJNS7_ILi64EEESA_SA_EEELi512ENS_6half_tEfNS_4arch4Sm90ELb1ELb0ELb0ELb1ELb1ELb1ELb1ELb0ELb0ELb1ELb1ELb0EEENS1_21CollectiveEpilogueFwdINS6_IJSA_NS7_ILi512EEESA_EEES9_SC_SE_Li256ELb1ELb1ELb1ELb0EEENS1_36VarlenDynamicPersistentTileSchedulerILi64ELi64ELi256ELi128ELb1ELb1ELb1ELb1ELb1ELb1EEEEEEEEEvNT_6ParamsE)
        .other          _ZN7cutlass13device_kernelIN5flash11enable_sm90INS1_16FlashAttnFwdSm90INS1_25CollectiveMainloopFwdSm90ILi2EN4cute5tupleIJNS5_1CILi1EEES8_S8_EEENS6_IJNS7_ILi64EEESA_SA_EEELi512ENS_6half_tEfNS_4arch4Sm90ELb1ELb0ELb0ELb1ELb1ELb1ELb1ELb0ELb0ELb1ELb1ELb0EEENS1_21CollectiveEpilogueFwdINS6_IJSA_NS7_ILi512EEESA_EEES9_SC_SE_Li256ELb1ELb1ELb1ELb0EEENS1_36VarlenDynamicPersistentTileSchedulerILi64ELi64ELi256ELi128ELb1ELb1ELb1ELb1ELb1ELb1EEEEEEEEEvNT_6ParamsE,@"STO_CUDA_ENTRY STV_DEFAULT"
_ZN7cutlass13device_kernelIN5flash11enable_sm90INS1_16FlashAttnFwdSm90INS1_25CollectiveMainloopFwdSm90ILi2EN4cute5tupleIJNS5_1CILi1EEES8_S8_EEENS6_IJNS7_ILi64EEESA_SA_EEELi512ENS_6half_tEfNS_4arch4Sm90ELb1ELb0ELb0ELb1ELb1ELb1ELb1ELb0ELb0ELb1ELb1ELb0EEENS1_21CollectiveEpilogueFwdINS6_IJSA_NS7_ILi512EEESA_EEES9_SC_SE_Li256ELb1ELb1ELb1ELb0EEENS1_36VarlenDynamicPersistentTileSchedulerILi64ELi64ELi256ELi128ELb1ELb1ELb1ELb1ELb1ELb1EEEEEEEEEvNT_6ParamsE:
[----:B------:R-:W-:Y:S01]  /*0000*/  LDC R1, c[0x0][0x37c] ;  /* 0x0000df00ff017b82 */ /* 0x000fe20000000800 */
[----:B------:R-:W-:Y:S05]  /*0010*/  EXIT ;  /* 0x000000000000794d */ /* 0x000fea0003800000 */
.L_x_26:
        /* <DEDUP_REMOVED lines=14> */
.L_x_71:


//--------------------- .text._ZN7cutlass13device_kernelIN5flash11enable_sm90INS1_16FlashAttnFwdSm90INS1_25CollectiveMainloopFwdSm90ILi2EN4cute5tupleIJNS5_1CILi1EEES8_S8_EEENS6_IJNS7_ILi128EEENS7_ILi96EEENS7_ILi64EEEEEELi256ENS_6half_tEfNS_4arch4Sm90ELb0ELb0ELb0ELb0ELb1ELb0ELb0ELb1ELb0ELb1ELb1ELb0EEENS1_21CollectiveEpilogueFwdINS6_IJSA_NS7_ILi256EEESB_EEES9_SE_SG_Li256ELb0ELb1ELb1ELb0EEENS1_19SingleTileSchedulerILb0ELb1ELb1ELi128EEEEEEEEEvNT_6ParamsE --------------------------
	.section	.text._ZN7cutlass13device_kernelIN5flash11enable_sm90INS1_16FlashAttnFwdSm90INS1_25CollectiveMainloopFwdSm90ILi2EN4cute5tupleIJNS5_1CILi1EEES8_S8_EEENS6_IJNS7_ILi128EEENS7_ILi96EEENS7_ILi64EEEEEELi256ENS_6half_tEfNS_4arch4Sm90ELb0ELb0ELb0ELb0ELb1ELb0ELb0ELb1ELb0ELb1ELb1ELb0EEENS1_21CollectiveEpilogueFwdINS6_IJSA_NS7_ILi256EEESB_EEES9_SE_SG_Li256ELb0ELb1ELb1ELb0EEENS1_19SingleTileSchedulerILb0ELb1ELb1ELi128EEEEEEEEEvNT_6ParamsE,"ax",@progbits
	.align	128
.text._ZN7cutlass13device_kernelIN5flash11enable_sm90INS1_16FlashAttnFwdSm90INS1_25CollectiveMainloopFwdSm90ILi2EN4cute5tupleIJNS5_1CILi1EEES8_S8_EEENS6_IJNS7_ILi128EEENS7_ILi96EEENS7_ILi64EEEEEELi256ENS_6half_tEfNS_4arch4Sm90ELb0ELb0ELb0ELb0ELb1ELb0ELb0ELb1ELb0ELb1ELb1ELb0EEENS1_21CollectiveEpilogueFwdINS6_IJSA_NS7_ILi256EEESB_EEES9_SE_SG_Li256ELb0ELb1ELb1ELb0EEENS1_19SingleTileSchedulerILb0ELb1ELb1ELi128EEEEEEEEEvNT_6ParamsE:
        .type           _ZN7cutlass13device_kernelIN5flash11enable_sm90INS1_16FlashAttnFwdSm90INS1_25CollectiveMainloopFwdSm90ILi2EN4cute5tupleIJNS5_1CILi1EEES8_S8_EEENS6_IJNS7_ILi128EEENS7_ILi96EEENS7_ILi64EEEEEELi256ENS_6half_tEfNS_4arch4Sm90ELb0ELb0ELb0ELb0ELb1ELb0ELb0ELb1ELb0ELb1ELb1ELb0EEENS1_21CollectiveEpilogueFwdINS6_IJSA_NS7_ILi256EEESB_EEES9_SE_SG_Li256ELb0ELb1ELb1ELb0EEENS1_19SingleTileSchedulerILb0ELb1ELb1ELi128EEEEEEEEEvNT_6ParamsE,@function
        .size           _ZN7cutlass13device_kernelIN5flash11enable_sm90INS1_16FlashAttnFwdSm90INS1_25CollectiveMainloopFwdSm90ILi2EN4cute5tupleIJNS5_1CILi1EEES8_S8_EEENS6_IJNS7_ILi128EEENS7_ILi96EEENS7_ILi64EEEEEELi256ENS_6half_tEfNS_4arch4Sm90ELb0ELb0ELb0ELb0ELb1ELb0ELb0ELb1ELb0ELb1ELb1ELb0EEENS1_21CollectiveEpilogueFwdINS6_IJSA_NS7_ILi256EEESB_EEES9_SE_SG_Li256ELb0ELb1ELb1ELb0EEENS1_19SingleTileSchedulerILb0ELb1ELb1ELi128EEEEEEEEEvNT_6ParamsE,(.L_x_72 - _ZN7cutlass13device_kernelIN5flash11enable_sm90INS1_16FlashAttnFwdSm90INS1_25CollectiveMainloopFwdSm90ILi2EN4cute5tupleIJNS5_1CILi1EEES8_S8_EEENS6_IJNS7_ILi128EEENS7_ILi96EEENS7_ILi64EEEEEELi256ENS_6half_tEfNS_4arch4Sm90ELb0ELb0ELb0ELb0ELb1ELb0ELb0ELb1ELb0ELb1ELb1ELb0EEENS1_21CollectiveEpilogueFwdINS6_IJSA_NS7_ILi256EEESB_EEES9_SE_SG_Li256ELb0ELb1ELb1ELb0EEENS1_19SingleTileSchedulerILb0ELb1ELb1ELi128EEEEEEEEEvNT_6ParamsE)
        .other          _ZN7cutlass13device_kernelIN5flash11enable_sm90INS1_16FlashAttnFwdSm90INS1_25CollectiveMainloopFwdSm90ILi2EN4cute5tupleIJNS5_1CILi1EEES8_S8_EEENS6_IJNS7_ILi128EEENS7_ILi96EEENS7_ILi64EEEEEELi256ENS_6half_tEfNS_4arch4Sm90ELb0ELb0ELb0ELb0ELb1ELb0ELb0ELb1ELb0ELb1ELb1ELb0EEENS1_21CollectiveEpilogueFwdINS6_IJSA_NS7_ILi256EEESB_EEES9_SE_SG_Li256ELb0ELb1ELb1ELb0EEENS1_19SingleTileSchedulerILb0ELb1ELb1ELi128EEEEEEEEEvNT_6ParamsE,@"STO_CUDA_ENTRY STV_DEFAULT"
_ZN7cutlass13device_kernelIN5flash11enable_sm90INS1_16FlashAttnFwdSm90INS1_25CollectiveMainloopFwdSm90ILi2EN4cute5tupleIJNS5_1CILi1EEES8_S8_EEENS6_IJNS7_ILi128EEENS7_ILi96EEENS7_ILi64EEEEEELi256ENS_6half_tEfNS_4arch4Sm90ELb0ELb0ELb0ELb0ELb1ELb0ELb0ELb1ELb0ELb1ELb1ELb0EEENS1_21CollectiveEpilogueFwdINS6_IJSA_NS7_ILi256EEESB_EEES9_SE_SG_Li256ELb0ELb1ELb1ELb0EEENS1_19SingleTileSchedulerILb0ELb1ELb1ELi128EEEEEEEEEvNT_6ParamsE:
[----:B------:R-:W-:Y:S01]  /*0000*/  LDC R1, c[0x0][0x37c] ;  /* 0x0000df00ff017b82 */ /* 0x000fe20000000800 */
[----:B------:R-:W-:Y:S05]  /*0010*/  EXIT ;  /* 0x000000000000794d */ /* 0x000fea0003800000 */
.L_x_27:
        /* <DEDUP_REMOVED lines=14> */
.L_x_72:


//--------------------- .text._ZN7cutlass13device_kernelIN5flash11enable_sm90INS1_16FlashAttnFwdSm90INS1_25CollectiveMainloopFwdSm90ILi2EN4cute5tupleIJNS5_1CILi1EEES8_S8_EEENS6_IJNS7_ILi128EEENS7_ILi96EEENS7_ILi64EEEEEELi256ENS_6half_tEfNS_4arch4Sm90ELb0ELb0ELb0ELb0ELb1ELb0ELb1ELb1ELb0ELb1ELb1ELb0EEENS1_21CollectiveEpilogueFwdINS6_IJSA_NS7_ILi256EEESB_EEES9_SE_SG_Li256ELb0ELb1ELb1ELb0EEENS1_19SingleTileSchedulerILb0ELb1ELb1ELi128EEEEEEEEEvNT_6ParamsE --------------------------
	.section	.text._ZN7cutlass13device_kernelIN5flash11enable_sm90INS1_16FlashAttnFwdSm90INS1_25CollectiveMainloopFwdSm90ILi2EN4cute5tupleIJNS5_1CILi1EEES8_S8_EEENS6_IJNS7_ILi128EEENS7_ILi96EEENS7_ILi64EEEEEELi256ENS_6half_tEfNS_4arch4Sm90ELb0ELb0ELb0ELb0ELb1ELb0ELb1ELb1ELb0ELb1ELb1ELb0EEENS1_21CollectiveEpilogueFwdINS6_IJSA_NS7_ILi256EEESB_EEES9_SE_SG_Li256ELb0ELb1ELb1ELb0EEENS1_19SingleTileSchedulerILb0ELb1ELb1ELi128EEEEEEEEEvNT_6ParamsE,"ax",@progbits
	.align	128
.text._ZN7cutlass13device_kernelIN5flash11enable_sm90INS1_16FlashAttnFwdSm90INS1_25CollectiveMainloopFwdSm90ILi2EN4cute5tupleIJNS5_1CILi1EEES8_S8_EEENS6_IJNS7_ILi128EEENS7_ILi96EEENS7_ILi64EEEEEELi256ENS_6half_tEfNS_4arch4Sm90ELb0ELb0ELb0ELb0ELb1ELb0ELb1ELb1ELb0ELb1ELb1ELb0EEENS1_21CollectiveEpilogueFwdINS6_IJSA_NS7_ILi256EEESB_EEES9_SE_SG_Li256ELb0ELb1ELb1ELb0EEENS1_19SingleTileSchedulerILb0ELb1ELb1ELi128EEEEEEEEEvNT_6ParamsE:
        .type           _ZN7cutlass13device_kernelIN5flash11enable_sm90INS1_16FlashAttnFwdSm90INS1_25CollectiveMainloopFwdSm90ILi2EN4cute5tupleIJNS5_1CILi1EEES8_S8_EEENS6_IJNS7_ILi128EEENS7_ILi96EEENS7_ILi64EEEEEELi256ENS_6half_tEfNS_4arch4Sm90ELb0ELb0ELb0ELb0ELb1ELb0ELb1ELb1ELb0ELb1ELb1ELb0EEENS1_21CollectiveEpilogueFwdINS6_IJSA_NS7_ILi256EEESB_EEES9_SE_SG_Li256ELb0ELb1ELb1ELb0EEENS1_19SingleTileSchedulerILb0ELb1ELb1ELi128EEEEEEEEEvNT_6ParamsE,@function
        .size           _ZN7cutlass13device_kernelIN5flash11enable_sm90INS1_16FlashAttnFwdSm90INS1_25CollectiveMainloopFwdSm90ILi2EN4cute5tupleIJNS5_1CILi1EEES8_S8_EEENS6_IJNS7_ILi128EEENS7_ILi96EEENS7_ILi64EEEEEELi256ENS_6half_tEfNS_4arch4Sm90ELb0ELb0ELb0ELb0ELb1ELb0ELb1ELb1ELb0ELb1ELb1ELb0EEENS1_21CollectiveEpilogueFwdINS6_IJSA_NS7_ILi256EEESB_EEES9_SE_SG_Li256ELb0ELb1ELb1ELb0EEENS1_19SingleTileSchedulerILb0ELb1ELb1ELi128EEEEEEEEEvNT_6ParamsE,(.L_x_73 - _ZN7cutlass13device_kernelIN5flash11enable_sm90INS1_16FlashAttnFwdSm90INS1_25CollectiveMainloopFwdSm90ILi2EN4cute5tupleIJNS5_1CILi1EEES8_S8_EEENS6_IJNS7_ILi128EEENS7_ILi96EEENS7_ILi64EEEEEELi256ENS_6half_tEfNS_4arch4Sm90ELb0ELb0ELb0ELb0ELb1ELb0ELb1ELb1ELb0ELb1ELb1ELb0EEENS1_21CollectiveEpilogueFwdINS6_IJSA_NS7_ILi256EEESB_EEES9_SE_SG_Li256ELb0ELb1ELb1ELb0EEENS1_19SingleTileSchedulerILb0ELb1ELb1ELi128EEEEEEEEEvNT_6ParamsE)
        .other          _ZN7cutlass13device_kernelIN5flash11enable_sm90INS1_16FlashAttnFwdSm90INS1_25CollectiveMainloopFwdSm90ILi2EN4cute5tupleIJNS5_1CILi1EEES8_S8_EEENS6_IJNS7_ILi128EEENS7_ILi96EEENS7_ILi64EEEEEELi256ENS_6half_tEfNS_4arch4Sm90ELb0ELb0ELb0ELb0ELb1ELb0ELb1ELb1ELb0ELb1ELb1ELb0EEENS1_21CollectiveEpilogueFwdINS6_IJSA_NS7_ILi256EEESB_EEES9_SE_SG_Li256ELb0ELb1ELb1ELb0EEENS1_19SingleTileSchedulerILb0ELb1ELb1ELi128EEEEEEEEEvNT_6ParamsE,@"STO_CUDA_ENTRY STV_DEFAULT"
_ZN7cutlass13device_kernelIN5flash11enable_sm90INS1_16FlashAttnFwdSm90INS1_25CollectiveMainloopFwdSm90ILi2EN4cute5tupleIJNS5_1CILi1EEES8_S8_EEENS6_IJNS7_ILi128EEENS7_ILi96EEENS7_ILi64EEEEEELi256ENS_6half_tEfNS_4arch4Sm90ELb0ELb0ELb0ELb0ELb1ELb0ELb1ELb1ELb0ELb1ELb1ELb0EEENS1_21CollectiveEpilogueFwdINS6_IJSA_NS7_ILi256EEESB_EEES9_SE_SG_Li256ELb0ELb1ELb1ELb0EEENS1_19SingleTileSchedulerILb0ELb1ELb1ELi128EEEEEEEEEvNT_6ParamsE:
[----:B------:R-:W-:Y:S01]  /*0000*/  LDC R1, c[0x0][0x37c] ;  /* 0x0000df00ff017b82 */ /* 0x000fe20000000800 */
[----:B------:R-:W-:Y:S05]  /*0010*/  EXIT ;  /* 0x000000000000794d */ /* 0x000fea0003800000 */
.L_x_28:
        /* <DEDUP_REMOVED lines=14> */
.L_x_73:


//--------------------- .text._ZN7cutlass13device_kernelIN5flash11enable_sm90INS1_16FlashAttnFwdSm90INS1_25CollectiveMainloopFwdSm90ILi2EN4cute5tupleIJNS5_1CILi1EEES8_S8_EEENS6_IJNS7_ILi128EEENS7_ILi96EEENS7_ILi64EEEEEELi256ENS_6half_tEfNS_4arch4Sm90ELb0ELb0ELb0ELb1ELb1ELb0ELb0ELb1ELb0ELb1ELb1ELb0EEENS1_21CollectiveEpilogueFwdINS6_IJSA_NS7_ILi256EEESB_EEES9_SE_SG_Li256ELb1ELb1ELb1ELb0EEENS1_36VarlenDynamicPersistentTileSchedulerILi128ELi96ELi256ELi128ELb1ELb1ELb1ELb0ELb1ELb1EEEEEEEEEvNT_6ParamsE --------------------------
	.section	.text._ZN7cutlass13device_kernelIN5flash11enable_sm90INS1_16FlashAttnFwdSm90INS1_25CollectiveMainloopFwdSm90ILi2EN4cute5tupleIJNS5_1CILi1EEES8_S8_EEENS6_IJNS7_ILi128EEENS7_ILi96EEENS7_ILi64EEEEEELi256ENS_6half_tEfNS_4arch4Sm90ELb0ELb0ELb0ELb1ELb1ELb0ELb0ELb1ELb0ELb1ELb1ELb0EEENS1_21CollectiveEpilogueFwdINS6_IJSA_NS7_ILi256EEESB_EEES9_SE_SG_Li256ELb1ELb1ELb1ELb0EEENS1_36VarlenDynamicPersistentTileSchedulerILi128ELi96ELi256ELi128ELb1ELb1ELb1ELb0ELb1ELb1EEEEEEEEEvNT_6ParamsE,"ax",@progbits
	.align	128
.text._ZN7cutlass13device_kernelIN5flash11enable_sm90INS1_16FlashAttnFwdSm90INS1_25CollectiveMainloopFwdSm90ILi2EN4cute5tupleIJNS5_1CILi1EEES8_S8_EEENS6_IJNS7_ILi128EEENS7_ILi96EEENS7_ILi64EEEEEELi256ENS_6half_tEfNS_4arch4Sm90ELb0ELb0ELb0ELb1ELb1ELb0ELb0ELb1ELb0ELb1ELb1ELb0EEENS1_21CollectiveEpilogueFwdINS6_IJSA_NS7_ILi256EEESB_EEES9_SE_SG_Li256ELb1ELb1ELb1ELb0EEENS1_36VarlenDynamicPersistentTileSchedulerILi128ELi96ELi256ELi128ELb1ELb1ELb1ELb0ELb1ELb1EEEEEEEEEvNT_6ParamsE:
        .type           _ZN7cutlass13device_kernelIN5flash11enable_sm90INS1_16FlashAttnFwdSm90INS1_25CollectiveMainloopFwdSm90ILi2EN4cute5tupleIJNS5_1CILi1EEES8_S8_EEENS6_IJNS7_ILi128EEENS7_ILi96EEENS7_ILi64EEEEEELi256ENS_6half_tEfNS_4arch4Sm90ELb0ELb0ELb0ELb1ELb1ELb0ELb0ELb1ELb0ELb1ELb1ELb0EEENS1_21CollectiveEpilogueFwdINS6_IJSA_NS7_ILi256EEESB_EEES9_SE_SG_Li256ELb1ELb1ELb1ELb0EEENS1_36VarlenDynamicPersistentTileSchedulerILi128ELi96ELi256ELi128ELb1ELb1ELb1ELb0ELb1ELb1EEEEEEEEEvNT_6ParamsE,@function
        .size           _ZN7cutlass13device_kernelIN5flash11enable_sm90INS1_16FlashAttnFwdSm90INS1_25CollectiveMainloopFwdSm90ILi2EN4cute5tupleIJNS5_1CILi1EEES8_S8_EEENS6_IJNS7_ILi128EEENS7_ILi96EEENS7_ILi64EEEEEELi256ENS_6half_tEfNS_4arch4Sm90ELb0ELb0ELb0ELb1ELb1ELb0ELb0ELb1ELb0ELb1ELb1ELb0EEENS1_21CollectiveEpilogueFwdINS6_IJSA_NS7_ILi256EEESB_EEES9_SE_SG_Li256ELb1ELb1ELb1ELb0EEENS1_36VarlenDynamicPersistentTileSchedulerILi128ELi96ELi256ELi128ELb1ELb1ELb1ELb0ELb1ELb1EEEEEEEEEvNT_6ParamsE,(.L_x_74 - _ZN7cutlass13device_kernelIN5flash11enable_sm90INS1_16FlashAttnFwdSm90INS1_25CollectiveMainloopFwdSm90ILi2EN4cute5tupleIJNS5_1CILi1EEES8_S8_EEENS6_IJNS7_ILi128EEENS7_ILi96EEENS7_ILi64EEEEEELi256ENS_6half_tEfNS_4arch4Sm90ELb0ELb0ELb0ELb1ELb1ELb0ELb0ELb1ELb0ELb1ELb1ELb0EEENS1_21CollectiveEpilogueFwdINS6_IJSA_NS7_ILi256EEESB_EEES9_SE_SG_Li256ELb1ELb1ELb1ELb0EEENS1_36VarlenDynamicPersistentTileSchedulerILi128ELi96ELi256ELi128ELb1ELb1ELb1ELb0ELb1ELb1EEEEEEEEEvNT_6ParamsE)
        .other          _ZN7cutlass13device_kernelIN5flash11enable_sm90INS1_16FlashAttnFwdSm90INS1_25CollectiveMainloopFwdSm90ILi2EN4cute5tupleIJNS5_1CILi1EEES8_S8_EEENS6_IJNS7_ILi128EEENS7_ILi96EEENS7_ILi64EEEEEELi256ENS_6half_tEfNS_4arch4Sm90ELb0ELb0ELb0ELb1ELb1ELb0ELb0ELb1ELb0ELb1ELb1ELb0EEENS1_21CollectiveEpilogueFwdINS6_IJSA_NS7_ILi256EEESB_EEES9_SE_SG_Li256ELb1ELb1ELb1ELb0EEENS1_36VarlenDynamicPersistentTileSchedulerILi128ELi96ELi256ELi128ELb1ELb1ELb1ELb0ELb1ELb1EEEEEEEEEvNT_6ParamsE,@"STO_CUDA_ENTRY STV_DEFAULT"
_ZN7cutlass13device_kernelIN5flash11enable_sm90INS1_16FlashAttnFwdSm90INS1_25CollectiveMainloopFwdSm90ILi2EN4cute5tupleIJNS5_1CILi1EEES8_S8_EEENS6_IJNS7_ILi128EEENS7_ILi96EEENS7_ILi64EEEEEELi256ENS_6half_tEfNS_4arch4Sm90ELb0ELb0ELb0ELb1ELb1ELb0ELb0ELb1ELb0ELb1ELb1ELb0EEENS1_21CollectiveEpilogueFwdINS6_IJSA_NS7_ILi256EEESB_EEES9_SE_SG_Li256ELb1ELb1ELb1ELb0EEENS1_36VarlenDynamicPersistentTileSchedulerILi128ELi96ELi256ELi128ELb1ELb1ELb1ELb0ELb1ELb1EEEEEEEEEvNT_6ParamsE:
[----:B------:R-:W-:Y:S01]  /*0000*/  LDC R1, c[0x0][0x37c] ;  /* 0x0000df00ff017b82 */ /* 0x000fe20000000800 */
[----:B------:R-:W-:Y:S05]  /*0010*/  EXIT ;  /* 0x000000000000794d */ /* 0x000fea0003800000 */
.L_x_29:
        /* <DEDUP_REMOVED lines=14> */
.L_x_74:


//--------------------- .text._ZN7cutlass13device_kernelIN5flash11enable_sm90INS1_16FlashAttnFwdSm90INS1_25CollectiveMainloopFwdSm90ILi2EN4cute5tupleIJNS5_1CILi1EEES8_S8_EEENS6_IJNS7_ILi128EEENS7_ILi96EEENS7_ILi64EEEEEELi256ENS_6half_tEfNS_4arch4Sm90ELb0ELb0ELb0ELb1ELb1ELb1ELb0ELb1ELb0ELb1ELb1ELb0EEENS1_21CollectiveEpilogueFwdINS6_IJSA_NS7_ILi256EEESB_EEES9_SE_SG_Li256ELb1ELb1ELb1ELb0EEENS1_36VarlenDynamicPersistentTileSchedulerILi128ELi96ELi256ELi128ELb1ELb1ELb1ELb0ELb1ELb1EEEEEEEEEvNT_6ParamsE --------------------------
	.section	.text._ZN7cutlass13device_kernelIN5flash11enable_sm90INS1_16FlashAttnFwdSm90INS1_25CollectiveMainloopFwdSm90ILi2EN4cute5tupleIJNS5_1CILi1EEES8_S8_EEENS6_IJNS7_ILi128EEENS7_ILi96EEENS7_ILi64EEEEEELi256ENS_6half_tEfNS_4arch4Sm90ELb0ELb0ELb0ELb1ELb1ELb1ELb0ELb1ELb0ELb1ELb1ELb0EEENS1_21CollectiveEpilogueFwdINS6_IJSA_NS7_ILi256EEESB_EEES9_SE_SG_Li256ELb1ELb1ELb1ELb0EEENS1_36VarlenDynamicPersistentTileSchedulerILi128ELi96ELi256ELi128ELb1ELb1ELb1ELb0ELb1ELb1EEEEEEEEEvNT_6ParamsE,"ax",@progbits
	.align	128
.text._ZN7cutlass13device_kernelIN5flash11enable_sm90INS1_16FlashAttnFwdSm90INS1_25CollectiveMainloopFwdSm90ILi2EN4cute5tupleIJNS5_1CILi1EEES8_S8_EEENS6_IJNS7_ILi128EEENS7_ILi96EEENS7_ILi64EEEEEELi256ENS_6half_tEfNS_4arch4Sm90ELb0ELb0ELb0ELb1ELb1ELb1ELb0ELb1ELb0ELb1ELb1ELb0EEENS1_21CollectiveEpilogueFwdINS6_IJSA_NS7_ILi256EEESB_EEES9_SE_SG_Li256ELb1ELb1ELb1ELb0EEENS1_36VarlenDynamicPersistentTileSchedulerILi128ELi96ELi256ELi128ELb1ELb1ELb1ELb0ELb1ELb1EEEEEEEEEvNT_6ParamsE:
        .type           _ZN7cutlass13device_kernelIN5flash11enable_sm90INS1_16FlashAttnFwdSm90INS1_25CollectiveMainloopFwdSm90ILi2EN4cute5tupleIJNS5_1CILi1EEES8_S8_EEENS6_IJNS7_ILi128EEENS7_ILi96EEENS7_ILi64EEEEEELi256ENS_6half_tEfNS_4arch4Sm90ELb0ELb0ELb0ELb1ELb1ELb1ELb0ELb1ELb0ELb1ELb1ELb0EEENS1_21CollectiveEpilogueFwdINS6_IJSA_NS7_ILi256EEESB_EEES9_SE_SG_Li256ELb1ELb1ELb1ELb0EEENS1_36VarlenDynamicPersistentTileSchedulerILi128ELi96ELi256ELi128ELb1ELb1ELb1ELb0ELb1ELb1EEEEEEEEEvNT_6ParamsE,@function
        .size           _ZN7cutlass13device_kernelIN5flash11enable_sm90INS1_16FlashAttnFwdSm90INS1_25CollectiveMainloopFwdSm90ILi2EN4cute5tupleIJNS5_1CILi1EEES8_S8_EEENS6_IJNS7_ILi128EEENS7_ILi96EEENS7_ILi64EEEEEELi256ENS_6half_tEfNS_4arch4Sm90ELb0ELb0ELb0ELb1ELb1ELb1ELb0ELb1ELb0ELb1ELb1ELb0EEENS1_21CollectiveEpilogueFwdINS6_IJSA_NS7_ILi256EEESB_EEES9_SE_SG_Li256ELb1ELb1ELb1ELb0EEENS1_36VarlenDynamicPersistentTileSchedulerILi128ELi96ELi256ELi128ELb1ELb1ELb1ELb0ELb1ELb1EEEEEEEEEvNT_6ParamsE,(.L_x_75 - _ZN7cutlass13device_kernelIN5flash11enable_sm90INS1_16FlashAttnFwdSm90INS1_25CollectiveMainloopFwdSm90ILi2EN4cute5tupleIJNS5_1CILi1EEES8_S8_EEENS6_IJNS7_ILi128EEENS7_ILi96EEENS7_ILi64EEEEEELi256ENS_6half_tEfNS_4arch4Sm90ELb0ELb0ELb0ELb1ELb1ELb1ELb0ELb1ELb0ELb1ELb1ELb0EEENS1_21CollectiveEpilogueFwdINS6_IJSA_NS7_ILi256EEESB_EEES9_SE_SG_Li256ELb1ELb1ELb1ELb0EEENS1_36VarlenDynamicPersistentTileSchedulerILi128ELi96ELi256ELi128ELb1ELb1ELb1ELb0ELb1ELb1EEEEEEEEEvNT_6ParamsE)
        .other          _ZN7cutlass13device_kernelIN5flash11enable_sm90INS1_16FlashAttnFwdSm90INS1_25CollectiveMainloopFwdSm90ILi2EN4cute5tupleIJNS5_1CILi1EEES8_S8_EEENS6_IJNS7_ILi128EEENS7_ILi96EEENS7_ILi64EEEEEELi256ENS_6half_tEfNS_4arch4Sm90ELb0ELb0ELb0ELb1ELb1ELb1ELb0ELb1ELb0ELb1ELb1ELb0EEENS1_21CollectiveEpilogueFwdINS6_IJSA_NS7_ILi256EEESB_EEES9_SE_SG_Li256ELb1ELb1ELb1ELb0EEENS1_36VarlenDynamicPersistentTileSchedulerILi128ELi96ELi256ELi128ELb1ELb1ELb1ELb0ELb1ELb1EEEEEEEEEvNT_6ParamsE,@"STO_CUDA_ENTRY STV_DEFAULT"
_ZN7cutlass13device_kernelIN5flash11enable_sm90INS1_16FlashAttnFwdSm90INS1_25CollectiveMainloopFwdSm90ILi2EN4cute5tupleIJNS5_1CILi1EEES8_S8_EEENS6_IJNS7_ILi128EEENS7_ILi96EEENS7_ILi64EEEEEELi256ENS_6half_tEfNS_4arch4Sm90ELb0ELb0ELb0ELb1ELb1ELb1ELb0ELb1ELb0ELb1ELb1ELb0EEENS1_21CollectiveEpilogueFwdINS6_IJSA_NS7_ILi256EEESB_EEES9_SE_SG_Li256ELb1ELb1ELb1ELb0EEENS1_36VarlenDynamicPersistentTileSchedulerILi128ELi96ELi256ELi128ELb1ELb1ELb1ELb0ELb1ELb1EEEEEEEEEvNT_6ParamsE:
[----:B------:R-:W-:Y:S01]  /*0000*/  LDC R1, c[0x0][0x37c] ;  /* 0x0000df00ff017b82 */ /* 0x000fe20000000800 */
[----:B------:R-:W-:Y:S05]  /*0010*/  EXIT ;  /* 0x000000000000794d */ /* 0x000fea0003800000 */
.L_x_30:
        /* <DEDUP_REMOVED lines=14> */
.L_x_75:


//--------------------- .text._ZN7cutlass13device_kernelIN5flash11enable_sm90INS1_16FlashAttnFwdSm90INS1_25CollectiveMainloopFwdSm90ILi2EN4cute5tupleIJNS5_1CILi1EEES8_S8_EEENS6_IJNS7_ILi128EEENS7_ILi96EEENS7_ILi64EEEEEELi256ENS_6half_tEfNS_4arch4Sm90ELb0ELb0ELb0ELb1ELb1ELb0ELb1ELb1ELb0ELb1ELb1ELb0EEENS1_21CollectiveEpilogueFwdINS6_IJSA_NS7_ILi256EEESB_EEES9_SE_SG_Li256ELb1ELb1ELb1ELb0EEENS1_36VarlenDynamicPersistentTileSchedulerILi128ELi96ELi256ELi128ELb1ELb1ELb1ELb0ELb1ELb1EEEEEEEEEvNT_6ParamsE --------------------------
	.section	.text._ZN7cutlass13device_kernelIN5flash11enable_sm90INS1_16FlashAttnFwdSm90INS1_25CollectiveMainloopFwdSm90ILi2EN4cute5tupleIJNS5_1CILi1EEES8_S8_EEENS6_IJNS7_ILi128EEENS7_ILi96EEENS7_ILi64EEEEEELi256ENS_6half_tEfNS_4arch4Sm90ELb0ELb0ELb0ELb1ELb1ELb0ELb1ELb1ELb0ELb1ELb1ELb0EEENS1_21CollectiveEpilogueFwdINS6_IJSA_NS7_ILi256EEESB_EEES9_SE_SG_Li256ELb1ELb1ELb1ELb0EEENS1_36VarlenDynamicPersistentTileSchedulerILi128ELi96ELi256ELi128ELb1ELb1ELb1ELb0ELb1ELb1EEEEEEEEEvNT_6ParamsE,"ax",@progbits
	.align	128
.text._ZN7cutlass13device_kernelIN5flash11enable_sm90INS1_16FlashAttnFwdSm90INS1_25CollectiveMainloopFwdSm90ILi2EN4cute5tupleIJNS5_1CILi1EEES8_S8_EEENS6_IJNS7_ILi128EEENS7_ILi96EEENS7_ILi64EEEEEELi256ENS_6half_tEfNS_4arch4Sm90ELb0ELb0ELb0ELb1ELb1ELb0ELb1ELb1ELb0ELb1ELb1ELb0EEENS1_21CollectiveEpilogueFwdINS6_IJSA_NS7_ILi256EEESB_EEES9_SE_SG_Li256ELb1ELb1ELb1ELb0EEENS1_36VarlenDynamicPersistentTileSchedulerILi128ELi96ELi256ELi128ELb1ELb1ELb1ELb0ELb1ELb1EEEEEEEEEvNT_6ParamsE:
        .type           _ZN7cutlass13device_kernelIN5flash11enable_sm90INS1_16FlashAttnFwdSm90INS1_25CollectiveMainloopFwdSm90ILi2EN4cute5tupleIJNS5_1CILi1EEES8_S8_EEENS6_IJNS7_ILi128EEENS7_ILi96EEENS7_ILi64EEEEEELi256ENS_6half_tEfNS_4arch4Sm90ELb0ELb0ELb0ELb1ELb1ELb0ELb1ELb1ELb0ELb1ELb1ELb0EEENS1_21CollectiveEpilogueFwdINS6_IJSA_NS7_ILi256EEESB_EEES9_SE_SG_Li256ELb1ELb1ELb1ELb0EEENS1_36VarlenDynamicPersistentTileSchedulerILi128ELi96ELi256ELi128ELb1ELb1ELb1ELb0ELb1ELb1EEEEEEEEEvNT_6ParamsE,@function
        .size           _ZN7cutlass13device_kernelIN5flash11enable_sm90INS1_16FlashAttnFwdSm90INS1_25CollectiveMainloopFwdSm90ILi2EN4cute5tupleIJNS5_1CILi1EEES8_S8_EEENS6_IJNS7_ILi128EEENS7_ILi96EEENS7_ILi64EEEEEELi256ENS_6half_tEfNS_4arch4Sm90ELb0ELb0ELb0ELb1ELb1ELb0ELb1ELb1ELb0ELb1ELb1ELb0EEENS1_21CollectiveEpilogueFwdINS6_IJSA_NS7_ILi256EEESB_EEES9_SE_SG_Li256ELb1ELb1ELb1ELb0EEENS1_36VarlenDynamicPersistentTileSchedulerILi128ELi96ELi256ELi128ELb1ELb1ELb1ELb0ELb1ELb1EEEEEEEEEvNT_6ParamsE,(.L_x_76 - _ZN7cutlass13device_kernelIN5flash11enable_sm90INS1_16FlashAttnFwdSm90INS1_25CollectiveMainloopFwdSm90ILi2EN4cute5tupleIJNS5_1CILi1EEES8_S8_EEENS6_IJNS7_ILi128EEENS7_ILi96EEENS7_ILi64EEEEEELi256ENS_6half_tEfNS_4arch4Sm90ELb0ELb0ELb0ELb1ELb1ELb0ELb1ELb1ELb0ELb1ELb1ELb0EEENS1_21CollectiveEpilogueFwdINS6_IJSA_NS7_ILi256EEESB_EEES9_SE_SG_Li256ELb1ELb1ELb1ELb0EEENS1_36VarlenDynamicPersistentTileSchedulerILi128ELi96ELi256ELi128ELb1ELb1ELb1ELb0ELb1ELb1EEEEEEEEEvNT_6ParamsE)
        .other          _ZN7cutlass13device_kernelIN5flash11enable_sm90INS1_16FlashAttnFwdSm90INS1_25CollectiveMainloopFwdSm90ILi2EN4cute5tupleIJNS5_1CILi1EEES8_S8_EEENS6_IJNS7_ILi128EEENS7_ILi96EEENS7_ILi64EEEEEELi256ENS_6half_tEfNS_4arch4Sm90ELb0ELb0ELb0ELb1ELb1ELb0ELb1ELb1ELb0ELb1ELb1ELb0EEENS1_21CollectiveEpilogueFwdINS6_IJSA_NS7_ILi256EEESB_EEES9_SE_SG_Li256ELb1ELb1ELb1ELb0EEENS1_36VarlenDynamicPersistentTileSchedulerILi128ELi96ELi256ELi128ELb1ELb1ELb1ELb0ELb1ELb1EEEEEEEEEvNT_6ParamsE,@"STO_CUDA_ENTRY STV_DEFAULT"
_ZN7cutlass13device_kernelIN5flash11enable_sm90INS1_16FlashAttnFwdSm90INS1_25CollectiveMainloopFwdSm90ILi2EN4cute5tupleIJNS5_1CILi1EEES8_S8_EEENS6_IJNS7_ILi128EEENS7_ILi96EEENS7_ILi64EEEEEELi256ENS_6half_tEfNS_4arch4Sm90ELb0ELb0ELb0ELb1ELb1ELb0ELb1ELb1ELb0ELb1ELb1ELb0EEENS1_21CollectiveEpilogueFwdINS6_IJSA_NS7_ILi256EEESB_EEES9_SE_SG_Li256ELb1ELb1ELb1ELb0EEENS1_36VarlenDynamicPersistentTileSchedulerILi128ELi96ELi256ELi128ELb1ELb1ELb1ELb0ELb1ELb1EEEEEEEEEvNT_6ParamsE:
[----:B------:R-:W-:Y:S01]  /*0000*/  LDC R1, c[0x0][0x37c] ;  /* 0x0000df00ff017b82 */ /* 0x000fe20000000800 */
[----:B------:R-:W-:Y:S05]  /*0010*/  EXIT ;  /* 0x000000000000794d */ /* 0x000fea0003800000 */
.L_x_31:
        /* <DEDUP_REMOVED lines=14> */
.L_x_76:


//--------------------- .text._ZN7cutlass13device_kernelIN5flash11enable_sm90INS1_16FlashAttnFwdSm90INS1_25CollectiveMainloopFwdSm90ILi2EN4cute5tupleIJNS5_1CILi1EEES8_S8_EEENS6_IJNS7_ILi128EEENS7_ILi96EEENS7_ILi64EEEEEELi256ENS_6half_tEfNS_4arch4Sm90ELb0ELb0ELb0ELb1ELb1ELb1ELb1ELb1ELb0ELb1ELb1ELb0EEENS1_21CollectiveEpilogueFwdINS6_IJSA_NS7_ILi256EEESB_EEES9_SE_SG_Li256ELb1ELb1ELb1ELb0EEENS1_36VarlenDynamicPersistentTileSchedulerILi128ELi96ELi256ELi128ELb1ELb1ELb1ELb0ELb1ELb1EEEEEEEEEvNT_6ParamsE --------------------------
	.section	.text._ZN7cutlass13device_kernelIN5flash11enable_sm90INS1_16FlashAttnFwdSm90INS1_25CollectiveMainloopFwdSm90ILi2EN4cute5tupleIJNS5_1CILi1EEES8_S8_EEENS6_IJNS7_ILi128EEENS7_ILi96EEENS7_ILi64EEEEEELi256ENS_6half_tEfNS_4arch4Sm90ELb0ELb0ELb0ELb1ELb1ELb1ELb1ELb1ELb0ELb1ELb1ELb0EEENS1_21CollectiveEpilogueFwdINS6_IJSA_NS7_ILi256EEESB_EEES9_SE_SG_Li256ELb1ELb1ELb1ELb0EEENS1_36VarlenDynamicPersistentTileSchedulerILi128ELi96ELi256ELi128ELb1ELb1ELb1ELb0ELb1ELb1EEEEEEEEEvNT_6ParamsE,"ax",@progbits
	.align	128
.text._ZN7cutlass13device_kernelIN5flash11enable_sm90INS1_16FlashAttnFwdSm90INS1_25CollectiveMainloopFwdSm90ILi2EN4cute5tupleIJNS5_1CILi1EEES8_S8_EEENS6_IJNS7_ILi128EEENS7_ILi96EEENS7_ILi64EEEEEELi256ENS_6half_tEfNS_4arch4Sm90ELb0ELb0ELb0ELb1ELb1ELb1ELb1ELb1ELb0ELb1ELb1ELb0EEENS1_21CollectiveEpilogueFwdINS6_IJSA_NS7_ILi256EEESB_EEES9_SE_SG_Li256ELb1ELb1ELb1ELb0EEENS1_36VarlenDynamicPersistentTileSchedulerILi128ELi96ELi256ELi128ELb1ELb1ELb1ELb0ELb1ELb1EEEEEEEEEvNT_6ParamsE:
        .type           _ZN7cutlass13device_kernelIN5flash11enable_sm90INS1_16FlashAttnFwdSm90INS1_25CollectiveMainloopFwdSm90ILi2EN4cute5tupleIJNS5_1CILi1EEES8_S8_EEENS6_IJNS7_ILi128EEENS7_ILi96EEENS7_ILi64EEEEEELi256ENS_6half_tEfNS_4arch4Sm90ELb0ELb0ELb0ELb1ELb1ELb1ELb1ELb1ELb0ELb1ELb1ELb0EEENS1_21CollectiveEpilogueFwdINS6_IJSA_NS7_ILi256EEESB_EEES9_SE_SG_Li256ELb1ELb1ELb1ELb0EEENS1_36VarlenDynamicPersistentTileSchedulerILi128ELi96ELi256ELi128ELb1ELb1ELb1ELb0ELb1ELb1EEEEEEEEEvNT_6ParamsE,@function
        .size           _ZN7cutlass13device_kernelIN5flash11enable_sm90INS1_16FlashAttnFwdSm90INS1_25CollectiveMainloopFwdSm90ILi2EN4cute5tupleIJNS5_1CILi1EEES8_S8_EEENS6_IJNS7_ILi128EEENS7_ILi96EEENS7_ILi64EEEEEELi256ENS_6half_tEfNS_4arch4Sm90ELb0ELb0ELb0ELb1ELb1ELb1ELb1ELb1ELb0ELb1ELb1ELb0EEENS1_21CollectiveEpilogueFwdINS6_IJSA_NS7_ILi256EEESB_EEES9_SE_SG_Li256ELb1ELb1ELb1ELb0EEENS1_36VarlenDynamicPersistentTileSchedulerILi128ELi96ELi256ELi128ELb1ELb1ELb1ELb0ELb1ELb1EEEEEEEEEvNT_6ParamsE,(.L_x_77 - _ZN7cutlass13device_kernelIN5flash11enable_sm90INS1_16FlashAttnFwdSm90INS1_25CollectiveMainloopFwdSm90ILi2EN4cute5tupleIJNS5_1CILi1EEES8_S8_EEENS6_IJNS7_ILi128EEENS7_ILi96EEENS7_ILi64EEEEEELi256ENS_6half_tEfNS_4arch4Sm90ELb0ELb0ELb0ELb1ELb1ELb1ELb1ELb1ELb0ELb1ELb1ELb0EEENS1_21CollectiveEpilogueFwdINS6_IJSA_NS7_ILi256EEESB_EEES9_SE_SG_Li256ELb1ELb1ELb1ELb0EEENS1_36VarlenDynamicPersistentTileSchedulerILi128ELi96ELi256ELi128ELb1ELb1ELb1ELb0ELb1ELb1EEEEEEEEEvNT_6ParamsE)
        .other          _ZN7cutlass13device_kernelIN5flash11enable_sm90INS1_16FlashAttnFwdSm90INS1_25CollectiveMainloopFwdSm90ILi2EN4cute5tupleIJNS5_1CILi1EEES8_S8_EEENS6_IJNS7_ILi128EEENS7_ILi96EEENS7_ILi64EEEEEELi256ENS_6half_tEfNS_4arch4Sm90ELb0ELb0ELb0ELb1ELb1ELb1ELb1ELb1ELb0ELb1ELb1ELb0EEENS1_21CollectiveEpilogueFwdINS6_IJSA_NS7_ILi256EEESB_EEES9_SE_SG_Li256ELb1ELb1ELb1ELb0EEENS1_36VarlenDynamicPersistentTileSchedulerILi128ELi96ELi256ELi128ELb1ELb1ELb1ELb0ELb1ELb1EEEEEEEEEvNT_6ParamsE,@"STO_CUDA_ENTRY STV_DEFAULT"
_ZN7cutlass13device_kernelIN5flash11enable_sm90INS1_16FlashAttnFwdSm90INS1_25CollectiveMainloopFwdSm90ILi2EN4cute5tupleIJNS5_1CILi1EEES8_S8_EEENS6_IJNS7_ILi128EEENS7_ILi96EEENS7_ILi64EEEEEELi256ENS_6half_tEfNS_4arch4Sm90ELb0ELb0ELb0ELb1ELb1ELb1ELb1ELb1ELb0ELb1ELb1ELb0EEENS1_21CollectiveEpilogueFwdINS6_IJSA_NS7_ILi256EEESB_EEES9_SE_SG_Li256ELb1ELb1ELb1ELb0EEENS1_36VarlenDynamicPersistentTileSchedulerILi128ELi96ELi256ELi128ELb1ELb1ELb1ELb0ELb1ELb1EEEEEEEEEvNT_6ParamsE:
[----:B------:R-:W-:Y:S01]  /*0000*/  LDC R1, c[0x0][0x37c] ;  /* 0x0000df00ff017b82 */ /* 0x000fe20000000800 */
[----:B------:R-:W-:Y:S05]  /*0010*/  EXIT ;  /* 0x000000000000794d */ /* 0x000fea0003800000 */
.L_x_32:
        /* <DEDUP_REMOVED lines=14> */
.L_x_77:


//--------------------- .text._ZN7cutlass13device_kernelIN5flash11enable_sm90INS1_16FlashAttnFwdSm90INS1_25CollectiveMainloopFwdSm90ILi2EN4cute5tupleIJNS5_1CILi1EEES8_S8_EEENS6_IJNS7_ILi128EEENS7_ILi96EEENS7_ILi64EEEEEELi256ENS_6half_tEfNS_4arch4Sm90ELb0ELb1ELb0ELb0ELb1ELb0ELb0ELb1ELb0ELb1ELb1ELb0EEENS1_21CollectiveEpilogueFwdINS6_IJSA_NS7_ILi256EEESB_EEES9_SE_SG_Li256ELb0ELb1ELb1ELb0EEENS1_19SingleTileSchedulerILb0ELb1ELb1ELi128EEEEEEEEEvNT_6ParamsE --------------------------
	.section	.text._ZN7cutlass13device_kernelIN5flash11enable_sm90INS1_16FlashAttnFwdSm90INS1_25CollectiveMainloopFwdSm90ILi2EN4cute5tupleIJNS5_1CILi1EEES8_S8_EEENS6_IJNS7_ILi128EEENS7_ILi96EEENS7_ILi64EEEEEELi256ENS_6half_tEfNS_4arch4Sm90ELb0ELb1ELb0ELb0ELb1ELb0ELb0ELb1ELb0ELb1ELb1ELb0EEENS1_21CollectiveEpilogueFwdINS6_IJSA_NS7_ILi256EEESB_EEES9_SE_SG_Li256ELb0ELb1ELb1ELb0EEENS1_19SingleTileSchedulerILb0ELb1ELb1ELi128EEEEEEEEEvNT_6ParamsE,"ax",@progbits
	.align	128
.text._ZN7cutlass13device_kernelIN5flash11enable_sm90INS1_16FlashAttnFwdSm90INS1_25CollectiveMainloopFwdSm90ILi2EN4cute5tupleIJNS5_1CILi1EEES8_S8_EEENS6_IJNS7_ILi128EEENS7_ILi96EEENS7_ILi64EEEEEELi256ENS_6half_tEfNS_4arch4Sm90ELb0ELb1ELb0ELb0ELb1ELb0ELb0ELb1ELb0ELb1ELb1ELb0EEENS1_21CollectiveEpilogueFwdINS6_IJSA_NS7_ILi256EEESB_EEES9_SE_SG_Li256ELb0ELb1ELb1ELb0EEENS1_19SingleTileSchedulerILb0ELb1ELb1ELi128EEEEEEEEEvNT_6ParamsE:
        .type           _ZN7cutlass13device_kernelIN5flash11enable_sm90INS1_16FlashAttnFwdSm90INS1_25CollectiveMainloopFwdSm90ILi2EN4cute5tupleIJNS5_1CILi1EEES8_S8_EEENS6_IJNS7_ILi128EEENS7_ILi96EEENS7_ILi64EEEEEELi256ENS_6half_tEfNS_4arch4Sm90ELb0ELb1ELb0ELb0ELb1ELb0ELb0ELb1ELb0ELb1ELb1ELb0EEENS1_21CollectiveEpilogueFwdINS6_IJSA_NS7_ILi256EEESB_EEES9_SE_SG_Li256ELb0ELb1ELb1ELb0EEENS1_19SingleTileSchedulerILb0ELb1ELb1ELi128EEEEEEEEEvNT_6ParamsE,@function
        .size           _ZN7cutlass13device_kernelIN5flash11enable_sm90INS1_16FlashAttnFwdSm90INS1_25CollectiveMainloopFwdSm90ILi2EN4cute5tupleIJNS5_1CILi1EEES8_S8_EEENS6_IJNS7_ILi128EEENS7_ILi96EEENS7_ILi64EEEEEELi256ENS_6half_tEfNS_4arch4Sm90ELb0ELb1ELb0ELb0ELb1ELb0ELb0ELb1ELb0ELb1ELb1ELb0EEENS1_21CollectiveEpilogueFwdINS6_IJSA_NS7_ILi256EEESB_EEES9_SE_SG_Li256ELb0ELb1ELb1ELb0EEENS1_19SingleTileSchedulerILb0ELb1ELb1ELi128EEEEEEEEEvNT_6ParamsE,(.L_x_78 - _ZN7cutlass13device_kernelIN5flash11enable_sm90INS1_16FlashAttnFwdSm90INS1_25CollectiveMainloopFwdSm90ILi2EN4cute5tupleIJNS5_1CILi1EEES8_S8_EEENS6_IJNS7_ILi128EEENS7_ILi96EEENS7_ILi64EEEEEELi256ENS_6half_tEfNS_4arch4Sm90ELb0ELb1ELb0ELb0ELb1ELb0ELb0ELb1ELb0ELb1ELb1ELb0EEENS1_21CollectiveEpilogueFwdINS6_IJSA_NS7_ILi256EEESB_EEES9_SE_SG_Li256ELb0ELb1ELb1ELb0EEENS1_19SingleTileSchedulerILb0ELb1ELb1ELi128EEEEEEEEEvNT_6ParamsE)
        .other          _ZN7cutlass13device_kernelIN5flash11enable_sm90INS1_16FlashAttnFwdSm90INS1_25CollectiveMainloopFwdSm90ILi2EN4cute5tupleIJNS5_1CILi1EEES8_S8_EEENS6_IJNS7_ILi128EEENS7_ILi96EEENS7_ILi64EEEEEELi256ENS_6half_tEfNS_4arch4Sm90ELb0ELb1ELb0ELb0ELb1ELb0ELb0ELb1ELb0ELb1ELb1ELb0EEENS1_21CollectiveEpilogueFwdINS6_IJSA_NS7_ILi256EEESB_EEES9_SE_SG_Li256ELb0ELb1ELb1ELb0EEENS1_19SingleTileSchedulerILb0ELb1ELb1ELi128EEEEEEEEEvNT_6ParamsE,@"STO_CUDA_ENTRY STV_DEFAULT"
_ZN7cutlass13device_kernelIN5flash11enable_sm90INS1_16FlashAttnFwdSm90INS1_25CollectiveMainloopFwdSm90ILi2EN4cute5tupleIJNS5_1CILi1EEES8_S8_EEENS6_IJNS7_ILi128EEENS7_ILi96EEENS7_ILi64EEEEEELi256ENS_6half_tEfNS_4arch4Sm90ELb0ELb1ELb0ELb0ELb1ELb0ELb0ELb1ELb0ELb1ELb1ELb0EEENS1_21CollectiveEpilogueFwdINS6_IJSA_NS7_ILi256EEESB_EEES9_SE_SG_Li256ELb0ELb1ELb1ELb0EEENS1_19SingleTileSchedulerILb0ELb1ELb1ELi128EEEEEEEEEvNT_6ParamsE:
[----:B------:R-:W-:Y:S01]  /*0000*/  LDC R1, c[0x0][0x37c] ;  /* 0x0000df00ff017b82 */ /* 0x000fe20000000800 */
[----:B------:R-:W-:Y:S05]  /*0010*/  EXIT ;  /* 0x000000000000794d */ /* 0x000fea0003800000 */
.L_x_33:
        /* <DEDUP_REMOVED lines=14> */
.L_x_78:


//--------------------- .text._ZN7cutlass13device_kernelIN5flash11enable_sm90INS1_16FlashAttnFwdSm90INS1_25CollectiveMainloopFwdSm90ILi2EN4cute5tupleIJNS5_1CILi1EEES8_S8_EEENS6_IJNS7_ILi128EEENS7_ILi96EEENS7_ILi64EEEEEELi256ENS_6half_tEfNS_4arch4Sm90ELb0ELb1ELb0ELb0ELb1ELb0ELb1ELb1ELb0ELb1ELb1ELb0EEENS1_21CollectiveEpilogueFwdINS6_IJSA_NS7_ILi256EEESB_EEES9_SE_SG_Li256ELb0ELb1ELb1ELb0EEENS1_19SingleTileSchedulerILb0ELb1ELb1ELi128EEEEEEEEEvNT_6ParamsE --------------------------
	.section	.text._ZN7cutlass13device_kernelIN5flash11enable_sm90INS1_16FlashAttnFwdSm90INS1_25CollectiveMainloopFwdSm90ILi2EN4cute5tupleIJNS5_1CILi1EEES8_S8_EEENS6_IJNS7_ILi128EEENS7_ILi96EEENS7_ILi64EEEEEELi256ENS_6half_tEfNS_4arch4Sm90ELb0ELb1ELb0ELb0ELb1ELb0ELb1ELb1ELb0ELb1ELb1ELb0EEENS1_21CollectiveEpilogueFwdINS6_IJSA_NS7_ILi256EEESB_EEES9_SE_SG_Li256ELb0ELb1ELb1ELb0EEENS1_19SingleTileSchedulerILb0ELb1ELb1ELi128EEEEEEEEEvNT_6ParamsE,"ax",@progbits
	.align	128
.text._ZN7cutlass13device_kernelIN5flash11enable_sm90INS1_16FlashAttnFwdSm90INS1_25CollectiveMainloopFwdSm90ILi2EN4cute5tupleIJNS5_1CILi1EEES8_S8_EEENS6_IJNS7_ILi128EEENS7_ILi96EEENS7_ILi64EEEEEELi256ENS_6half_tEfNS_4arch4Sm90ELb0ELb1ELb0ELb0ELb1ELb0ELb1ELb1ELb0ELb1ELb1ELb0EEENS1_21CollectiveEpilogueFwdINS6_IJSA_NS7_ILi256EEESB_EEES9_SE_SG_Li256ELb0ELb1ELb1ELb0EEENS1_19SingleTileSchedulerILb0ELb1ELb1ELi128EEEEEEEEEvNT_6ParamsE:
        .type           _ZN7cutlass13device_kernelIN5flash11enable_sm90INS1_16FlashAttnFwdSm90INS1_25CollectiveMainloopFwdSm90ILi2EN4cute5tupleIJNS5_1CILi1EEES8_S8_EEENS6_IJNS7_ILi128EEENS7_ILi96EEENS7_ILi64EEEEEELi256ENS_6half_tEfNS_4arch4Sm90ELb0ELb1ELb0ELb0ELb1ELb0ELb1ELb1ELb0ELb1ELb1ELb0EEENS1_21CollectiveEpilogueFwdINS6_IJSA_NS7_ILi256EEESB_EEES9_SE_SG_Li256ELb0ELb1ELb1ELb0EEENS1_19SingleTileSchedulerILb0ELb1ELb1ELi128EEEEEEEEEvNT_6ParamsE,@function
        .size           _ZN7cutlass13device_kernelIN5flash11enable_sm90INS1_16FlashAttnFwdSm90INS1_25CollectiveMainloopFwdSm90ILi2EN4cute5tupleIJNS5_1CILi1EEES8_S8_EEENS6_IJNS7_ILi128EEENS7_ILi96EEENS7_ILi64EEEEEELi256ENS_6half_tEfNS_4arch4Sm90ELb0ELb1ELb0ELb0ELb1ELb0ELb1ELb1ELb0ELb1ELb1ELb0EEENS1_21CollectiveEpilogueFwdINS6_IJSA_NS7_ILi256EEESB_EEES9_SE_SG_Li256ELb0ELb1ELb1ELb0EEENS1_19SingleTileSchedulerILb0ELb1ELb1ELi128EEEEEEEEEvNT_6ParamsE,(.L_x_79 - _ZN7cutlass13device_kernelIN5flash11enable_sm90INS1_16FlashAttnFwdSm90INS1_25CollectiveMainloopFwdSm90ILi2EN4cute5tupleIJNS5_1CILi1EEES8_S8_EEENS6_IJNS7_ILi128EEENS7_ILi96EEENS7_ILi64EEEEEELi256ENS_6half_tEfNS_4arch4Sm90ELb0ELb1ELb0ELb0ELb1ELb0ELb1ELb1ELb0ELb1ELb1ELb0EEENS1_21CollectiveEpilogueFwdINS6_IJSA_NS7_ILi256EEESB_EEES9_SE_SG_Li256ELb0ELb1ELb1ELb0EEENS1_19SingleTileSchedulerILb0ELb1ELb1ELi128EEEEEEEEEvNT_6ParamsE)
        .other          _ZN7cutlass13device_kernelIN5flash11enable_sm90INS1_16FlashAttnFwdSm90INS1_25CollectiveMainloopFwdSm90ILi2EN4cute5tupleIJNS5_1CILi1EEES8_S8_EEENS6_IJNS7_ILi128EEENS7_ILi96EEENS7_ILi64EEEEEELi256ENS_6half_tEfNS_4arch4Sm90ELb0ELb1ELb0ELb0ELb1ELb0ELb1ELb1ELb0ELb1ELb1ELb0EEENS1_21CollectiveEpilogueFwdINS6_IJSA_NS7_ILi256EEESB_EEES9_SE_SG_Li256ELb0ELb1ELb1ELb0EEENS1_19SingleTileSchedulerILb0ELb1ELb1ELi128EEEEEEEEEvNT_6ParamsE,@"STO_CUDA_ENTRY STV_DEFAULT"
_ZN7cutlass13device_kernelIN5flash11enable_sm90INS1_16FlashAttnFwdSm90INS1_25CollectiveMainloopFwdSm90ILi2EN4cute5tupleIJNS5_1CILi1EEES8_S8_EEENS6_IJNS7_ILi128EEENS7_ILi96EEENS7_ILi64EEEEEELi256ENS_6half_tEfNS_4arch4Sm90ELb0ELb1ELb0ELb0ELb1ELb0ELb1ELb1ELb0ELb1ELb1ELb0EEENS1_21CollectiveEpilogueFwdINS6_IJSA_NS7_ILi256EEESB_EEES9_SE_SG_Li256ELb0ELb1ELb1ELb0EEENS1_19SingleTileSchedulerILb0ELb1ELb1ELi128EEEEEEEEEvNT_6ParamsE:
[----:B------:R-:W-:Y:S01]  /*0000*/  LDC R1, c[0x0][0x37c] ;  /* 0x0000df00ff017b82 */ /* 0x000fe20000000800 */
[----:B------:R-:W-:Y:S05]  /*0010*/  EXIT ;  /* 0x000000000000794d */ /* 0x000fea0003800000 */
.L_x_34:
        /* <DEDUP_REMOVED lines=14> */
.L_x_79:


//--------------------- .text._ZN7cutlass13device_kernelIN5flash11enable_sm90INS1_16FlashAttnFwdSm90INS1_25CollectiveMainloopFwdSm90ILi2EN4cute5tupleIJNS5_1CILi1EEES8_S8_EEENS6_IJNS7_ILi128EEENS7_ILi96EEENS7_ILi64EEEEEELi256ENS_6half_tEfNS_4arch4Sm90ELb0ELb1ELb0ELb1ELb1ELb0ELb0ELb1ELb0ELb1ELb1ELb0EEENS1_21CollectiveEpilogueFwdINS6_IJSA_NS7_ILi256EEESB_EEES9_SE_SG_Li256ELb1ELb1ELb1ELb0EEENS1_36VarlenDynamicPersistentTileSchedulerILi128ELi96ELi256ELi128ELb1ELb1ELb1ELb1ELb0ELb1EEEEEEEEEvNT_6ParamsE --------------------------
	.section	.text._ZN7cutlass13device_kernelIN5flash11enable_sm90INS1_16FlashAttnFwdSm90INS1_25CollectiveMainloopFwdSm90ILi2EN4cute5tupleIJNS5_1CILi1EEES8_S8_EEENS6_IJNS7_ILi128EEENS7_ILi96EEENS7_ILi64EEEEEELi256ENS_6half_tEfNS_4arch4Sm90ELb0ELb1ELb0ELb1ELb1ELb0ELb0ELb1ELb0ELb1ELb1ELb0EEENS1_21CollectiveEpilogueFwdINS6_IJSA_NS7_ILi256EEESB_EEES9_SE_SG_Li256ELb1ELb1ELb1ELb0EEENS1_36VarlenDynamicPersistentTileSchedulerILi128ELi96ELi256ELi128ELb1ELb1ELb1ELb1ELb0ELb1EEEEEEEEEvNT_6ParamsE,"ax",@progbits
	.align	128
.text._ZN7cutlass13device_kernelIN5flash11enable_sm90INS1_16FlashAttnFwdSm90INS1_25CollectiveMainloopFwdSm90ILi2EN4cute5tupleIJNS5_1CILi1EEES8_S8_EEENS6_IJNS7_ILi128EEENS7_ILi96EEENS7_ILi64EEEEEELi256ENS_6half_tEfNS_4arch4Sm90ELb0ELb1ELb0ELb1ELb1ELb0ELb0ELb1ELb0ELb1ELb1ELb0EEENS1_21CollectiveEpilogueFwdINS6_IJSA_NS7_ILi256EEESB_EEES9_SE_SG_Li256ELb1ELb1ELb1ELb0EEENS1_36VarlenDynamicPersistentTileSchedulerILi128ELi96ELi256ELi128ELb1ELb1ELb1ELb1ELb0ELb1EEEEEEEEEvNT_6ParamsE:
        .type           _ZN7cutlass13device_kernelIN5flash11enable_sm90INS1_16FlashAttnFwdSm90INS1_25CollectiveMainloopFwdSm90ILi2EN4cute5tupleIJNS5_1CILi1EEES8_S8_EEENS6_IJNS7_ILi128EEENS7_ILi96EEENS7_ILi64EEEEEELi256ENS_6half_tEfNS_4arch4Sm90ELb0ELb1ELb0ELb1ELb1ELb0ELb0ELb1ELb0ELb1ELb1ELb0EEENS1_21CollectiveEpilogueFwdINS6_IJSA_NS7_ILi256EEESB_EEES9_SE_SG_Li256ELb1ELb1ELb1ELb0EEENS1_36VarlenDynamicPersistentTileSchedulerILi128ELi96ELi256ELi128ELb1ELb1ELb1ELb1ELb0ELb1EEEEEEEEEvNT_6ParamsE,@function
        .size           _ZN7cutlass13device_kernelIN5flash11enable_sm90INS1_16FlashAttnFwdSm90INS1_25CollectiveMainloopFwdSm90ILi2EN4cute5tupleIJNS5_1CILi1EEES8_S8_EEENS6_IJNS7_ILi128EEENS7_ILi96EEENS7_ILi64EEEEEELi256ENS_6half_tEfNS_4arch4Sm90ELb0ELb1ELb0ELb1ELb1ELb0ELb0ELb1ELb0ELb1ELb1ELb0EEENS1_21CollectiveEpilogueFwdINS6_IJSA_NS7_ILi256EEESB_EEES9_SE_SG_Li256ELb1ELb1ELb1ELb0EEENS1_36VarlenDynamicPersistentTileSchedulerILi128ELi96ELi256ELi128ELb1ELb1ELb1ELb1ELb0ELb1EEEEEEEEEvNT_6ParamsE,(.L_x_80 - _ZN7cutlass13device_kernelIN5flash11enable_sm90INS1_16FlashAttnFwdSm90INS1_25CollectiveMainloopFwdSm90ILi2EN4cute5tupleIJNS5_1CILi1EEES8_S8_EEENS6_IJNS7_ILi128EEENS7_ILi96EEENS7_ILi64EEEEEELi256ENS_6half_tEfNS_4arch4Sm90ELb0ELb1ELb0ELb1ELb1ELb0ELb0ELb1ELb0ELb1ELb1ELb0EEENS1_21CollectiveEpilogueFwdINS6_IJSA_NS7_ILi256EEESB_EEES9_SE_SG_Li256ELb1ELb1ELb1ELb0EEENS1_36VarlenDynamicPersistentTileSchedulerILi128ELi96ELi256ELi128ELb1ELb1ELb1ELb1ELb0ELb1EEEEEEEEEvNT_6ParamsE)
        .other          _ZN7cutlass13device_kernelIN5flash11enable_sm90INS1_16FlashAttnFwdSm90INS1_25CollectiveMainloopFwdSm90ILi2EN4cute5tupleIJNS5_1CILi1EEES8_S8_EEENS6_IJNS7_ILi128EEENS7_ILi96EEENS7_ILi64EEEEEELi256ENS_6half_tEfNS_4arch4Sm90ELb0ELb1ELb0ELb1ELb1ELb0ELb0ELb1ELb0ELb1ELb1ELb0EEENS1_21CollectiveEpilogueFwdINS6_IJSA_NS7_ILi256EEESB_EEES9_SE_SG_Li256ELb1ELb1ELb1ELb0EEENS1_36VarlenDynamicPersistentTileSchedulerILi128ELi96ELi256ELi128ELb1ELb1ELb1ELb1ELb0ELb1EEEEEEEEEvNT_6ParamsE,@"STO_CUDA_ENTRY STV_DEFAULT"
_ZN7cutlass13device_kernelIN5flash11enable_sm90INS1_16FlashAttnFwdSm90INS1_25CollectiveMainloopFwdSm90ILi2EN4cute5tupleIJNS5_1CILi1EEES8_S8_EEENS6_IJNS7_ILi128EEENS7_ILi96EEENS7_ILi64EEEEEELi256ENS_6half_tEfNS_4arch4Sm90ELb0ELb1ELb0ELb1ELb1ELb0ELb0ELb1ELb0ELb1ELb1ELb0EEENS1_21CollectiveEpilogueFwdINS6_IJSA_NS7_ILi256EEESB_EEES9_SE_SG_Li256ELb1ELb1ELb1ELb0EEENS1_36VarlenDynamicPersistentTileSchedulerILi128ELi96ELi256ELi128ELb1ELb1ELb1ELb1ELb0ELb1EEEEEEEEEvNT_6ParamsE:
[----:B------:R-:W-:Y:S01]  /*0000*/  LDC R1, c[0x0][0x37c] ;  /* 0x0000df00ff017b82 */ /* 0x000fe20000000800 */
[----:B------:R-:W-:Y:S05]  /*0010*/  EXIT ;  /* 0x000000000000794d */ /* 0x000fea0003800000 */
.L_x_35:
        /* <DEDUP_REMOVED lines=14> */
.L_x_80:


//--------------------- .text._ZN7cutlass13device_kernelIN5flash11enable_sm90INS1_16FlashAttnFwdSm90INS1_25CollectiveMainloopFwdSm90ILi2EN4cute5tupleIJNS5_1CILi1EEES8_S8_EEENS6_IJNS7_ILi128EEENS7_ILi96EEENS7_ILi64EEEEEELi256ENS_6half_tEfNS_4arch4Sm90ELb0ELb1ELb0ELb1ELb1ELb1ELb0ELb1ELb0ELb1ELb1ELb0EEENS1_21CollectiveEpilogueFwdINS6_IJSA_NS7_ILi256EEESB_EEES9_SE_SG_Li256ELb1ELb1ELb1ELb0EEENS1_36VarlenDynamicPersistentTileSchedulerILi128ELi96ELi256ELi128ELb1ELb1ELb1ELb1ELb0ELb1EEEEEEEEEvNT_6ParamsE --------------------------
	.section	.text._ZN7cutlass13device_kernelIN5flash11enable_sm90INS1_16FlashAttnFwdSm90INS1_25CollectiveMainloopFwdSm90ILi2EN4cute5tupleIJNS5_1CILi1EEES8_S8_EEENS6_IJNS7_ILi128EEENS7_ILi96EEENS7_ILi64EEEEEELi256ENS_6half_tEfNS_4arch4Sm90ELb0ELb1ELb0ELb1ELb1ELb1ELb0ELb1ELb0ELb1ELb1ELb0EEENS1_21CollectiveEpilogueFwdINS6_IJSA_NS7_ILi256EEESB_EEES9_SE_SG_Li256ELb1ELb1ELb1ELb0EEENS1_36VarlenDynamicPersistentTileSchedulerILi128ELi96ELi256ELi128ELb1ELb1ELb1ELb1ELb0ELb1EEEEEEEEEvNT_6ParamsE,"ax",@progbits
	.align	128
.text._ZN7cutlass13device_kernelIN5flash11enable_sm90INS1_16FlashAttnFwdSm90INS1_25CollectiveMainloopFwdSm90ILi2EN4cute5tupleIJNS5_1CILi1EEES8_S8_EEENS6_IJNS7_ILi128EEENS7_ILi96EEENS7_ILi64EEEEEELi256ENS_6half_tEfNS_4arch4Sm90ELb0ELb1ELb0ELb1ELb1ELb1ELb0ELb1ELb0ELb1ELb1ELb0EEENS1_21CollectiveEpilogueFwdINS6_IJSA_NS7_ILi256EEESB_EEES9_SE_SG_Li256ELb1ELb1ELb1ELb0EEENS1_36VarlenDynamicPersistentTileSchedulerILi128ELi96ELi256ELi128ELb1ELb1ELb1ELb1ELb0ELb1EEEEEEEEEvNT_6ParamsE:
        .type           _ZN7cutlass13device_kernelIN5flash11enable_sm90INS1_16FlashAttnFwdSm90INS1_25CollectiveMainloopFwdSm90ILi2EN4cute5tupleIJNS5_1CILi1EEES8_S8_EEENS6_IJNS7_ILi128EEENS7_ILi96EEENS7_ILi64EEEEEELi256ENS_6half_tEfNS_4arch4Sm90ELb0ELb1ELb0ELb1ELb1ELb1ELb0ELb1ELb0ELb1ELb1ELb0EEENS1_21CollectiveEpilogueFwdINS6_IJSA_NS7_ILi256EEESB_EEES9_SE_SG_Li256ELb1ELb1ELb1ELb0EEENS1_36VarlenDynamicPersistentTileSchedulerILi128ELi96ELi256ELi128ELb1ELb1ELb1ELb1ELb0ELb1EEEEEEEEEvNT_6ParamsE,@function
        .size           _ZN7cutlass13device_kernelIN5flash11enable_sm90INS1_16FlashAttnFwdSm90INS1_25CollectiveMainloopFwdSm90ILi2EN4cute5tupleIJNS5_1CILi1EEES8_S8_EEENS6_IJNS7_ILi128EEENS7_ILi96EEENS7_ILi64EEEEEELi256ENS_6half_tEfNS_4arch4Sm90ELb0ELb1ELb0ELb1ELb1ELb1ELb0ELb1ELb0ELb1ELb1ELb0EEENS1_21CollectiveEpilogueFwdINS6_IJSA_NS7_ILi256EEESB_EEES9_SE_SG_Li256ELb1ELb1ELb1ELb0EEENS1_36VarlenDynamicPersistentTileSchedulerILi128ELi96ELi256ELi128ELb1ELb1ELb1ELb1ELb0ELb1EEEEEEEEEvNT_6ParamsE,(.L_x_81 - _ZN7cutlass13device_kernelIN5flash11enable_sm90INS1_16FlashAttnFwdSm90INS1_25CollectiveMainloopFwdSm90ILi2EN4cute5tupleIJNS5_1CILi1EEES8_S8_EEENS6_IJNS7_ILi128EEENS7_ILi96EEENS7_ILi64EEEEEELi256ENS_6half_tEfNS_4arch4Sm90ELb0ELb1ELb0ELb1ELb1ELb1ELb0ELb1ELb0ELb1ELb1ELb0EEENS1_21CollectiveEpilogueFwdINS6_IJSA_NS7_ILi256EEESB_EEES9_SE_SG_Li256ELb1ELb1ELb1ELb0EEENS1_36VarlenDynamicPersistentTileSchedulerILi128ELi96ELi256ELi128ELb1ELb1ELb1ELb1ELb0ELb1EEEEEEEEEvNT_6ParamsE)
        .other          _ZN7cutlass13device_kernelIN5flash11enable_sm90INS1_16FlashAttnFwdSm90INS1_25CollectiveMainloopFwdSm90ILi2EN4cute5tupleIJNS5_1CILi1EEES8_S8_EEENS6_IJNS7_ILi128EEENS7_ILi96EEENS7_ILi64EEEEEELi256ENS_6half_tEfNS_4arch4Sm90ELb0ELb1ELb0ELb1ELb1ELb1ELb0ELb1ELb0ELb1ELb1ELb0EEENS1_21CollectiveEpilogueFwdINS6_IJSA_NS7_ILi256EEESB_EEES9_SE_SG_Li256ELb1ELb1ELb1ELb0EEENS1_36VarlenDynamicPersistentTileSchedulerILi128ELi96ELi256ELi128ELb1ELb1ELb1ELb1ELb0ELb1EEEEEEEEEvNT_6ParamsE,@"STO_CUDA_ENTRY STV_DEFAULT"
_ZN7cutlass13device_kernelIN5flash11enable_sm90INS1_16FlashAttnFwdSm90INS1_25CollectiveMainloopFwdSm90ILi2EN4cute5tupleIJNS5_1CILi1EEES8_S8_EEENS6_IJNS7_ILi128EEENS7_ILi96EEENS7_ILi64EEEEEELi256ENS_6half_tEfNS_4arch4Sm90ELb0ELb1ELb0ELb1ELb1ELb1ELb0ELb1ELb0ELb1ELb1ELb0EEENS1_21CollectiveEpilogueFwdINS6_IJSA_NS7_ILi256EEESB_EEES9_SE_SG_Li256ELb1ELb1ELb1ELb0EEENS1_36VarlenDynamicPersistentTileSchedulerILi128ELi96ELi256ELi128ELb1ELb1ELb1ELb1ELb0ELb1EEEEEEEEEvNT_6ParamsE:
[----:B------:R-:W-:Y:S01]  /*0000*/  LDC R1, c[0x0][0x37c] ;  /* 0x0000df00ff017b82 */ /* 0x000fe20000000800 */
[----:B------:R-:W-:Y:S05]  /*0010*/  EXIT ;  /* 0x000000000000794d */ /* 0x000fea0003800000 */
.L_x_36:
        /* <DEDUP_REMOVED lines=14> */
.L_x_81:


//--------------------- .text._ZN7cutlass13device_kernelIN5flash11enable_sm90INS1_16FlashAttnFwdSm90INS1_25CollectiveMainloopFwdSm90ILi2EN4cute5tupleIJNS5_1CILi1EEES8_S8_EEENS6_IJNS7_ILi128EEENS7_ILi96EEENS7_ILi64EEEEEELi256ENS_6half_tEfNS_4arch4Sm90ELb0ELb1ELb0ELb1ELb1ELb0ELb1ELb1ELb0ELb1ELb1ELb0EEENS1_21CollectiveEpilogueFwdINS6_IJSA_NS7_ILi256EEESB_EEES9_SE_SG_Li256ELb1ELb1ELb1ELb0EEENS1_36VarlenDynamicPersistentTileSchedulerILi128ELi96ELi256ELi128ELb1ELb1ELb1ELb1ELb0ELb1EEEEEEEEEvNT_6ParamsE --------------------------
	.section	.text._ZN7cutlass13device_kernelIN5flash11enable_sm90INS1_16FlashAttnFwdSm90INS1_25CollectiveMainloopFwdSm90ILi2EN4cute5tupleIJNS5_1CILi1EEES8_S8_EEENS6_IJNS7_ILi128EEENS7_ILi96EEENS7_ILi64EEEEEELi256ENS_6half_tEfNS_4arch4Sm90ELb0ELb1ELb0ELb1ELb1ELb0ELb1ELb1ELb0ELb1ELb1ELb0EEENS1_21CollectiveEpilogueFwdINS6_IJSA_NS7_ILi256EEESB_EEES9_SE_SG_Li256ELb1ELb1ELb1ELb0EEENS1_36VarlenDynamicPersistentTileSchedulerILi128ELi96ELi256ELi128ELb1ELb1ELb1ELb1ELb0ELb1EEEEEEEEEvNT_6ParamsE,"ax",@progbits
	.align	128
.text._ZN7cutlass13device_kernelIN5flash11enable_sm90INS1_16FlashAttnFwdSm90INS1_25CollectiveMainloopFwdSm90ILi2EN4cute5tupleIJNS5_1CILi1EEES8_S8_EEENS6_IJNS7_ILi128EEENS7_ILi96EEENS7_ILi64EEEEEELi256ENS_6half_tEfNS_4arch4Sm90ELb0ELb1ELb0ELb1ELb1ELb0ELb1ELb1ELb0ELb1ELb1ELb0EEENS1_21CollectiveEpilogueFwdINS6_IJSA_NS7_ILi256EEESB_EEES9_SE_SG_Li256ELb1ELb1ELb1ELb0EEENS1_36VarlenDynamicPersistentTileSchedulerILi128ELi96ELi256ELi128ELb1ELb1ELb1ELb1ELb0ELb1EEEEEEEEEvNT_6ParamsE:
        .type           _ZN7cutlass13device_kernelIN5flash11enable_sm90INS1_16FlashAttnFwdSm90INS1_25CollectiveMainloopFwdSm90ILi2EN4cute5tupleIJNS5_1CILi1EEES8_S8_EEENS6_IJNS7_ILi128EEENS7_ILi96EEENS7_ILi64EEEEEELi256ENS_6half_tEfNS_4arch4Sm90ELb0ELb1ELb0ELb1ELb1ELb0ELb1ELb1ELb0ELb1ELb1ELb0EEENS1_21CollectiveEpilogueFwdINS6_IJSA_NS7_ILi256EEESB_EEES9_SE_SG_Li256ELb1ELb1ELb1ELb0EEENS1_36VarlenDynamicPersistentTileSchedulerILi128ELi96ELi256ELi128ELb1ELb1ELb1ELb1ELb0ELb1EEEEEEEEEvNT_6ParamsE,@function
        .size           _ZN7cutlass13device_kernelIN5flash11enable_sm90INS1_16FlashAttnFwdSm90INS1_25CollectiveMainloopFwdSm90ILi2EN4cute5tupleIJNS5_1CILi1EEES8_S8_EEENS6_IJNS7_ILi128EEENS7_ILi96EEENS7_ILi64EEEEEELi256ENS_6half_tEfNS_4arch4Sm90ELb0ELb1ELb0ELb1ELb1ELb0ELb1ELb1ELb0ELb1ELb1ELb0EEENS1_21CollectiveEpilogueFwdINS6_IJSA_NS7_ILi256EEESB_EEES9_SE_SG_Li256ELb1ELb1ELb1ELb0EEENS1_36VarlenDynamicPersistentTileSchedulerILi128ELi96ELi256ELi128ELb1ELb1ELb1ELb1ELb0ELb1EEEEEEEEEvNT_6ParamsE,(.L_x_82 - _ZN7cutlass13device_kernelIN5flash11enable_sm90INS1_16FlashAttnFwdSm90INS1_25CollectiveMainloopFwdSm90ILi2EN4cute5tupleIJNS5_1CILi1EEES8_S8_EEENS6_IJNS7_ILi128EEENS7_ILi96EEENS7_ILi64EEEEEELi256ENS_6half_tEfNS_4arch4Sm90ELb0ELb1ELb0ELb1ELb1ELb0ELb1ELb1ELb0ELb1ELb1ELb0EEENS1_21CollectiveEpilogueFwdINS6_IJSA_NS7_ILi256EEESB_EEES9_SE_SG_Li256ELb1ELb1ELb1ELb0EEENS1_36VarlenDynamicPersistentTileSchedulerILi128ELi96ELi256ELi128ELb1ELb1ELb1ELb1ELb0ELb1EEEEEEEEEvNT_6ParamsE)
        .other          _ZN7cutlass13device_kernelIN5flash11enable_sm90INS1_16FlashAttnFwdSm90INS1_25CollectiveMainloopFwdSm90ILi2EN4cute5tupleIJNS5_1CILi1EEES8_S8_EEENS6_IJNS7_ILi128EEENS7_ILi96EEENS7_ILi64EEEEEELi256ENS_6half_tEfNS_4arch4Sm90ELb0ELb1ELb0ELb1ELb1ELb0ELb1ELb1ELb0ELb1ELb1ELb0EEENS1_21CollectiveEpilogueFwdINS6_IJSA_NS7_ILi256EEESB_EEES9_SE_SG_Li256ELb1ELb1ELb1ELb0EEENS1_36VarlenDynamicPersistentTileSchedulerILi128ELi96ELi256ELi128ELb1ELb1ELb1ELb1ELb0ELb1EEEEEEEEEvNT_6ParamsE,@"STO_CUDA_ENTRY STV_DEFAULT"
_ZN7cutlass13device_kernelIN5flash11enable_sm90INS1_16FlashAttnFwdSm90INS1_25CollectiveMainloopFwdSm90ILi2EN4cute5tupleIJNS5_1CILi1EEES8_S8_EEENS6_IJNS7_ILi128EEENS7_ILi96EEENS7_ILi64EEEEEELi256ENS_6half_tEfNS_4arch4Sm90ELb0ELb1ELb0ELb1ELb1ELb0ELb1ELb1ELb0ELb1ELb1ELb0EEENS1_21CollectiveEpilogueFwdINS6_IJSA_NS7_ILi256EEESB_EEES9_SE_SG_Li256ELb1ELb1ELb1ELb0EEENS1_36VarlenDynamicPersistentTileSchedulerILi128ELi96ELi256ELi128ELb1ELb1ELb1ELb1ELb0ELb1EEEEEEEEEvNT_6ParamsE:
[----:B------:R-:W-:Y:S01]  /*0000*/  LDC R1, c[0x0][0x37c] ;  /* 0x0000df00ff017b82 */ /* 0x000fe20000000800 */
[----:B------:R-:W-:Y:S05]  /*0010*/  EXIT ;  /* 0x000000000000794d */ /* 0x000fea0003800000 */
.L_x_37:
        /* <DEDUP_REMOVED lines=14> */
.L_x_82:


//--------------------- .text._ZN7cutlass13device_kernelIN5flash11enable_sm90INS1_16FlashAttnFwdSm90INS1_25CollectiveMainloopFwdSm90ILi2EN4cute5tupleIJNS5_1CILi1EEES8_S8_EEENS6_IJNS7_ILi128EEENS7_ILi96EEENS7_ILi64EEEEEELi256ENS_6half_tEfNS_4arch4Sm90ELb0ELb1ELb0ELb1ELb1ELb1ELb1ELb1ELb0ELb1ELb1ELb0EEENS1_21CollectiveEpilogueFwdINS6_IJSA_NS7_ILi256EEESB_EEES9_SE_SG_Li256ELb1ELb1ELb1ELb0EEENS1_36VarlenDynamicPersistentTileSchedulerILi128ELi96ELi256ELi128ELb1ELb1ELb1ELb1ELb0ELb1EEEEEEEEEvNT_6ParamsE --------------------------
	.section	.text._ZN7cutlass13device_kernelIN5flash11enable_sm90INS1_16FlashAttnFwdSm90INS1_25CollectiveMainloopFwdSm90ILi2EN4cute5tupleIJNS5_1CILi1EEES8_S8_EEENS6_IJNS7_ILi128EEENS7_ILi96EEENS7_ILi64EEEEEELi256ENS_6half_tEfNS_4arch4Sm90ELb0ELb1ELb0ELb1ELb1ELb1ELb1ELb1ELb0ELb1ELb1ELb0EEENS1_21CollectiveEpilogueFwdINS6_IJSA_NS7_ILi256EEESB_EEES9_SE_SG_Li256ELb1ELb1ELb1ELb0EEENS1_36VarlenDynamicPersistentTileSchedulerILi128ELi96ELi256ELi128ELb1ELb1ELb1ELb1ELb0ELb1EEEEEEEEEvNT_6ParamsE,"ax",@progbits
	.align	128
.text._ZN7cutlass13device_kernelIN5flash11enable_sm90INS1_16FlashAttnFwdSm90INS1_25CollectiveMainloopFwdSm90ILi2EN4cute5tupleIJNS5_1CILi1EEES8_S8_EEENS6_IJNS7_ILi128EEENS7_ILi96EEENS7_ILi64EEEEEELi256ENS_6half_tEfNS_4arch4Sm90ELb0ELb1ELb0ELb1ELb1ELb1ELb1ELb1ELb0ELb1ELb1ELb0EEENS1_21CollectiveEpilogueFwdINS6_IJSA_NS7_ILi256EEESB_EEES9_SE_SG_Li256ELb1ELb1ELb1ELb0EEENS1_36VarlenDynamicPersistentTileSchedulerILi128ELi96ELi256ELi128ELb1ELb1ELb1ELb1ELb0ELb1EEEEEEEEEvNT_6ParamsE:
        .type           _ZN7cutlass13device_kernelIN5flash11enable_sm90INS1_16FlashAttnFwdSm90INS1_25CollectiveMainloopFwdSm90ILi2EN4cute5tupleIJNS5_1CILi1EEES8_S8_EEENS6_IJNS7_ILi128EEENS7_ILi96EEENS7_ILi64EEEEEELi256ENS_6half_tEfNS_4arch4Sm90ELb0ELb1ELb0ELb1ELb1ELb1ELb1ELb1ELb0ELb1ELb1ELb0EEENS1_21CollectiveEpilogueFwdINS6_IJSA_NS7_ILi256EEESB_EEES9_SE_SG_Li256ELb1ELb1ELb1ELb0EEENS1_36VarlenDynamicPersistentTileSchedulerILi128ELi96ELi256ELi128ELb1ELb1ELb1ELb1ELb0ELb1EEEEEEEEEvNT_6ParamsE,@function
        .size           _ZN7cutlass13device_kernelIN5flash11enable_sm90INS1_16FlashAttnFwdSm90INS1_25CollectiveMainloopFwdSm90ILi2EN4cute5tupleIJNS5_1CILi1EEES8_S8_EEENS6_IJNS7_ILi128EEENS7_ILi96EEENS7_ILi64EEEEEELi256ENS_6half_tEfNS_4arch4Sm90ELb0ELb1ELb0ELb1ELb1ELb1ELb1ELb1ELb0ELb1ELb1ELb0EEENS1_21CollectiveEpilogueFwdINS6_IJSA_NS7_ILi256EEESB_EEES9_SE_SG_Li256ELb1ELb1ELb1ELb0EEENS1_36VarlenDynamicPersistentTileSchedulerILi128ELi96ELi256ELi128ELb1ELb1ELb1ELb1ELb0ELb1EEEEEEEEEvNT_6ParamsE,(.L_x_83 - _ZN7cutlass13device_kernelIN5flash11enable_sm90INS1_16FlashAttnFwdSm90INS1_25CollectiveMainloopFwdSm90ILi2EN4cute5tupleIJNS5_1CILi1EEES8_S8_EEENS6_IJNS7_ILi128EEENS7_ILi96EEENS7_ILi64EEEEEELi256ENS_6half_tEfNS_4arch4Sm90ELb0ELb1ELb0ELb1ELb1ELb1ELb1ELb1ELb0ELb1ELb1ELb0EEENS1_21CollectiveEpilogueFwdINS6_IJSA_NS7_ILi256EEESB_EEES9_SE_SG_Li256ELb1ELb1ELb1ELb0EEENS1_36VarlenDynamicPersistentTileSchedulerILi128ELi96ELi256ELi128ELb1ELb1ELb1ELb1ELb0ELb1EEEEEEEEEvNT_6ParamsE)
        .other          _ZN7cutlass13device_kernelIN5flash11enable_sm90INS1_16FlashAttnFwdSm90INS1_25CollectiveMainloopFwdSm90ILi2EN4cute5tupleIJNS5_1CILi1EEES8_S8_EEENS6_IJNS7_ILi128EEENS7_ILi96EEENS7_ILi64EEEEEELi256ENS_6half_tEfNS_4arch4Sm90ELb0ELb1ELb0ELb1ELb1ELb1ELb1ELb1ELb0ELb1ELb1ELb0EEENS1_21CollectiveEpilogueFwdINS6_IJSA_NS7_ILi256EEESB_EEES9_SE_SG_Li256ELb1ELb1ELb1ELb0EEENS1_36VarlenDynamicPersistentTileSchedulerILi128ELi96ELi256ELi128ELb1ELb1ELb1ELb1ELb0ELb1EEEEEEEEEvNT_6ParamsE,@"STO_CUDA_ENTRY STV_DEFAULT"
_ZN7cutlass13device_kernelIN5flash11enable_sm90INS1_16FlashAttnFwdSm90INS1_25CollectiveMainloopFwdSm90ILi2EN4cute5tupleIJNS5_1CILi1EEES8_S8_EEENS6_IJNS7_ILi128EEENS7_ILi96EEENS7_ILi64EEEEEELi256ENS_6half_tEfNS_4arch4Sm90ELb0ELb1ELb0ELb1ELb1ELb1ELb1ELb1ELb0ELb1ELb1ELb0EEENS1_21CollectiveEpilogueFwdINS6_IJSA_NS7_ILi256EEESB_EEES9_SE_SG_Li256ELb1ELb1ELb1ELb0EEENS1_36VarlenDynamicPersistentTileSchedulerILi128ELi96ELi256ELi128ELb1ELb1ELb1ELb1ELb0ELb1EEEEEEEEEvNT_6ParamsE:
[----:B------:R-:W-:Y:S01]  /*0000*/  LDC R1, c[0x0][0x37c] ;  /* 0x0000df00ff017b82 */ /* 0x000fe20000000800 */
[----:B------:R-:W-:Y:S05]  /*0010*/  EXIT ;  /* 0x000000000000794d */ /* 0x000fea0003800000 */
.L_x_38:
        /* <DEDUP_REMOVED lines=14> */
.L_x_83:


//--------------------- .text._ZN7cutlass13device_kernelIN5flash11enable_sm90INS1_16FlashAttnFwdSm90INS1_25CollectiveMainloopFwdSm90ILi2EN4cute5tupleIJNS5_1CILi1EEES8_S8_EEENS6_IJNS7_ILi128EEENS7_ILi96EEENS7_ILi64EEEEEELi256ENS_6half_tEfNS_4arch4Sm90ELb1ELb0ELb0ELb0ELb1ELb0ELb0ELb1ELb0ELb1ELb1ELb0EEENS1_21CollectiveEpilogueFwdINS6_IJSA_NS7_ILi256EEESB_EEES9_SE_SG_Li256ELb0ELb1ELb1ELb0EEENS1_19SingleTileSchedulerILb0ELb1ELb1ELi128EEEEEEEEEvNT_6ParamsE --------------------------
	.section	.text._ZN7cutlass13device_kernelIN5flash11enable_sm90INS1_16FlashAttnFwdSm90INS1_25CollectiveMainloopFwdSm90ILi2EN4cute5tupleIJNS5_1CILi1EEES8_S8_EEENS6_IJNS7_ILi128EEENS7_ILi96EEENS7_ILi64EEEEEELi256ENS_6half_tEfNS_4arch4Sm90ELb1ELb0ELb0ELb0ELb1ELb0ELb0ELb1ELb0ELb1ELb1ELb0EEENS1_21CollectiveEpilogueFwdINS6_IJSA_NS7_ILi256EEESB_EEES9_SE_SG_Li256ELb0ELb1ELb1ELb0EEENS1_19SingleTileSchedulerILb0ELb1ELb1ELi128EEEEEEEEEvNT_6ParamsE,"ax",@progbits
	.align	128
.text._ZN7cutlass13device_kernelIN5flash11enable_sm90INS1_16FlashAttnFwdSm90INS1_25CollectiveMainloopFwdSm90ILi2EN4cute5tupleIJNS5_1CILi1EEES8_S8_EEENS6_IJNS7_ILi128EEENS7_ILi96EEENS7_ILi64EEEEEELi256ENS_6half_tEfNS_4arch4Sm90ELb1ELb0ELb0ELb0ELb1ELb0ELb0ELb1ELb0ELb1ELb1ELb0EEENS1_21CollectiveEpilogueFwdINS6_IJSA_NS7_ILi256EEESB_EEES9_SE_SG_Li256ELb0ELb1ELb1ELb0EEENS1_19SingleTileSchedulerILb0ELb1ELb1ELi128EEEEEEEEEvNT_6ParamsE:
        .type           _ZN7cutlass13device_kernelIN5flash11enable_sm90INS1_16FlashAttnFwdSm90INS1_25CollectiveMainloopFwdSm90ILi2EN4cute5tupleIJNS5_1CILi1EEES8_S8_EEENS6_IJNS7_ILi128EEENS7_ILi96EEENS7_ILi64EEEEEELi256ENS_6half_tEfNS_4arch4Sm90ELb1ELb0ELb0ELb0ELb1ELb0ELb0ELb1ELb0ELb1ELb1ELb0EEENS1_21CollectiveEpilogueFwdINS6_IJSA_NS7_ILi256EEESB_EEES9_SE_SG_Li256ELb0ELb1ELb1ELb0EEENS1_19SingleTileSchedulerILb0ELb1ELb1ELi128EEEEEEEEEvNT_6ParamsE,@function
        .size           _ZN7cutlass13device_kernelIN5flash11enable_sm90INS1_16FlashAttnFwdSm90INS1_25CollectiveMainloopFwdSm90ILi2EN4cute5tupleIJNS5_1CILi1EEES8_S8_EEENS6_IJNS7_ILi128EEENS7_ILi96EEENS7_ILi64EEEEEELi256ENS_6half_tEfNS_4arch4Sm90ELb1ELb0ELb0ELb0ELb1ELb0ELb0ELb1ELb0ELb1ELb1ELb0EEENS1_21CollectiveEpilogueFwdINS6_IJSA_NS7_ILi256EEESB_EEES9_SE_SG_Li256ELb0ELb1ELb1ELb0EEENS1_19SingleTileSchedulerILb0ELb1ELb1ELi128EEEEEEEEEvNT_6ParamsE,(.L_x_84 - _ZN7cutlass13device_kernelIN5flash11enable_sm90INS1_16FlashAttnFwdSm90INS1_25CollectiveMainloopFwdSm90ILi2EN4cute5tupleIJNS5_1CILi1EEES8_S8_EEENS6_IJNS7_ILi128EEENS7_ILi96EEENS7_ILi64EEEEEELi256ENS_6half_tEfNS_4arch4Sm90ELb1ELb0ELb0ELb0ELb1ELb0ELb0ELb1ELb0ELb1ELb1ELb0EEENS1_21CollectiveEpilogueFwdINS6_IJSA_NS7_ILi256EEESB_EEES9_SE_SG_Li256ELb0ELb1ELb1ELb0EEENS1_19SingleTileSchedulerILb0ELb1ELb1ELi128EEEEEEEEEvNT_6ParamsE)
        .other          _ZN7cutlass13device_kernelIN5flash11enable_sm90INS1_16FlashAttnFwdSm90INS1_25CollectiveMainloopFwdSm90ILi2EN4cute5tupleIJNS5_1CILi1EEES8_S8_EEENS6_IJNS7_ILi128EEENS7_ILi96EEENS7_ILi64EEEEEELi256ENS_6half_tEfNS_4arch4Sm90ELb1ELb0ELb0ELb0ELb1ELb0ELb0ELb1ELb0ELb1ELb1ELb0EEENS1_21CollectiveEpilogueFwdINS6_IJSA_NS7_ILi256EEESB_EEES9_SE_SG_Li256ELb0ELb1ELb1ELb0EEENS1_19SingleTileSchedulerILb0ELb1ELb1ELi128EEEEEEEEEvNT_6ParamsE,@"STO_CUDA_ENTRY STV_DEFAULT"
_ZN7cutlass13device_kernelIN5flash11enable_sm90INS1_16FlashAttnFwdSm90INS1_25CollectiveMainloopFwdSm90ILi2EN4cute5tupleIJNS5_1CILi1EEES8_S8_EEENS6_IJNS7_ILi128EEENS7_ILi96EEENS7_ILi64EEEEEELi256ENS_6half_tEfNS_4arch4Sm90ELb1ELb0ELb0ELb0ELb1ELb0ELb0ELb1ELb0ELb1ELb1ELb0EEENS1_21CollectiveEpilogueFwdINS6_IJSA_NS7_ILi256EEESB_EEES9_SE_SG_Li256ELb0ELb1ELb1ELb0EEENS1_19SingleTileSchedulerILb0ELb1ELb1ELi128EEEEEEEEEvNT_6ParamsE:
[----:B------:R-:W-:Y:S01]  /*0000*/  LDC R1, c[0x0][0x37c] ;  /* 0x0000df00ff017b82 */ /* 0x000fe20000000800 */
[----:B------:R-:W-:Y:S05]  /*0010*/  EXIT ;  /* 0x000000000000794d */ /* 0x000fea0003800000 */
.L_x_39:
        /* <DEDUP_REMOVED lines=14> */
.L_x_84:


//--------------------- .text._ZN7cutlass13device_kernelIN5flash11enable_sm90INS1_16FlashAttnFwdSm90INS1_25CollectiveMainloopFwdSm90ILi2EN4cute5tupleIJNS5_1CILi1EEES8_S8_EEENS6_IJNS7_ILi128EEENS7_ILi96EEENS7_ILi64EEEEEELi256ENS_6half_tEfNS_4arch4Sm90ELb1ELb0ELb0ELb0ELb1ELb0ELb1ELb1ELb0ELb1ELb1ELb0EEENS1_21CollectiveEpilogueFwdINS6_IJSA_NS7_ILi256EEESB_EEES9_SE_SG_Li256ELb0ELb1ELb1ELb0EEENS1_19SingleTileSchedulerILb0ELb1ELb1ELi128EEEEEEEEEvNT_6ParamsE --------------------------
	.section	.text._ZN7cutlass13device_kernelIN5flash11enable_sm90INS1_16FlashAttnFwdSm90INS1_25CollectiveMainloopFwdSm90ILi2EN4cute5tupleIJNS5_1CILi1EEES8_S8_EEENS6_IJNS7_ILi128EEENS7_ILi96EEENS7_ILi64EEEEEELi256ENS_6half_tEfNS_4arch4Sm90ELb1ELb0ELb0ELb0ELb1ELb0ELb1ELb1ELb0ELb1ELb1ELb0EEENS1_21CollectiveEpilogueFwdINS6_IJSA_NS7_ILi256EEESB_EEES9_SE_SG_Li256ELb0ELb1ELb1ELb0EEENS1_19SingleTileSchedulerILb0ELb1ELb1ELi128EEEEEEEEEvNT_6ParamsE,"ax",@progbits
	.align	128
.text._ZN7cutlass13device_kernelIN5flash11enable_sm90INS1_16FlashAttnFwdSm90INS1_25CollectiveMainloopFwdSm90ILi2EN4cute5tupleIJNS5_1CILi1EEES8_S8_EEENS6_IJNS7_ILi128EEENS7_ILi96EEENS7_ILi64EEEEEELi256ENS_6half_tEfNS_4arch4Sm90ELb1ELb0ELb0ELb0ELb1ELb0ELb1ELb1ELb0ELb1ELb1ELb0EEENS1_21CollectiveEpilogueFwdINS6_IJSA_NS7_ILi256EEESB_EEES9_SE_SG_Li256ELb0ELb1ELb1ELb0EEENS1_19SingleTileSchedulerILb0ELb1ELb1ELi128EEEEEEEEEvNT_6ParamsE:
        .type           _ZN7cutlass13device_kernelIN5flash11enable_sm90INS1_16FlashAttnFwdSm90INS1_25CollectiveMainloopFwdSm90ILi2EN4cute5tupleIJNS5_1CILi1EEES8_S8_EEENS6_IJNS7_ILi128EEENS7_ILi96EEENS7_ILi64EEEEEELi256ENS_6half_tEfNS_4arch4Sm90ELb1ELb0ELb0ELb0ELb1ELb0ELb1ELb1ELb0ELb1ELb1ELb0EEENS1_21CollectiveEpilogueFwdINS6_IJSA_NS7_ILi256EEESB_EEES9_SE_SG_Li256ELb0ELb1ELb1ELb0EEENS1_19SingleTileSchedulerILb0ELb1ELb1ELi128EEEEEEEEEvNT_6ParamsE,@function
        .size           _ZN7cutlass13device_kernelIN5flash11enable_sm90INS1_16FlashAttnFwdSm90INS1_25CollectiveMainloopFwdSm90ILi2EN4cute5tupleIJNS5_1CILi1EEES8_S8_EEENS6_IJNS7_ILi128EEENS7_ILi96EEENS7_ILi64EEEEEELi256ENS_6half_tEfNS_4arch4Sm90ELb1ELb0ELb0ELb0ELb1ELb0ELb1ELb1ELb0ELb1ELb1ELb0EEENS1_21CollectiveEpilogueFwdINS6_IJSA_NS7_ILi256EEESB_EEES9_SE_SG_Li256ELb0ELb1ELb1ELb0EEENS1_19SingleTileSchedulerILb0ELb1ELb1ELi128EEEEEEEEEvNT_6ParamsE,(.L_x_85 - _ZN7cutlass13device_kernelIN5flash11enable_sm90INS1_16FlashAttnFwdSm90INS1_25CollectiveMainloopFwdSm90ILi2EN4cute5tupleIJNS5_1CILi1EEES8_S8_EEENS6_IJNS7_ILi128EEENS7_ILi96EEENS7_ILi64EEEEEELi256ENS_6half_tEfNS_4arch4Sm90ELb1ELb0ELb0ELb0ELb1ELb0ELb1ELb1ELb0ELb1ELb1ELb0EEENS1_21CollectiveEpilogueFwdINS6_IJSA_NS7_ILi256EEESB_EEES9_SE_SG_Li256ELb0ELb1ELb1ELb0EEENS1_19SingleTileSchedulerILb0ELb1ELb1ELi128EEEEEEEEEvNT_6ParamsE)
        .other          _ZN7cutlass13device_kernelIN5flash11enable_sm90INS1_16FlashAttnFwdSm90INS1_25CollectiveMainloopFwdSm90ILi2EN4cute5tupleIJNS5_1CILi1EEES8_S8_EEENS6_IJNS7_ILi128EEENS7_ILi96EEENS7_ILi64EEEEEELi256ENS_6half_tEfNS_4arch4Sm90ELb1ELb0ELb0ELb0ELb1ELb0ELb1ELb1ELb0ELb1ELb1ELb0EEENS1_21CollectiveEpilogueFwdINS6_IJSA_NS7_ILi256EEESB_EEES9_SE_SG_Li256ELb0ELb1ELb1ELb0EEENS1_19SingleTileSchedulerILb0ELb1ELb1ELi128EEEEEEEEEvNT_6ParamsE,@"STO_CUDA_ENTRY STV_DEFAULT"
_ZN7cutlass13device_kernelIN5flash11enable_sm90INS1_16FlashAttnFwdSm90INS1_25CollectiveMainloopFwdSm90ILi2EN4cute5tupleIJNS5_1CILi1EEES8_S8_EEENS6_IJNS7_ILi128EEENS7_ILi96EEENS7_ILi64EEEEEELi256ENS_6half_tEfNS_4arch4Sm90ELb1ELb0ELb0ELb0ELb1ELb0ELb1ELb1ELb0ELb1ELb1ELb0EEENS1_21CollectiveEpilogueFwdINS6_IJSA_NS7_ILi256EEESB_EEES9_SE_SG_Li256ELb0ELb1ELb1ELb0EEENS1_19SingleTileSchedulerILb0ELb1ELb1ELi128EEEEEEEEEvNT_6ParamsE:
[----:B------:R-:W-:Y:S01]  /*0000*/  LDC R1, c[0x0][0x37c] ;  /* 0x0000df00ff017b82 */ /* 0x000fe20000000800 */
[----:B------:R-:W-:Y:S05]  /*0010*/  EXIT ;  /* 0x000000000000794d */ /* 0x000fea0003800000 */
.L_x_40:
        /* <DEDUP_REMOVED lines=14> */
.L_x_85:


//--------------------- .text._ZN7cutlass13device_kernelIN5flash11enable_sm90INS1_16FlashAttnFwdSm90INS1_25CollectiveMainloopFwdSm90ILi2EN4cute5tupleIJNS5_1CILi1EEES8_S8_EEENS6_IJNS7_ILi128EEENS7_ILi96EEENS7_ILi64EEEEEELi256ENS_6half_tEfNS_4arch4Sm90ELb1ELb0ELb0ELb1ELb1ELb0ELb0ELb1ELb0ELb1ELb1ELb0EEENS1_21CollectiveEpilogueFwdINS6_IJSA_NS7_ILi256EEESB_EEES9_SE_SG_Li256ELb1ELb1ELb1ELb0EEENS1_36VarlenDynamicPersistentTileSchedulerILi128ELi96ELi256ELi128ELb1ELb1ELb1ELb1ELb1ELb1EEEEEEEEEvNT_6ParamsE --------------------------
	.section	.text._ZN7cutlass13device_kernelIN5flash11enable_sm90INS1_16FlashAttnFwdSm90INS1_25CollectiveMainloopFwdSm90ILi2EN4cute5tupleIJNS5_1CILi1EEES8_S8_EEENS6_IJNS7_ILi128EEENS7_ILi96EEENS7_ILi64EEEEEELi256ENS_6half_tEfNS_4arch4Sm90ELb1ELb0ELb0ELb1ELb1ELb0ELb0ELb1ELb0ELb1ELb1ELb0EEENS1_21CollectiveEpilogueFwdINS6_IJSA_NS7_ILi256EEESB_EEES9_SE_SG_Li256ELb1ELb1ELb1ELb0EEENS1_36VarlenDynamicPersistentTileSchedulerILi128ELi96ELi256ELi128ELb1ELb1ELb1ELb1ELb1ELb1EEEEEEEEEvNT_6ParamsE,"ax",@progbits
	.align	128
.text._ZN7cutlass13device_kernelIN5flash11enable_sm90INS1_16FlashAttnFwdSm90INS1_25CollectiveMainloopFwdSm90ILi2EN4cute5tupleIJNS5_1CILi1EEES8_S8_EEENS6_IJNS7_ILi128EEENS7_ILi96EEENS7_ILi64EEEEEELi256ENS_6half_tEfNS_4arch4Sm90ELb1ELb0ELb0ELb1ELb1ELb0ELb0ELb1ELb0ELb1ELb1ELb0EEENS1_21CollectiveEpilogueFwdINS6_IJSA_NS7_ILi256EEESB_EEES9_SE_SG_Li256ELb1ELb1ELb1ELb0EEENS1_36VarlenDynamicPersistentTileSchedulerILi128ELi96ELi256ELi128ELb1ELb1ELb1ELb1ELb1ELb1EEEEEEEEEvNT_6ParamsE:
        .type           _ZN7cutlass13device_kernelIN5flash11enable_sm90INS1_16FlashAttnFwdSm90INS1_25CollectiveMainloopFwdSm90ILi2EN4cute5tupleIJNS5_1CILi1EEES8_S8_EEENS6_IJNS7_ILi128EEENS7_ILi96EEENS7_ILi64EEEEEELi256ENS_6half_tEfNS_4arch4Sm90ELb1ELb0ELb0ELb1ELb1ELb0ELb0ELb1ELb0ELb1ELb1ELb0EEENS1_21CollectiveEpilogueFwdINS6_IJSA_NS7_ILi256EEESB_EEES9_SE_SG_Li256ELb1ELb1ELb1ELb0EEENS1_36VarlenDynamicPersistentTileSchedulerILi128ELi96ELi256ELi128ELb1ELb1ELb1ELb1ELb1ELb1EEEEEEEEEvNT_6ParamsE,@function
        .size           _ZN7cutlass13device_kernelIN5flash11enable_sm90INS1_16FlashAttnFwdSm90INS1_25CollectiveMainloopFwdSm90ILi2EN4cute5tupleIJNS5_1CILi1EEES8_S8_EEENS6_IJNS7_ILi128EEENS7_ILi96EEENS7_ILi64EEEEEELi256ENS_6half_tEfNS_4arch4Sm90ELb1ELb0ELb0ELb1ELb1ELb0ELb0ELb1ELb0ELb1ELb1ELb0EEENS1_21CollectiveEpilogueFwdINS6_IJSA_NS7_ILi256EEESB_EEES9_SE_SG_Li256ELb1ELb1ELb1ELb0EEENS1_36VarlenDynamicPersistentTileSchedulerILi128ELi96ELi256ELi128ELb1ELb1ELb1ELb1ELb1ELb1EEEEEEEEEvNT_6ParamsE,(.L_x_86 - _ZN7cutlass13device_kernelIN5flash11enable_sm90INS1_16FlashAttnFwdSm90INS1_25CollectiveMainloopFwdSm90ILi2EN4cute5tupleIJNS5_1CILi1EEES8_S8_EEENS6_IJNS7_ILi128EEENS7_ILi96EEENS7_ILi64EEEEEELi256ENS_6half_tEfNS_4arch4Sm90ELb1ELb0ELb0ELb1ELb1ELb0ELb0ELb1ELb0ELb1ELb1ELb0EEENS1_21CollectiveEpilogueFwdINS6_IJSA_NS7_ILi256EEESB_EEES9_SE_SG_Li256ELb1ELb1ELb1ELb0EEENS1_36VarlenDynamicPersistentTileSchedulerILi128ELi96ELi256ELi128ELb1ELb1ELb1ELb1ELb1ELb1EEEEEEEEEvNT_6ParamsE)
        .other          _ZN7cutlass13device_kernelIN5flash11enable_sm90INS1_16FlashAttnFwdSm90INS1_25CollectiveMainloopFwdSm90ILi2EN4cute5tupleIJNS5_1CILi1EEES8_S8_EEENS6_IJNS7_ILi128EEENS7_ILi96EEENS7_ILi64EEEEEELi256ENS_6half_tEfNS_4arch4Sm90ELb1ELb0ELb0ELb1ELb1ELb0ELb0ELb1ELb0ELb1ELb1ELb0EEENS1_21CollectiveEpilogueFwdINS6_IJSA_NS7_ILi256EEESB_EEES9_SE_SG_Li256ELb1ELb1ELb1ELb0EEENS1_36VarlenDynamicPersistentTileSchedulerILi128ELi96ELi256ELi128ELb1ELb1ELb1ELb1ELb1ELb1EEEEEEEEEvNT_6ParamsE,@"STO_CUDA_ENTRY STV_DEFAULT"
_ZN7cutlass13device_kernelIN5flash11enable_sm90INS1_16FlashAttnFwdSm90INS1_25CollectiveMainloopFwdSm90ILi2EN4cute5tupleIJNS5_1CILi1EEES8_S8_EEENS6_IJNS7_ILi128EEENS7_ILi96EEENS7_ILi64EEEEEELi256ENS_6half_tEfNS_4arch4Sm90ELb1ELb0ELb0ELb1ELb1ELb0ELb0ELb1ELb0ELb1ELb1ELb0EEENS1_21CollectiveEpilogueFwdINS6_IJSA_NS7_ILi256EEESB_EEES9_SE_SG_Li256ELb1ELb1ELb1ELb0EEENS1_36VarlenDynamicPersistentTileSchedulerILi128ELi96ELi256ELi128ELb1ELb1ELb1ELb1ELb1ELb1EEEEEEEEEvNT_6ParamsE:
[----:B------:R-:W-:Y:S01]  /*0000*/  LDC R1, c[0x0][0x37c] ;  /* 0x0000df00ff017b82 */ /* 0x000fe20000000800 */
[----:B------:R-:W-:Y:S05]  /*0010*/  EXIT ;  /* 0x000000000000794d */ /* 0x000fea0003800000 */
.L_x_41:
        /* <DEDUP_REMOVED lines=14> */
.L_x_86:


//--------------------- .text._ZN7cutlass13device_kernelIN5flash11enable_sm90INS1_16FlashAttnFwdSm90INS1_25CollectiveMainloopFwdSm90ILi2EN4cute5tupleIJNS5_1CILi1EEES8_S8_EEENS6_IJNS7_ILi128EEENS7_ILi96EEENS7_ILi64EEEEEELi256ENS_6half_tEfNS_4arch4Sm90ELb1ELb0ELb0ELb1ELb1ELb1ELb0ELb1ELb0ELb1ELb1ELb0EEENS1_21CollectiveEpilogueFwdINS6_IJSA_NS7_ILi256EEESB_EEES9_SE_SG_Li256ELb1ELb1ELb1ELb0EEENS1_36VarlenDynamicPersistentTileSchedulerILi128ELi96ELi256ELi128ELb1ELb1ELb1ELb1ELb1ELb1EEEEEEEEEvNT_6ParamsE --------------------------
	.section	.text._ZN7cutlass13device_kernelIN5flash11enable_sm90INS1_16FlashAttnFwdSm90INS1_25CollectiveMainloopFwdSm90ILi2EN4cute5tupleIJNS5_1CILi1EEES8_S8_EEENS6_IJNS7_ILi128EEENS7_ILi96EEENS7_ILi64EEEEEELi256ENS_6half_tEfNS_4arch4Sm90ELb1ELb0ELb0ELb1ELb1ELb1ELb0ELb1ELb0ELb1ELb1ELb0EEENS1_21CollectiveEpilogueFwdINS6_IJSA_NS7_ILi256EEESB_EEES9_SE_SG_Li256ELb1ELb1ELb1ELb0EEENS1_36VarlenDynamicPersistentTileSchedulerILi128ELi96ELi256ELi128ELb1ELb1ELb1ELb1ELb1ELb1EEEEEEEEEvNT_6ParamsE,"ax",@progbits
	.align	128
.text._ZN7cutlass13device_kernelIN5flash11enable_sm90INS1_16FlashAttnFwdSm90INS1_25CollectiveMainloopFwdSm90ILi2EN4cute5tupleIJNS5_1CILi1EEES8_S8_EEENS6_IJNS7_ILi128EEENS7_ILi96EEENS7_ILi64EEEEEELi256ENS_6half_tEfNS_4arch4Sm90ELb1ELb0ELb0ELb1ELb1ELb1ELb0ELb1ELb0ELb1ELb1ELb0EEENS1_21CollectiveEpilogueFwdINS6_IJSA_NS7_ILi256EEESB_EEES9_SE_SG_Li256ELb1ELb1ELb1ELb0EEENS1_36VarlenDynamicPersistentTileSchedulerILi128ELi96ELi256ELi128ELb1ELb1ELb1ELb1ELb1ELb1EEEEEEEEEvNT_6ParamsE:
        .type           _ZN7cutlass13device_kernelIN5flash11enable_sm90INS1_16FlashAttnFwdSm90INS1_25CollectiveMainloopFwdSm90ILi2EN4cute5tupleIJNS5_1CILi1EEES8_S8_EEENS6_IJNS7_ILi128EEENS7_ILi96EEENS7_ILi64EEEEEELi256ENS_6half_tEfNS_4arch4Sm90ELb1ELb0ELb0ELb1ELb1ELb1ELb0ELb1ELb0ELb1ELb1ELb0EEENS1_21CollectiveEpilogueFwdINS6_IJSA_NS7_ILi256EEESB_EEES9_SE_SG_Li256ELb1ELb1ELb1ELb0EEENS1_36VarlenDynamicPersistentTileSchedulerILi128ELi96ELi256ELi128ELb1ELb1ELb1ELb1ELb1ELb1EEEEEEEEEvNT_6ParamsE,@function
        .size           _ZN7cutlass13device_kernelIN5flash11enable_sm90INS1_16FlashAttnFwdSm90INS1_25CollectiveMainloopFwdSm90ILi2EN4cute5tupleIJNS5_1CILi1EEES8_S8_EEENS6_IJNS7_ILi128EEENS7_ILi96EEENS7_ILi64EEEEEELi256ENS_6half_tEfNS_4arch4Sm90ELb1ELb0ELb0ELb1ELb1ELb1ELb0ELb1ELb0ELb1ELb1ELb0EEENS1_21CollectiveEpilogueFwdINS6_IJSA_NS7_ILi256EEESB_EEES9_SE_SG_Li256ELb1ELb1ELb1ELb0EEENS1_36VarlenDynamicPersistentTileSchedulerILi128ELi96ELi256ELi128ELb1ELb1ELb1ELb1ELb1ELb1EEEEEEEEEvNT_6ParamsE,(.L_x_87 - _ZN7cutlass13device_kernelIN5flash11enable_sm90INS1_16FlashAttnFwdSm90INS1_25CollectiveMainloopFwdSm90ILi2EN4cute5tupleIJNS5_1CILi1EEES8_S8_EEENS6_IJNS7_ILi128EEENS7_ILi96EEENS7_ILi64EEEEEELi256ENS_6half_tEfNS_4arch4Sm90ELb1ELb0ELb0ELb1ELb1ELb1ELb0ELb1ELb0ELb1ELb1ELb0EEENS1_21CollectiveEpilogueFwdINS6_IJSA_NS7_ILi256EEESB_EEES9_SE_SG_Li256ELb1ELb1ELb1ELb0EEENS1_36VarlenDynamicPersistentTileSchedulerILi128ELi96ELi256ELi128ELb1ELb1ELb1ELb1ELb1ELb1EEEEEEEEEvNT_6ParamsE)
        .other          _ZN7cutlass13device_kernelIN5flash11enable_sm90INS1_16FlashAttnFwdSm90INS1_25CollectiveMainloopFwdSm90ILi2EN4cute5tupleIJNS5_1CILi1EEES8_S8_EEENS6_IJNS7_ILi128EEENS7_ILi96EEENS7_ILi64EEEEEELi256ENS_6half_tEfNS_4arch4Sm90ELb1ELb0ELb0ELb1ELb1ELb1ELb0ELb1ELb0ELb1ELb1ELb0EEENS1_21CollectiveEpilogueFwdINS6_IJSA_NS7_ILi256EEESB_EEES9_SE_SG_Li256ELb1ELb1ELb1ELb0EEENS1_36VarlenDynamicPersistentTileSchedulerILi128ELi96ELi256ELi128ELb1ELb1ELb1ELb1ELb1ELb1EEEEEEEEEvNT_6ParamsE,@"STO_CUDA_ENTRY STV_DEFAULT"
_ZN7cutlass13device_kernelIN5flash11enable_sm90INS1_16FlashAttnFwdSm90INS1_25CollectiveMainloopFwdSm90ILi2EN4cute5tupleIJNS5_1CILi1EEES8_S8_EEENS6_IJNS7_ILi128EEENS7_ILi96EEENS7_ILi64EEEEEELi256ENS_6half_tEfNS_4arch4Sm90ELb1ELb0ELb0ELb1ELb1ELb1ELb0ELb1ELb0ELb1ELb1ELb0EEENS1_21CollectiveEpilogueFwdINS6_IJSA_NS7_ILi256EEESB_EEES9_SE_SG_Li256ELb1ELb1ELb1ELb0EEENS1_36VarlenDynamicPersistentTileSchedulerILi128ELi96ELi256ELi128ELb1ELb1ELb1ELb1ELb1ELb1EEEEEEEEEvNT_6ParamsE:
[----:B------:R-:W-:Y:S01]  /*0000*/  LDC R1, c[0x0][0x37c] ;  /* 0x0000df00ff017b82 */ /* 0x000fe20000000800 */
[----:B------:R-:W-:Y:S05]  /*0010*/  EXIT ;  /* 0x000000000000794d */ /* 0x000fea0003800000 */
.L_x_42:
        /* <DEDUP_REMOVED lines=14> */
.L_x_87:


//--------------------- .text._ZN7cutlass13device_kernelIN5flash11enable_sm90INS1_16FlashAttnFwdSm90INS1_25CollectiveMainloopFwdSm90ILi2EN4cute5tupleIJNS5_1CILi1EEES8_S8_EEENS6_IJNS7_ILi128EEENS7_ILi96EEENS7_ILi64EEEEEELi256ENS_6half_tEfNS_4arch4Sm90ELb1ELb0ELb0ELb1ELb1ELb0ELb1ELb1ELb0ELb1ELb1ELb0EEENS1_21CollectiveEpilogueFwdINS6_IJSA_NS7_ILi256EEESB_EEES9_SE_SG_Li256ELb1ELb1ELb1ELb0EEENS1_36VarlenDynamicPersistentTileSchedulerILi128ELi96ELi256ELi128ELb1ELb1ELb1ELb1ELb1ELb1EEEEEEEEEvNT_6ParamsE --------------------------
	.section	.text._ZN7cutlass13device_kernelIN5flash11enable_sm90INS1_16FlashAttnFwdSm90INS1_25CollectiveMainloopFwdSm90ILi2EN4cute5tupleIJNS5_1CILi1EEES8_S8_EEENS6_IJNS7_ILi128EEENS7_ILi96EEENS7_ILi64EEEEEELi256ENS_6half_tEfNS_4arch4Sm90ELb1ELb0ELb0ELb1ELb1ELb0ELb1ELb1ELb0ELb1ELb1ELb0EEENS1_21CollectiveEpilogueFwdINS6_IJSA_NS7_ILi256EEESB_EEES9_SE_SG_Li256ELb1ELb1ELb1ELb0EEENS1_36VarlenDynamicPersistentTileSchedulerILi128ELi96ELi256ELi128ELb1ELb1ELb1ELb1ELb1ELb1EEEEEEEEEvNT_6ParamsE,"ax",@progbits
	.align	128
.text._ZN7cutlass13device_kernelIN5flash11enable_sm90INS1_16FlashAttnFwdSm90INS1_25CollectiveMainloopFwdSm90ILi2EN4cute5tupleIJNS5_1CILi1EEES8_S8_EEENS6_IJNS7_ILi128EEENS7_ILi96EEENS7_ILi64EEEEEELi256ENS_6half_tEfNS_4arch4Sm90ELb1ELb0ELb0ELb1ELb1ELb0ELb1ELb1ELb0ELb1ELb1ELb0EEENS1_21CollectiveEpilogueFwdINS6_IJSA_NS7_ILi256EEESB_EEES9_SE_SG_Li256ELb1ELb1ELb1ELb0EEENS1_36VarlenDynamicPersistentTileSchedulerILi128ELi96ELi256ELi128ELb1ELb1ELb1ELb1ELb1ELb1EEEEEEEEEvNT_6ParamsE:
        .type           _ZN7cutlass13device_kernelIN5flash11enable_sm90INS1_16FlashAttnFwdSm90INS1_25CollectiveMainloopFwdSm90ILi2EN4cute5tupleIJNS5_1CILi1EEES8_S8_EEENS6_IJNS7_ILi128EEENS7_ILi96EEENS7_ILi64EEEEEELi256ENS_6half_tEfNS_4arch4Sm90ELb1ELb0ELb0ELb1ELb1ELb0ELb1ELb1ELb0ELb1ELb1ELb0EEENS1_21CollectiveEpilogueFwdINS6_IJSA_NS7_ILi256EEESB_EEES9_SE_SG_Li256ELb1ELb1ELb1ELb0EEENS1_36VarlenDynamicPersistentTileSchedulerILi128ELi96ELi256ELi128ELb1ELb1ELb1ELb1ELb1ELb1EEEEEEEEEvNT_6ParamsE,@function
        .size           _ZN7cutlass13device_kernelIN5flash11enable_sm90INS1_16FlashAttnFwdSm90INS1_25CollectiveMainloopFwdSm90ILi2EN4cute5tupleIJNS5_1CILi1EEES8_S8_EEENS6_IJNS7_ILi128EEENS7_ILi96EEENS7_ILi64EEEEEELi256ENS_6half_tEfNS_4arch4Sm90ELb1ELb0ELb0ELb1ELb1ELb0ELb1ELb1ELb0ELb1ELb1ELb0EEENS1_21CollectiveEpilogueFwdINS6_IJSA_NS7_ILi256EEESB_EEES9_SE_SG_Li256ELb1ELb1ELb1ELb0EEENS1_36VarlenDynamicPersistentTileSchedulerILi128ELi96ELi256ELi128ELb1ELb1ELb1ELb1ELb1ELb1EEEEEEEEEvNT_6ParamsE,(.L_x_88 - _ZN7cutlass13device_kernelIN5flash11enable_sm90INS1_16FlashAttnFwdSm90INS1_25CollectiveMainloopFwdSm90ILi2EN4cute5tupleIJNS5_1CILi1EEES8_S8_EEENS6_IJNS7_ILi128EEENS7_ILi96EEENS7_ILi64EEEEEELi256ENS_6half_tEfNS_4arch4Sm90ELb1ELb0ELb0ELb1ELb1ELb0ELb1ELb1ELb0ELb1ELb1ELb0EEENS1_21CollectiveEpilogueFwdINS6_IJSA_NS7_ILi256EEESB_EEES9_SE_SG_Li256ELb1ELb1ELb1ELb0EEENS1_36VarlenDynamicPersistentTileSchedulerILi128ELi96ELi256ELi128ELb1ELb1ELb1ELb1ELb1ELb1EEEEEEEEEvNT_6ParamsE)
        .other          _ZN7cutlass13device_kernelIN5flash11enable_sm90INS1_16FlashAttnFwdSm90INS1_25CollectiveMainloopFwdSm90ILi2EN4cute5tupleIJNS5_1CILi1EEES8_S8_EEENS6_IJNS7_ILi128EEENS7_ILi96EEENS7_ILi64EEEEEELi256ENS_6half_tEfNS_4arch4Sm90ELb1ELb0ELb0ELb1ELb1ELb0ELb1ELb1ELb0ELb1ELb1ELb0EEENS1_21CollectiveEpilogueFwdINS6_IJSA_NS7_ILi256EEESB_EEES9_SE_SG_Li256ELb1ELb1ELb1ELb0EEENS1_36VarlenDynamicPersistentTileSchedulerILi128ELi96ELi256ELi128ELb1ELb1ELb1ELb1ELb1ELb1EEEEEEEEEvNT_6ParamsE,@"STO_CUDA_ENTRY STV_DEFAULT"
_ZN7cutlass13device_kernelIN5flash11enable_sm90INS1_16FlashAttnFwdSm90INS1_25CollectiveMainloopFwdSm90ILi2EN4cute5tupleIJNS5_1CILi1EEES8_S8_EEENS6_IJNS7_ILi128EEENS7_ILi96EEENS7_ILi64EEEEEELi256ENS_6half_tEfNS_4arch4Sm90ELb1ELb0ELb0ELb1ELb1ELb0ELb1ELb1ELb0ELb1ELb1ELb0EEENS1_21CollectiveEpilogueFwdINS6_IJSA_NS7_ILi256EEESB_EEES9_SE_SG_Li256ELb1ELb1ELb1ELb0EEENS1_36VarlenDynamicPersistentTileSchedulerILi128ELi96ELi256ELi128ELb1ELb1ELb1ELb1ELb1ELb1EEEEEEEEEvNT_6ParamsE:
[----:B------:R-:W-:Y:S01]  /*0000*/  LDC R1, c[0x0][0x37c] ;  /* 0x0000df00ff017b82 */ /* 0x000fe20000000800 */
[----:B------:R-:W-:Y:S05]  /*0010*/  EXIT ;  /* 0x000000000000794d */ /* 0x000fea0003800000 */
.L_x_43:
        /* <DEDUP_REMOVED lines=14> */
.L_x_88:


//--------------------- .text._ZN7cutlass13device_kernelIN5flash11enable_sm90INS1_16FlashAttnFwdSm90INS1_25CollectiveMainloopFwdSm90ILi2EN4cute5tupleIJNS5_1CILi1EEES8_S8_EEENS6_IJNS7_ILi128EEENS7_ILi96EEENS7_ILi64EEEEEELi256ENS_6half_tEfNS_4arch4Sm90ELb1ELb0ELb0ELb1ELb1ELb1ELb1ELb1ELb0ELb1ELb1ELb0EEENS1_21CollectiveEpilogueFwdINS6_IJSA_NS7_ILi256EEESB_EEES9_SE_SG_Li256ELb1ELb1ELb1ELb0EEENS1_36VarlenDynamicPersistentTileSchedulerILi128ELi96ELi256ELi128ELb1ELb1ELb1ELb1ELb1ELb1EEEEEEEEEvNT_6ParamsE --------------------------
	.section	.text._ZN7cutlass13device_kernelIN5flash11enable_sm90INS1_16FlashAttnFwdSm90INS1_25CollectiveMainloopFwdSm90ILi2EN4cute5tupleIJNS5_1CILi1EEES8_S8_EEENS6_IJNS7_ILi128EEENS7_ILi96EEENS7_ILi64EEEEEELi256ENS_6half_tEfNS_4arch4Sm90ELb1ELb0ELb0ELb1ELb1ELb1ELb1ELb1ELb0ELb1ELb1ELb0EEENS1_21CollectiveEpilogueFwdINS6_IJSA_NS7_ILi256EEESB_EEES9_SE_SG_Li256ELb1ELb1ELb1ELb0EEENS1_36VarlenDynamicPersistentTileSchedulerILi128ELi96ELi256ELi128ELb1ELb1ELb1ELb1ELb1ELb1EEEEEEEEEvNT_6ParamsE,"ax",@progbits
	.align	128
.text._ZN7cutlass13device_kernelIN5flash11enable_sm90INS1_16FlashAttnFwdSm90INS1_25CollectiveMainloopFwdSm90ILi2EN4cute5tupleIJNS5_1CILi1EEES8_S8_EEENS6_IJNS7_ILi128EEENS7_ILi96EEENS7_ILi64EEEEEELi256ENS_6half_tEfNS_4arch4Sm90ELb1ELb0ELb0ELb1ELb1ELb1ELb1ELb1ELb0ELb1ELb1ELb0EEENS1_21CollectiveEpilogueFwdINS6_IJSA_NS7_ILi256EEESB_EEES9_SE_SG_Li256ELb1ELb1ELb1ELb0EEENS1_36VarlenDynamicPersistentTileSchedulerILi128ELi96ELi256ELi128ELb1ELb1ELb1ELb1ELb1ELb1EEEEEEEEEvNT_6ParamsE:
        .type           _ZN7cutlass13device_kernelIN5flash11enable_sm90INS1_16FlashAttnFwdSm90INS1_25CollectiveMainloopFwdSm90ILi2EN4cute5tupleIJNS5_1CILi1EEES8_S8_EEENS6_IJNS7_ILi128EEENS7_ILi96EEENS7_ILi64EEEEEELi256ENS_6half_tEfNS_4arch4Sm90ELb1ELb0ELb0ELb1ELb1ELb1ELb1ELb1ELb0ELb1ELb1ELb0EEENS1_21CollectiveEpilogueFwdINS6_IJSA_NS7_ILi256EEESB_EEES9_SE_SG_Li256ELb1ELb1ELb1ELb0EEENS1_36VarlenDynamicPersistentTileSchedulerILi128ELi96ELi256ELi128ELb1ELb1ELb1ELb1ELb1ELb1EEEEEEEEEvNT_6ParamsE,@function
        .size           _ZN7cutlass13device_kernelIN5flash11enable_sm90INS1_16FlashAttnFwdSm90INS1_25CollectiveMainloopFwdSm90ILi2EN4cute5tupleIJNS5_1CILi1EEES8_S8_EEENS6_IJNS7_ILi128EEENS7_ILi96EEENS7_ILi64EEEEEELi256ENS_6half_tEfNS_4arch4Sm90ELb1ELb0ELb0ELb1ELb1ELb1ELb1ELb1ELb0ELb1ELb1ELb0EEENS1_21CollectiveEpilogueFwdINS6_IJSA_NS7_ILi256EEESB_EEES9_SE_SG_Li256ELb1ELb1ELb1ELb0EEENS1_36VarlenDynamicPersistentTileSchedulerILi128ELi96ELi256ELi128ELb1ELb1ELb1ELb1ELb1ELb1EEEEEEEEEvNT_6ParamsE,(.L_x_89 - _ZN7cutlass13device_kernelIN5flash11enable_sm90INS1_16FlashAttnFwdSm90INS1_25CollectiveMainloopFwdSm90ILi2EN4cute5tupleIJNS5_1CILi1EEES8_S8_EEENS6_IJNS7_ILi128EEENS7_ILi96EEENS7_ILi64EEEEEELi256ENS_6half_tEfNS_4arch4Sm90ELb1ELb0ELb0ELb1ELb1ELb1ELb1ELb1ELb0ELb1ELb1ELb0EEENS1_21CollectiveEpilogueFwdINS6_IJSA_NS7_ILi256EEESB_EEES9_SE_SG_Li256ELb1ELb1ELb1ELb0EEENS1_36VarlenDynamicPersistentTileSchedulerILi128ELi96ELi256ELi128ELb1ELb1ELb1ELb1ELb1ELb1EEEEEEEEEvNT_6ParamsE)
        .other          _ZN7cutlass13device_kernelIN5flash11enable_sm90INS1_16FlashAttnFwdSm90INS1_25CollectiveMainloopFwdSm90ILi2EN4cute5tupleIJNS5_1CILi1EEES8_S8_EEENS6_IJNS7_ILi128EEENS7_ILi96EEENS7_ILi64EEEEEELi256ENS_6half_tEfNS_4arch4Sm90ELb1ELb0ELb0ELb1ELb1ELb1ELb1ELb1ELb0ELb1ELb1ELb0EEENS1_21CollectiveEpilogueFwdINS6_IJSA_NS7_ILi256EEESB_EEES9_SE_SG_Li256ELb1ELb1ELb1ELb0EEENS1_36VarlenDynamicPersistentTileSchedulerILi128ELi96ELi256ELi128ELb1ELb1ELb1ELb1ELb1ELb1EEEEEEEEEvNT_6ParamsE,@"STO_CUDA_ENTRY STV_DEFAULT"
_ZN7cutlass13device_kernelIN5flash11enable_sm90INS1_16FlashAttnFwdSm90INS1_25CollectiveMainloopFwdSm90ILi2EN4cute5tupleIJNS5_1CILi1EEES8_S8_EEENS6_IJNS7_ILi128EEENS7_ILi96EEENS7_ILi64EEEEEELi256ENS_6half_tEfNS_4arch4Sm90ELb1ELb0ELb0ELb1ELb1ELb1ELb1ELb1ELb0ELb1ELb1ELb0EEENS1_21CollectiveEpilogueFwdINS6_IJSA_NS7_ILi256EEESB_EEES9_SE_SG_Li256ELb1ELb1ELb1ELb0EEENS1_36VarlenDynamicPersistentTileSchedulerILi128ELi96ELi256ELi128ELb1ELb1ELb1ELb1ELb1ELb1EEEEEEEEEvNT_6ParamsE:
[----:B------:R-:W-:Y:S01]  /*0000*/  LDC R1, c[0x0][0x37c] ;  /* 0x0000df00ff017b82 */ /* 0x000fe20000000800 */
[----:B------:R-:W-:Y:S05]  /*0010*/  EXIT ;  /* 0x000000000000794d */ /* 0x000fea0003800000 */
.L_x_44:
        /* <DEDUP_REMOVED lines=14> */
.L_x_89:


//--------------------- .nv.shared.reserved.0     --------------------------
	.section	.nv.shared.reserved.0,"aw",@nobits
	.weak		__nv_reservedSMEM_offset_0_alias
	.size		__nv_reservedSMEM_offset_0_alias, 0, 64
	.other		__nv_reservedSMEM_offset_0_alias,@"STO_CUDA_RESERVED_SHARED STV_DEFAULT"
__nv_reservedSMEM_offset_0_alias:
	.zero		0
	.zero		64


//--------------------- .nv.global                --------------------------
	.section	.nv.global,"aw",@nobits
.nv.global:
	.type		_ZN79_INTERNAL_73f4098d_43_flash_fwd_hdimdiff_fp16_paged_split_sm90_cu_ceb34e2a_38374cute1_E,@object
	.size		_ZN79_INTERNAL_73f4098d_43_flash_fwd_hdimdiff_fp16_paged_split_sm90_cu_ceb34e2a_38374cute1_E,(_ZN79_INTERNAL_73f4098d_43_flash_fwd_hdimdiff_fp16_paged_split_sm90_cu_ceb34e2a_38374cuda3std3__45__cpo6cbeginE - _ZN79_INTERNAL_73f4098d_43_flash_fwd_hdimdiff_fp16_paged_split_sm90_cu_ceb34e2a_38374cute1_E)
_ZN79_INTERNAL_73f4098d_43_flash_fwd_hdimdiff_fp16_paged_split_sm90_cu_ceb34e2a_38374cute1_E:
	.zero		1
	.type		_ZN79_INTERNAL_73f4098d_43_flash_fwd_hdimdiff_fp16_paged_split_sm90_cu_ceb34e2a_38374cuda3std3__45__cpo6cbeginE,@object
	.size		_ZN79_INTERNAL_73f4098d_43_flash_fwd_hdimdiff_fp16_paged_split_sm90_cu_ceb34e2a_38374cuda3std3__45__cpo6cbeginE,(_ZN79_INTERNAL_73f4098d_43_flash_fwd_hdimdiff_fp16_paged_split_sm90_cu_ceb34e2a_38374cuda3std3__48in_placeE - _ZN79_INTERNAL_73f4098d_43_flash_fwd_hdimdiff_fp16_paged_split_sm90_cu_ceb34e2a_38374cuda3std3__45__cpo6cbeginE)
_ZN79_INTERNAL_73f4098d_43_flash_fwd_hdimdiff_fp16_paged_split_sm90_cu_ceb34e2a_38374cuda3std3__45__cpo6cbeginE:
	.zero		1
	.type		_ZN79_INTERNAL_73f4098d_43_flash_fwd_hdimdiff_fp16_paged_split_sm90_cu_ceb34e2a_38374cuda3std3__48in_placeE,@object
	.size		_ZN79_INTERNAL_73f4098d_43_flash_fwd_hdimdiff_fp16_paged_split_sm90_cu_ceb34e2a_38374cuda3std3__48in_placeE,(_ZN79_INTERNAL_73f4098d_43_flash_fwd_hdimdiff_fp16_paged_split_sm90_cu_ceb34e2a_38374cuda3std6ranges3__45__cpo9iter_moveE - _ZN79_INTERNAL_73f4098d_43_flash_fwd_hdimdiff_fp16_paged_split_sm90_cu_ceb34e2a_38374cuda3std3__48in_placeE)
_ZN79_INTERNAL_73f4098d_43_flash_fwd_hdimdiff_fp16_paged_split_sm90_cu_ceb34e2a_38374cuda3std3__48in_placeE:
	.zero		1
	.type		_ZN79_INTERNAL_73f4098d_43_flash_fwd_hdimdiff_fp16_paged_split_sm90_cu_ceb34e2a_38374cuda3std6ranges3__45__cpo9iter_moveE,@object
	.size		_ZN79_INTERNAL_73f4098d_43_flash_fwd_hdimdiff_fp16_paged_split_sm90_cu_ceb34e2a_38374cuda3std6ranges3__45__cpo9iter_moveE,(_ZN79_INTERNAL_73f4098d_43_flash_fwd_hdimdiff_fp16_paged_split_sm90_cu_ceb34e2a_38374cuda3std3__45__cpo5beginE - _ZN79_INTERNAL_73f4098d_43_flash_fwd_hdimdiff_fp16_paged_split_sm90_cu_ceb34e2a_38374cuda3std6ranges3__45__cpo9iter_moveE)
_ZN79_INTERNAL_73f4098d_43_flash_fwd_hdimdiff_fp16_paged_split_sm90_cu_ceb34e2a_38374cuda3std6ranges3__45__cpo9iter_moveE:
	.zero		1
	.type		_ZN79_INTERNAL_73f4098d_43_flash_fwd_hdimdiff_fp16_paged_split_sm90_cu_ceb34e2a_38374cuda3std3__45__cpo5beginE,@object
	.size		_ZN79_INTERNAL_73f4098d_43_flash_fwd_hdimdiff_fp16_paged_split_sm90_cu_ceb34e2a_38374cuda3std3__45__cpo5beginE,(_ZN79_INTERNAL_73f4098d_43_flash_fwd_hdimdiff_fp16_paged_split_sm90_cu_ceb34e2a_38374cuda3std3__481_GLOBAL__N__73f4098d_43_flash_fwd_hdimdiff_fp16_paged_split_sm90_cu_ceb34e2a_38376ignoreE - _ZN79_INTERNAL_73f4098d_43_flash_fwd_hdimdiff_fp16_paged_split_sm90_cu_ceb34e2a_38374cuda3std3__45__cpo5beginE)
_ZN79_INTERNAL_73f4098d_43_flash_fwd_hdimdiff_fp16_paged_split_sm90_cu_ceb34e2a_38374cuda3std3__45__cpo5beginE:
	.zero		1
	.type		_ZN79_INTERNAL_73f4098d_43_flash_fwd_hdimdiff_fp16_paged_split_sm90_cu_ceb34e2a_38374cuda3std3__481_GLOBAL__N__73f4098d_43_flash_fwd_hdimdiff_fp16_paged_split_sm90_cu_ceb34e2a_38376ignoreE,@object
	.size		_ZN79_INTERNAL_73f4098d_43_flash_fwd_hdimdiff_fp16_paged_split_sm90_cu_ceb34e2a_38374cuda3std3__481_GLOBAL__N__73f4098d_43_flash_fwd_hdimdiff_fp16_paged_split_sm90_cu_ceb34e2a_38376ignoreE,(_ZN79_INTERNAL_73f4098d_43_flash_fwd_hdimdiff_fp16_paged_split_sm90_cu_ceb34e2a_38374cute7productE - _ZN79_INTERNAL_73f4098d_43_flash_fwd_hdimdiff_fp16_paged_split_sm90_cu_ceb34e2a_38374cuda3std3__481_GLOBAL__N__73f4098d_43_flash_fwd_hdimdiff_fp16_paged_split_sm90_cu_ceb34e2a_38376ignoreE)
_ZN79_INTERNAL_73f4098d_43_flash_fwd_hdimdiff_fp16_paged_split_sm90_cu_ceb34e2a_38374cuda3std3__481_GLOBAL__N__73f4098d_43_flash_fwd_hdimdiff_fp16_paged_split_sm90_cu_ceb34e2a_38376ignoreE:
	.zero		1
	.type		_ZN79_INTERNAL_73f4098d_43_flash_fwd_hdimdiff_fp16_paged_split_sm90_cu_ceb34e2a_38374cute7productE,@object
	.size		_ZN79_INTERNAL_73f4098d_43_flash_fwd_hdimdiff_fp16_paged_split_sm90_cu_ceb34e2a_38374cute7productE,(_ZN79_INTERNAL_73f4098d_43_flash_fwd_hdimdiff_fp16_paged_split_sm90_cu_ceb34e2a_38374cuda3std3__45__cpo3endE - _ZN79_INTERNAL_73f4098d_43_flash_fwd_hdimdiff_fp16_paged_split_sm90_cu_ceb34e2a_38374cute7productE)
_ZN79_INTERNAL_73f4098d_43_flash_fwd_hdimdiff_fp16_paged_split_sm90_cu_ceb34e2a_38374cute7productE:
	.zero		1
	.type		_ZN79_INTERNAL_73f4098d_43_flash_fwd_hdimdiff_fp16_paged_split_sm90_cu_ceb34e2a_38374cuda3std3__45__cpo3endE,@object
	.size		_ZN79_INTERNAL_73f4098d_43_flash_fwd_hdimdiff_fp16_paged_split_sm90_cu_ceb34e2a_38374cuda3std3__45__cpo3endE,(_ZN79_INTERNAL_73f4098d_43_flash_fwd_hdimdiff_fp16_paged_split_sm90_cu_ceb34e2a_38374cuda3std3__419piecewise_constructE - _ZN79_INTERNAL_73f4098d_43_flash_fwd_hdimdiff_fp16_paged_split_sm90_cu_ceb34e2a_38374cuda3std3__45__cpo3endE)
_ZN79_INTERNAL_73f4098d_43_flash_fwd_hdimdiff_fp16_paged_split_sm90_cu_ceb34e2a_38374cuda3std3__45__cpo3endE:
	.zero		1
	.type		_ZN79_INTERNAL_73f4098d_43_flash_fwd_hdimdiff_fp16_paged_split_sm90_cu_ceb34e2a_38374cuda3std3__419piecewise_constructE,@object
	.size		_ZN79_INTERNAL_73f4098d_43_flash_fwd_hdimdiff_fp16_paged_split_sm90_cu_ceb34e2a_38374cuda3std3__419piecewise_constructE,(_ZN79_INTERNAL_73f4098d_43_flash_fwd_hdimdiff_fp16_paged_split_sm90_cu_ceb34e2a_38374cuda3std3__45__cpo4cendE - _ZN79_INTERNAL_73f4098d_43_flash_fwd_hdimdiff_fp16_paged_split_sm90_cu_ceb34e2a_38374cuda3std3__419piecewise_constructE)
_ZN79_INTERNAL_73f4098d_43_flash_fwd_hdimdiff_fp16_paged_split_sm90_cu_ceb34e2a_38374cuda3std3__419piecewise_constructE:
	.zero		1
	.type		_ZN79_INTERNAL_73f4098d_43_flash_fwd_hdimdiff_fp16_paged_split_sm90_cu_ceb34e2a_38374cuda3std3__45__cpo4cendE,@object
	.size		_ZN79_INTERNAL_73f4098d_43_flash_fwd_hdimdiff_fp16_paged_split_sm90_cu_ceb34e2a_38374cuda3std3__45__cpo4cendE,(_ZN79_INTERNAL_73f4098d_43_flash_fwd_hdimdiff_fp16_paged_split_sm90_cu_ceb34e2a_38374cuda3std6ranges3__45__cpo4swapE - _ZN79_INTERNAL_73f4098d_43_flash_fwd_hdimdiff_fp16_paged_split_sm90_cu_ceb34e2a_38374cuda3std3__45__cpo4cendE)
_ZN79_INTERNAL_73f4098d_43_flash_fwd_hdimdiff_fp16_paged_split_sm90_cu_ceb34e2a_38374cuda3std3__45__cpo4cendE:
	.zero		1
	.type		_ZN79_INTERNAL_73f4098d_43_flash_fwd_hdimdiff_fp16_paged_split_sm90_cu_ceb34e2a_38374cuda3std6ranges3__45__cpo4swapE,@object
	.size		_ZN79_INTERNAL_73f4098d_43_flash_fwd_hdimdiff_fp16_paged_split_sm90_cu_ceb34e2a_38374cuda3std6ranges3__45__cpo4swapE,(.L_7 - _ZN79_INTERNAL_73f4098d_43_flash_fwd_hdimdiff_fp16_paged_split_sm90_cu_ceb34e2a_38374cuda3std6ranges3__45__cpo4swapE)
_ZN79_INTERNAL_73f4098d_43_flash_fwd_hdimdiff_fp16_paged_split_sm90_cu_ceb34e2a_38374cuda3std6ranges3__45__cpo4swapE:
	.zero		1
.L_7:


//--------------------- .nv.constant0._ZN7cutlass13device_kernelIN5flash11enable_sm90INS1_16FlashAttnFwdSm90INS1_25CollectiveMainloopFwdSm90ILi2EN4cute5tupleIJNS5_1CILi1EEES8_S8_EEENS6_IJNS7_ILi128EEENS7_ILi96EEENS7_ILi192EEEEEELi128ENS_6half_tEfNS_4arch4Sm90ELb0ELb0ELb0ELb0ELb1ELb0ELb0ELb1ELb1ELb1ELb1ELb0EEENS1_21CollectiveEpilogueFwdINS6_IJSA_SA_SB_EEES9_SE_SG_Li256ELb0ELb1ELb1ELb0EEENS1_19SingleTileSchedulerILb0ELb1ELb1ELi128EEEEEEEEEvNT_6ParamsE --------------------------
	.section	.nv.constant0._ZN7cutlass13device_kernelIN5flash11enable_sm90INS1_16FlashAttnFwdSm90INS1_25CollectiveMainloopFwdSm90ILi2EN4cute5tupleIJNS5_1CILi1EEES8_S8_EEENS6_IJNS7_ILi128EEENS7_ILi96EEENS7_ILi192EEEEEELi128ENS_6half_tEfNS_4arch4Sm90ELb0ELb0ELb0ELb0ELb1ELb0ELb0ELb1ELb1ELb1ELb1ELb0EEENS1_21CollectiveEpilogueFwdINS6_IJSA_SA_SB_EEES9_SE_SG_Li256ELb0ELb1ELb1ELb0EEENS1_19SingleTileSchedulerILb0ELb1ELb1ELi128EEEEEEEEEvNT_6ParamsE,"a",@progbits
	.sectionflags	@""
	.align	4
.nv.constant0._ZN7cutlass13device_kernelIN5flash11enable_sm90INS1_16FlashAttnFwdSm90INS1_25CollectiveMainloopFwdSm90ILi2EN4cute5tupleIJNS5_1CILi1EEES8_S8_EEENS6_IJNS7_ILi128EEENS7_ILi96EEENS7_ILi192EEEEEELi128ENS_6half_tEfNS_4arch4Sm90ELb0ELb0ELb0ELb0ELb1ELb0ELb0ELb1ELb1ELb1ELb1ELb0EEENS1_21CollectiveEpilogueFwdINS6_IJSA_SA_SB_EEES9_SE_SG_Li256ELb0ELb1ELb1ELb0EEENS1_19SingleTileSchedulerILb0ELb1ELb1ELi128EEEEEEEEEvNT_6ParamsE:
	.zero		3456


//--------------------- .nv.constant0._ZN7cutlass13device_kernelIN5flash11enable_sm90INS1_16FlashAttnFwdSm90INS1_25CollectiveMainloopFwdSm90ILi2EN4cute5tupleIJNS5_1CILi1EEES8_S8_EEENS6_IJNS7_ILi128EEENS7_ILi96EEENS7_ILi192EEEEEELi128ENS_6half_tEfNS_4arch4Sm90ELb0ELb0ELb0ELb1ELb1ELb0ELb0ELb1ELb1ELb1ELb1ELb0EEENS1_21CollectiveEpilogueFwdINS6_IJSA_SA_SB_EEES9_SE_SG_Li256ELb1ELb1ELb1ELb0EEENS1_36VarlenDynamicPersistentTileSchedulerILi128ELi96ELi256ELi128ELb1ELb1ELb1ELb0ELb1ELb1EEEEEEEEEvNT_6ParamsE --------------------------
	.section	.nv.constant0._ZN7cutlass13device_kernelIN5flash11enable_sm90INS1_16FlashAttnFwdSm90INS1_25CollectiveMainloopFwdSm90ILi2EN4cute5tupleIJNS5_1CILi1EEES8_S8_EEENS6_IJNS7_ILi128EEENS7_ILi96EEENS7_ILi192EEEEEELi128ENS_6half_tEfNS_4arch4Sm90ELb0ELb0ELb0ELb1ELb1ELb0ELb0ELb1ELb1ELb1ELb1ELb0EEENS1_21CollectiveEpilogueFwdINS6_IJSA_SA_SB_EEES9_SE_SG_Li256ELb1ELb1ELb1ELb0EEENS1_36VarlenDynamicPersistentTileSchedulerILi128ELi96ELi256ELi128ELb1ELb1ELb1ELb0ELb1ELb1EEEEEEEEEvNT_6ParamsE,"a",@progbits
	.sectionflags	@""
	.align	4
.nv.constant0._ZN7cutlass13device_kernelIN5flash11enable_sm90INS1_16FlashAttnFwdSm90INS1_25CollectiveMainloopFwdSm90ILi2EN4cute5tupleIJNS5_1CILi1EEES8_S8_EEENS6_IJNS7_ILi128EEENS7_ILi96EEENS7_ILi192EEEEEELi128ENS_6half_tEfNS_4arch4Sm90ELb0ELb0ELb0ELb1ELb1ELb0ELb0ELb1ELb1ELb1ELb1ELb0EEENS1_21CollectiveEpilogueFwdINS6_IJSA_SA_SB_EEES9_SE_SG_Li256ELb1ELb1ELb1ELb0EEENS1_36VarlenDynamicPersistentTileSchedulerILi128ELi96ELi256ELi128ELb1ELb1ELb1ELb0ELb1ELb1EEEEEEEEEvNT_6ParamsE:
	.zero		3584


//--------------------- .nv.constant0._ZN7cutlass13device_kernelIN5flash11enable_sm90INS1_16FlashAttnFwdSm90INS1_25CollectiveMainloopFwdSm90ILi2EN4cute5tupleIJNS5_1CILi1EEES8_S8_EEENS6_IJNS7_ILi128EEENS7_ILi96EEENS7_ILi192EEEEEELi128ENS_6half_tEfNS_4arch4Sm90ELb0ELb0ELb0ELb1ELb1ELb1ELb0ELb1ELb1ELb1ELb1ELb0EEENS1_21CollectiveEpilogueFwdINS6_IJSA_SA_SB_EEES9_SE_SG_Li256ELb1ELb1ELb1ELb0EEENS1_36VarlenDynamicPersistentTileSchedulerILi128ELi96ELi256ELi128ELb1ELb1ELb1ELb0ELb1ELb1EEEEEEEEEvNT_6ParamsE --------------------------
	.section	.nv.constant0._ZN7cutlass13device_kernelIN5flash11enable_sm90INS1_16FlashAttnFwdSm90INS1_25CollectiveMainloopFwdSm90ILi2EN4cute5tupleIJNS5_1CILi1EEES8_S8_EEENS6_IJNS7_ILi128EEENS7_ILi96EEENS7_ILi192EEEEEELi128ENS_6half_tEfNS_4arch4Sm90ELb0ELb0ELb0ELb1ELb1ELb1ELb0ELb1ELb1ELb1ELb1ELb0EEENS1_21CollectiveEpilogueFwdINS6_IJSA_SA_SB_EEES9_SE_SG_Li256ELb1ELb1ELb1ELb0EEENS1_36VarlenDynamicPersistentTileSchedulerILi128ELi96ELi256ELi128ELb1ELb1ELb1ELb0ELb1ELb1EEEEEEEEEvNT_6ParamsE,"a",@progbits
	.sectionflags	@""
	.align	4
.nv.constant0._ZN7cutlass13device_kernelIN5flash11enable_sm90INS1_16FlashAttnFwdSm90INS1_25CollectiveMainloopFwdSm90ILi2EN4cute5tupleIJNS5_1CILi1EEES8_S8_EEENS6_IJNS7_ILi128EEENS7_ILi96EEENS7_ILi192EEEEEELi128ENS_6half_tEfNS_4arch4Sm90ELb0ELb0ELb0ELb1ELb1ELb1ELb0ELb1ELb1ELb1ELb1ELb0EEENS1_21CollectiveEpilogueFwdINS6_IJSA_SA_SB_EEES9_SE_SG_Li256ELb1ELb1ELb1ELb0EEENS1_36VarlenDynamicPersistentTileSchedulerILi128ELi96ELi256ELi128ELb1ELb1ELb1ELb0ELb1ELb1EEEEEEEEEvNT_6ParamsE:
	.zero		3584


//--------------------- .nv.constant0._ZN7cutlass13device_kernelIN5flash11enable_sm90INS1_16FlashAttnFwdSm90INS1_25CollectiveMainloopFwdSm90ILi2EN4cute5tupleIJNS5_1CILi1EEES8_S8_EEENS6_IJNS7_ILi128EEENS7_ILi96EEENS7_ILi192EEEEEELi128ENS_6half_tEfNS_4arch4Sm90ELb0ELb1ELb0ELb0ELb1ELb0ELb0ELb1ELb1ELb1ELb1ELb0EEENS1_21CollectiveEpilogueFwdINS6_IJSA_SA_SB_EEES9_SE_SG_Li256ELb0ELb1ELb1ELb0EEENS1_19SingleTileSchedulerILb0ELb1ELb1ELi128EEEEEEEEEvNT_6ParamsE --------------------------
	.section	.nv.constant0._ZN7cutlass13device_kernelIN5flash11enable_sm90INS1_16FlashAttnFwdSm90INS1_25CollectiveMainloopFwdSm90ILi2EN4cute5tupleIJNS5_1CILi1EEES8_S8_EEENS6_IJNS7_ILi128EEENS7_ILi96EEENS7_ILi192EEEEEELi128ENS_6half_tEfNS_4arch4Sm90ELb0ELb1ELb0ELb0ELb1ELb0ELb0ELb1ELb1ELb1ELb1ELb0EEENS1_21CollectiveEpilogueFwdINS6_IJSA_SA_SB_EEES9_SE_SG_Li256ELb0ELb1ELb1ELb0EEENS1_19SingleTileSchedulerILb0ELb1ELb1ELi128EEEEEEEEEvNT_6ParamsE,"a",@progbits
	.sectionflags	@""
	.align	4
.nv.constant0._ZN7cutlass13device_kernelIN5flash11enable_sm90INS1_16FlashAttnFwdSm90INS1_25CollectiveMainloopFwdSm90ILi2EN4cute5tupleIJNS5_1CILi1EEES8_S8_EEENS6_IJNS7_ILi128EEENS7_ILi96EEENS7_ILi192EEEEEELi128ENS_6half_tEfNS_4arch4Sm90ELb0ELb1ELb0ELb0ELb1ELb0ELb0ELb1ELb1ELb1ELb1ELb0EEENS1_21CollectiveEpilogueFwdINS6_IJSA_SA_SB_EEES9_SE_SG_Li256ELb0ELb1ELb1ELb0EEENS1_19SingleTileSchedulerILb0ELb1ELb1ELi128EEEEEEEEEvNT_6ParamsE:
	.zero		3456


//--------------------- .nv.constant0._ZN7cutlass13device_kernelIN5flash11enable_sm90INS1_16FlashAttnFwdSm90INS1_25CollectiveMainloopFwdSm90ILi2EN4cute5tupleIJNS5_1CILi1EEES8_S8_EEENS6_IJNS7_ILi128EEENS7_ILi96EEENS7_ILi192EEEEEELi128ENS_6half_tEfNS_4arch4Sm90ELb0ELb1ELb0ELb1ELb1ELb0ELb0ELb1ELb1ELb1ELb1ELb0EEENS1_21CollectiveEpilogueFwdINS6_IJSA_SA_SB_EEES9_SE_SG_Li256ELb1ELb1ELb1ELb0EEENS1_36VarlenDynamicPersistentTileSchedulerILi128ELi96ELi256ELi128ELb1ELb1ELb1ELb1ELb0ELb1EEEEEEEEEvNT_6ParamsE --------------------------
	.section	.nv.constant0._ZN7cutlass13device_kernelIN5flash11enable_sm90INS1_16FlashAttnFwdSm90INS1_25CollectiveMainloopFwdSm90ILi2EN4cute5tupleIJNS5_1CILi1EEES8_S8_EEENS6_IJNS7_ILi128EEENS7_ILi96EEENS7_ILi192EEEEEELi128ENS_6half_tEfNS_4arch4Sm90ELb0ELb1ELb0ELb1ELb1ELb0ELb0ELb1ELb1ELb1ELb1ELb0EEENS1_21CollectiveEpilogueFwdINS6_IJSA_SA_SB_EEES9_SE_SG_Li256ELb1ELb1ELb1ELb0EEENS1_36VarlenDynamicPersistentTileSchedulerILi128ELi96ELi256ELi128ELb1ELb1ELb1ELb1ELb0ELb1EEEEEEEEEvNT_6ParamsE,"a",@progbits
	.sectionflags	@""
	.align	4
.nv.constant0._ZN7cutlass13device_kernelIN5flash11enable_sm90INS1_16FlashAttnFwdSm90INS1_25CollectiveMainloopFwdSm90ILi2EN4cute5tupleIJNS5_1CILi1EEES8_S8_EEENS6_IJNS7_ILi128EEENS7_ILi96EEENS7_ILi192EEEEEELi128ENS_6half_tEfNS_4arch4Sm90ELb0ELb1ELb0ELb1ELb1ELb0ELb0ELb1ELb1ELb1ELb1ELb0EEENS1_21CollectiveEpilogueFwdINS6_IJSA_SA_SB_EEES9_SE_SG_Li256ELb1ELb1ELb1ELb0EEENS1_36VarlenDynamicPersistentTileSchedulerILi128ELi96ELi256ELi128ELb1ELb1ELb1ELb1ELb0ELb1EEEEEEEEEvNT_6ParamsE:
	.zero		3584


//--------------------- .nv.constant0._ZN7cutlass13device_kernelIN5flash11enable_sm90INS1_16FlashAttnFwdSm90INS1_25CollectiveMainloopFwdSm90ILi2EN4cute5tupleIJNS5_1CILi1EEES8_S8_EEENS6_IJNS7_ILi128EEENS7_ILi96EEENS7_ILi192EEEEEELi128ENS_6half_tEfNS_4arch4Sm90ELb0ELb1ELb0ELb1ELb1ELb1ELb0ELb1ELb1ELb1ELb1ELb0EEENS1_21CollectiveEpilogueFwdINS6_IJSA_SA_SB_EEES9_SE_SG_Li256ELb1ELb1ELb1ELb0EEENS1_36VarlenDynamicPersistentTileSchedulerILi128ELi96ELi256ELi128ELb1ELb1ELb1ELb1ELb0ELb1EEEEEEEEEvNT_6ParamsE --------------------------
	.section	.nv.constant0._ZN7cutlass13device_kernelIN5flash11enable_sm90INS1_16FlashAttnFwdSm90INS1_25CollectiveMainloopFwdSm90ILi2EN4cute5tupleIJNS5_1CILi1EEES8_S8_EEENS6_IJNS7_ILi128EEENS7_ILi96EEENS7_ILi192EEEEEELi128ENS_6half_tEfNS_4arch4Sm90ELb0ELb1ELb0ELb1ELb1ELb1ELb0ELb1ELb1ELb1ELb1ELb0EEENS1_21CollectiveEpilogueFwdINS6_IJSA_SA_SB_EEES9_SE_SG_Li256ELb1ELb1ELb1ELb0EEENS1_36VarlenDynamicPersistentTileSchedulerILi128ELi96ELi256ELi128ELb1ELb1ELb1ELb1ELb0ELb1EEEEEEEEEvNT_6ParamsE,"a",@progbits
	.sectionflags	@""
	.align	4
.nv.constant0._ZN7cutlass13device_kernelIN5flash11enable_sm90INS1_16FlashAttnFwdSm90INS1_25CollectiveMainloopFwdSm90ILi2EN4cute5tupleIJNS5_1CILi1EEES8_S8_EEENS6_IJNS7_ILi128EEENS7_ILi96EEENS7_ILi192EEEEEELi128ENS_6half_tEfNS_4arch4Sm90ELb0ELb1ELb0ELb1ELb1ELb1ELb0ELb1ELb1ELb1ELb1ELb0EEENS1_21CollectiveEpilogueFwdINS6_IJSA_SA_SB_EEES9_SE_SG_Li256ELb1ELb1ELb1ELb0EEENS1_36VarlenDynamicPersistentTileSchedulerILi128ELi96ELi256ELi128ELb1ELb1ELb1ELb1ELb0ELb1EEEEEEEEEvNT_6ParamsE:
	.zero		3584


//--------------------- .nv.constant0._ZN7cutlass13device_kernelIN5flash11enable_sm90INS1_16FlashAttnFwdSm90INS1_25CollectiveMainloopFwdSm90ILi2EN4cute5tupleIJNS5_1CILi1EEES8_S8_EEENS6_IJNS7_ILi128EEENS7_ILi96EEENS7_ILi192EEEEEELi128ENS_6half_tEfNS_4arch4Sm90ELb1ELb0ELb0ELb0ELb1ELb0ELb0ELb1ELb1ELb1ELb1ELb0EEENS1_21CollectiveEpilogueFwdINS6_IJSA_SA_SB_EEES9_SE_SG_Li256ELb0ELb1ELb1ELb0EEENS1_19SingleTileSchedulerILb0ELb1ELb1ELi128EEEEEEEEEvNT_6ParamsE --------------------------
	.section	.nv.constant0._ZN7cutlass13device_kernelIN5flash11enable_sm90INS1_16FlashAttnFwdSm90INS1_25CollectiveMainloopFwdSm90ILi2EN4cute5tupleIJNS5_1CILi1EEES8_S8_EEENS6_IJNS7_ILi128EEENS7_ILi96EEENS7_ILi192EEEEEELi128ENS_6half_tEfNS_4arch4Sm90ELb1ELb0ELb0ELb0ELb1ELb0ELb0ELb1ELb1ELb1ELb1ELb0EEENS1_21CollectiveEpilogueFwdINS6_IJSA_SA_SB_EEES9_SE_SG_Li256ELb0ELb1ELb1ELb0EEENS1_19SingleTileSchedulerILb0ELb1ELb1ELi128EEEEEEEEEvNT_6ParamsE,"a",@progbits
	.sectionflags	@""
	.align	4
.nv.constant0._ZN7cutlass13device_kernelIN5flash11enable_sm90INS1_16FlashAttnFwdSm90INS1_25CollectiveMainloopFwdSm90ILi2EN4cute5tupleIJNS5_1CILi1EEES8_S8_EEENS6_IJNS7_ILi128EEENS7_ILi96EEENS7_ILi192EEEEEELi128ENS_6half_tEfNS_4arch4Sm90ELb1ELb0ELb0ELb0ELb1ELb0ELb0ELb1ELb1ELb1ELb1ELb0EEENS1_21CollectiveEpilogueFwdINS6_IJSA_SA_SB_EEES9_SE_SG_Li256ELb0ELb1ELb1ELb0EEENS1_19SingleTileSchedulerILb0ELb1ELb1ELi128EEEEEEEEEvNT_6ParamsE:
	.zero		3456


//--------------------- .nv.constant0._ZN7cutlass13device_kernelIN5flash11enable_sm90INS1_16FlashAttnFwdSm90INS1_25CollectiveMainloopFwdSm90ILi2EN4cute5tupleIJNS5_1CILi1EEES8_S8_EEENS6_IJNS7_ILi128EEENS7_ILi96EEENS7_ILi192EEEEEELi128ENS_6half_tEfNS_4arch4Sm90ELb1ELb0ELb0ELb1ELb1ELb0ELb0ELb1ELb1ELb1ELb1ELb0EEENS1_21CollectiveEpilogueFwdINS6_IJSA_SA_SB_EEES9_SE_SG_Li256ELb1ELb1ELb1ELb0EEENS1_36VarlenDynamicPersistentTileSchedulerILi128ELi96ELi256ELi128ELb1ELb1ELb1ELb1ELb1ELb1EEEEEEEEEvNT_6ParamsE --------------------------
	.section	.nv.constant0._ZN7cutlass13device_kernelIN5flash11enable_sm90INS1_16FlashAttnFwdSm90INS1_25CollectiveMainloopFwdSm90ILi2EN4cute5tupleIJNS5_1CILi1EEES8_S8_EEENS6_IJNS7_ILi128EEENS7_ILi96EEENS7_ILi192EEEEEELi128ENS_6half_tEfNS_4arch4Sm90ELb1ELb0ELb0ELb1ELb1ELb0ELb0ELb1ELb1ELb1ELb1ELb0EEENS1_21CollectiveEpilogueFwdINS6_IJSA_SA_SB_EEES9_SE_SG_Li256ELb1ELb1ELb1ELb0EEENS1_36VarlenDynamicPersistentTileSchedulerILi128ELi96ELi256ELi128ELb1ELb1ELb1ELb1ELb1ELb1EEEEEEEEEvNT_6ParamsE,"a",@progbits
	.sectionflags	@""
	.align	4
.nv.constant0._ZN7cutlass13device_kernelIN5flash11enable_sm90INS1_16FlashAttnFwdSm90INS1_25CollectiveMainloopFwdSm90ILi2EN4cute5tupleIJNS5_1CILi1EEES8_S8_EEENS6_IJNS7_ILi128EEENS7_ILi96EEENS7_ILi192EEEEEELi128ENS_6half_tEfNS_4arch4Sm90ELb1ELb0ELb0ELb1ELb1ELb0ELb0ELb1ELb1ELb1ELb1ELb0EEENS1_21CollectiveEpilogueFwdINS6_IJSA_SA_SB_EEES9_SE_SG_Li256ELb1ELb1ELb1ELb0EEENS1_36VarlenDynamicPersistentTileSchedulerILi128ELi96ELi256ELi128ELb1ELb1ELb1ELb1ELb1ELb1EEEEEEEEEvNT_6ParamsE:
	.zero		3584


//--------------------- .nv.constant0._ZN7cutlass13device_kernelIN5flash11enable_sm90INS1_16FlashAttnFwdSm90INS1_25CollectiveMainloopFwdSm90ILi2EN4cute5tupleIJNS5_1CILi1EEES8_S8_EEENS6_IJNS7_ILi128EEENS7_ILi96EEENS7_ILi192EEEEEELi128ENS_6half_tEfNS_4arch4Sm90ELb1ELb0ELb0ELb1ELb1ELb1ELb0ELb1ELb1ELb1ELb1ELb0EEENS1_21CollectiveEpilogueFwdINS6_IJSA_SA_SB_EEES9_SE_SG_Li256ELb1ELb1ELb1ELb0EEENS1_36VarlenDynamicPersistentTileSchedulerILi128ELi96ELi256ELi128ELb1ELb1ELb1ELb1ELb1ELb1EEEEEEEEEvNT_6ParamsE --------------------------
	.section	.nv.constant0._ZN7cutlass13device_kernelIN5flash11enable_sm90INS1_16FlashAttnFwdSm90INS1_25CollectiveMainloopFwdSm90ILi2EN4cute5tupleIJNS5_1CILi1EEES8_S8_EEENS6_IJNS7_ILi128EEENS7_ILi96EEENS7_ILi192EEEEEELi128ENS_6half_tEfNS_4arch4Sm90ELb1ELb0ELb0ELb1ELb1ELb1ELb0ELb1ELb1ELb1ELb1ELb0EEENS1_21CollectiveEpilogueFwdINS6_IJSA_SA_SB_EEES9_SE_SG_Li256ELb1ELb1ELb1ELb0EEENS1_36VarlenDynamicPersistentTileSchedulerILi128ELi96ELi256ELi128ELb1ELb1ELb1ELb1ELb1ELb1EEEEEEEEEvNT_6ParamsE,"a",@progbits
	.sectionflags	@""
	.align	4
.nv.constant0._ZN7cutlass13device_kernelIN5flash11enable_sm90INS1_16FlashAttnFwdSm90INS1_25CollectiveMainloopFwdSm90ILi2EN4cute5tupleIJNS5_1CILi1EEES8_S8_EEENS6_IJNS7_ILi128EEENS7_ILi96EEENS7_ILi192EEEEEELi128ENS_6half_tEfNS_4arch4Sm90ELb1ELb0ELb0ELb1ELb1ELb1ELb0ELb1ELb1ELb1ELb1ELb0EEENS1_21CollectiveEpilogueFwdINS6_IJSA_SA_SB_EEES9_SE_SG_Li256ELb1ELb1ELb1ELb0EEENS1_36VarlenDynamicPersistentTileSchedulerILi128ELi96ELi256ELi128ELb1ELb1ELb1ELb1ELb1ELb1EEEEEEEEEvNT_6ParamsE:
	.zero		3584


//--------------------- .nv.constant0._ZN7cutlass13device_kernelIN5flash11enable_sm90INS1_16FlashAttnFwdSm90INS1_25CollectiveMainloopFwdSm90ILi2EN4cute5tupleIJNS5_1CILi1EEES8_S8_EEENS6_IJNS7_ILi64EEESA_SA_EEELi512ENS_6half_tEfNS_4arch4Sm90ELb0ELb0ELb0ELb0ELb1ELb0ELb0ELb0ELb0ELb1ELb1ELb0EEENS1_21CollectiveEpilogueFwdINS6_IJSA_NS7_ILi512EEESA_EEES9_SC_SE_Li256ELb0ELb1ELb1ELb0EEENS1_19SingleTileSchedulerILb0ELb1ELb1ELi64EEEEEEEEEvNT_6ParamsE --------------------------
	.section	.nv.constant0._ZN7cutlass13device_kernelIN5flash11enable_sm90INS1_16FlashAttnFwdSm90INS1_25CollectiveMainloopFwdSm90ILi2EN4cute5tupleIJNS5_1CILi1EEES8_S8_EEENS6_IJNS7_ILi64EEESA_SA_EEELi512ENS_6half_tEfNS_4arch4Sm90ELb0ELb0ELb0ELb0ELb1ELb0ELb0ELb0ELb0ELb1ELb1ELb0EEENS1_21CollectiveEpilogueFwdINS6_IJSA_NS7_ILi512EEESA_EEES9_SC_SE_Li256ELb0ELb1ELb1ELb0EEENS1_19SingleTileSchedulerILb0ELb1ELb1ELi64EEEEEEEEEvNT_6ParamsE,"a",@progbits
	.sectionflags	@""
	.align	4
.nv.constant0._ZN7cutlass13device_kernelIN5flash11enable_sm90INS1_16FlashAttnFwdSm90INS1_25CollectiveMainloopFwdSm90ILi2EN4cute5tupleIJNS5_1CILi1EEES8_S8_EEENS6_IJNS7_ILi64EEESA_SA_EEELi512ENS_6half_tEfNS_4arch4Sm90ELb0ELb0ELb0ELb0ELb1ELb0ELb0ELb0ELb0ELb1ELb1ELb0EEENS1_21CollectiveEpilogueFwdINS6_IJSA_NS7_ILi512EEESA_EEES9_SC_SE_Li256ELb0ELb1ELb1ELb0EEENS1_19SingleTileSchedulerILb0ELb1ELb1ELi64EEEEEEEEEvNT_6ParamsE:
	.zero		3456


//--------------------- .nv.constant0._ZN7cutlass13device_kernelIN5flash11enable_sm90INS1_16FlashAttnFwdSm90INS1_25CollectiveMainloopFwdSm90ILi2EN4cute5tupleIJNS5_1CILi1EEES8_S8_EEENS6_IJNS7_ILi64EEESA_SA_EEELi512ENS_6half_tEfNS_4arch4Sm90ELb0ELb0ELb0ELb0ELb1ELb0ELb1ELb0ELb0ELb1ELb1ELb0EEENS1_21CollectiveEpilogueFwdINS6_IJSA_NS7_ILi512EEESA_EEES9_SC_SE_Li256ELb0ELb1ELb1ELb0EEENS1_19SingleTileSchedulerILb0ELb1ELb1ELi64EEEEEEEEEvNT_6ParamsE --------------------------
	.section	.nv.constant0._ZN7cutlass13device_kernelIN5flash11enable_sm90INS1_16FlashAttnFwdSm90INS1_25CollectiveMainloopFwdSm90ILi2EN4cute5tupleIJNS5_1CILi1EEES8_S8_EEENS6_IJNS7_ILi64EEESA_SA_EEELi512ENS_6half_tEfNS_4arch4Sm90ELb0ELb0ELb0ELb0ELb1ELb0ELb1ELb0ELb0ELb1ELb1ELb0EEENS1_21CollectiveEpilogueFwdINS6_IJSA_NS7_ILi512EEESA_EEES9_SC_SE_Li256ELb0ELb1ELb1ELb0EEENS1_19SingleTileSchedulerILb0ELb1ELb1ELi64EEEEEEEEEvNT_6ParamsE,"a",@progbits
	.sectionflags	@""
	.align	4
.nv.constant0._ZN7cutlass13device_kernelIN5flash11enable_sm90INS1_16FlashAttnFwdSm90INS1_25CollectiveMainloopFwdSm90ILi2EN4cute5tupleIJNS5_1CILi1EEES8_S8_EEENS6_IJNS7_ILi64EEESA_SA_EEELi512ENS_6half_tEfNS_4arch4Sm90ELb0ELb0ELb0ELb0ELb1ELb0ELb1ELb0ELb0ELb1ELb1ELb0EEENS1_21CollectiveEpilogueFwdINS6_IJSA_NS7_ILi512EEESA_EEES9_SC_SE_Li256ELb0ELb1ELb1ELb0EEENS1_19SingleTileSchedulerILb0ELb1ELb1ELi64EEEEEEEEEvNT_6ParamsE:
	.zero		3712


//--------------------- .nv.constant0._ZN7cutlass13device_kernelIN5flash11enable_sm90INS1_16FlashAttnFwdSm90INS1_25CollectiveMainloopFwdSm90ILi2EN4cute5tupleIJNS5_1CILi1EEES8_S8_EEENS6_IJNS7_ILi64EEESA_SA_EEELi512ENS_6half_tEfNS_4arch4Sm90ELb0ELb0ELb0ELb1ELb1ELb0ELb0ELb0ELb0ELb1ELb1ELb0EEENS1_21CollectiveEpilogueFwdINS6_IJSA_NS7_ILi512EEESA_EEES9_SC_SE_Li256ELb1ELb1ELb1ELb0EEENS1_36VarlenDynamicPersistentTileSchedulerILi64ELi64ELi256ELi128ELb1ELb1ELb1ELb0ELb1ELb1EEEEEEEEEvNT_6ParamsE --------------------------
	.section	.nv.constant0._ZN7cutlass13device_kernelIN5flash11enable_sm90INS1_16FlashAttnFwdSm90INS1_25CollectiveMainloopFwdSm90ILi2EN4cute5tupleIJNS5_1CILi1EEES8_S8_EEENS6_IJNS7_ILi64EEESA_SA_EEELi512ENS_6half_tEfNS_4arch4Sm90ELb0ELb0ELb0ELb1ELb1ELb0ELb0ELb0ELb0ELb1ELb1ELb0EEENS1_21CollectiveEpilogueFwdINS6_IJSA_NS7_ILi512EEESA_EEES9_SC_SE_Li256ELb1ELb1ELb1ELb0EEENS1_36VarlenDynamicPersistentTileSchedulerILi64ELi64ELi256ELi128ELb1ELb1ELb1ELb0ELb1ELb1EEEEEEEEEvNT_6ParamsE,"a",@progbits
	.sectionflags	@""
	.align	4
.nv.constant0._ZN7cutlass13device_kernelIN5flash11enable_sm90INS1_16FlashAttnFwdSm90INS1_25CollectiveMainloopFwdSm90ILi2EN4cute5tupleIJNS5_1CILi1EEES8_S8_EEENS6_IJNS7_ILi64EEESA_SA_EEELi512ENS_6half_tEfNS_4arch4Sm90ELb0ELb0ELb0ELb1ELb1ELb0ELb0ELb0ELb0ELb1ELb1ELb0EEENS1_21CollectiveEpilogueFwdINS6_IJSA_NS7_ILi512EEESA_EEES9_SC_SE_Li256ELb1ELb1ELb1ELb0EEENS1_36VarlenDynamicPersistentTileSchedulerILi64ELi64ELi256ELi128ELb1ELb1ELb1ELb0ELb1ELb1EEEEEEEEEvNT_6ParamsE:
	.zero		3584


//--------------------- .nv.constant0._ZN7cutlass13device_kernelIN5flash11enable_sm90INS1_16FlashAttnFwdSm90INS1_25CollectiveMainloopFwdSm90ILi2EN4cute5tupleIJNS5_1CILi1EEES8_S8_EEENS6_IJNS7_ILi64EEESA_SA_EEELi512ENS_6half_tEfNS_4arch4Sm90ELb0ELb0ELb0ELb1ELb1ELb1ELb0ELb0ELb0ELb1ELb1ELb0EEENS1_21CollectiveEpilogueFwdINS6_IJSA_NS7_ILi512EEESA_EEES9_SC_SE_Li256ELb1ELb1ELb1ELb0EEENS1_36VarlenDynamicPersistentTileSchedulerILi64ELi64ELi256ELi128ELb1ELb1ELb1ELb0ELb1ELb1EEEEEEEEEvNT_6ParamsE --------------------------
	.section	.nv.constant0._ZN7cutlass13device_kernelIN5flash11enable_sm90INS1_16FlashAttnFwdSm90INS1_25CollectiveMainloopFwdSm90ILi2EN4cute5tupleIJNS5_1CILi1EEES8_S8_EEENS6_IJNS7_ILi64EEESA_SA_EEELi512ENS_6half_tEfNS_4arch4Sm90ELb0ELb0ELb0ELb1ELb1ELb1ELb0ELb0ELb0ELb1ELb1ELb0EEENS1_21CollectiveEpilogueFwdINS6_IJSA_NS7_ILi512EEESA_EEES9_SC_SE_Li256ELb1ELb1ELb1ELb0EEENS1_36VarlenDynamicPersistentTileSchedulerILi64ELi64ELi256ELi128ELb1ELb1ELb1ELb0ELb1ELb1EEEEEEEEEvNT_6ParamsE,"a",@progbits
	.sectionflags	@""
	.align	4
.nv.constant0._ZN7cutlass13device_kernelIN5flash11enable_sm90INS1_16FlashAttnFwdSm90INS1_25CollectiveMainloopFwdSm90ILi2EN4cute5tupleIJNS5_1CILi1EEES8_S8_EEENS6_IJNS7_ILi64EEESA_SA_EEELi512ENS_6half_tEfNS_4arch4Sm90ELb0ELb0ELb0ELb1ELb1ELb1ELb0ELb0ELb0ELb1ELb1ELb0EEENS1_21CollectiveEpilogueFwdINS6_IJSA_NS7_ILi512EEESA_EEES9_SC_SE_Li256ELb1ELb1ELb1ELb0EEENS1_36VarlenDynamicPersistentTileSchedulerILi64ELi64ELi256ELi128ELb1ELb1ELb1ELb0ELb1ELb1EEEEEEEEEvNT_6ParamsE:
	.zero		3584


//--------------------- .nv.constant0._ZN7cutlass13device_kernelIN5flash11enable_sm90INS1_16FlashAttnFwdSm90INS1_25CollectiveMainloopFwdSm90ILi2EN4cute5tupleIJNS5_1CILi1EEES8_S8_EEENS6_IJNS7_ILi64EEESA_SA_EEELi512ENS_6half_tEfNS_4arch4Sm90ELb0ELb0ELb0ELb1ELb1ELb0ELb1ELb0ELb0ELb1ELb1ELb0EEENS1_21CollectiveEpilogueFwdINS6_IJSA_NS7_ILi512EEESA_EEES9_SC_SE_Li256ELb1ELb1ELb1ELb0EEENS1_36VarlenDynamicPersistentTileSchedulerILi64ELi64ELi256ELi128ELb1ELb1ELb1ELb0ELb1ELb1EEEEEEEEEvNT_6ParamsE --------------------------
	.section	.nv.constant0._ZN7cutlass13device_kernelIN5flash11enable_sm90INS1_16FlashAttnFwdSm90INS1_25CollectiveMainloopFwdSm90ILi2EN4cute5tupleIJNS5_1CILi1EEES8_S8_EEENS6_IJNS7_ILi64EEESA_SA_EEELi512ENS_6half_tEfNS_4arch4Sm90ELb0ELb0ELb0ELb1ELb1ELb0ELb1ELb0ELb0ELb1ELb1ELb0EEENS1_21CollectiveEpilogueFwdINS6_IJSA_NS7_ILi512EEESA_EEES9_SC_SE_Li256ELb1ELb1ELb1ELb0EEENS1_36VarlenDynamicPersistentTileSchedulerILi64ELi64ELi256ELi128ELb1ELb1ELb1ELb0ELb1ELb1EEEEEEEEEvNT_6ParamsE,"a",@progbits
	.sectionflags	@""
	.align	4
.nv.constant0._ZN7cutlass13device_kernelIN5flash11enable_sm90INS1_16FlashAttnFwdSm90INS1_25CollectiveMainloopFwdSm90ILi2EN4cute5tupleIJNS5_1CILi1EEES8_S8_EEENS6_IJNS7_ILi64EEESA_SA_EEELi512ENS_6half_tEfNS_4arch4Sm90ELb0ELb0ELb0ELb1ELb1ELb0ELb1ELb0ELb0ELb1ELb1ELb0EEENS1_21CollectiveEpilogueFwdINS6_IJSA_NS7_ILi512EEESA_EEES9_SC_SE_Li256ELb1ELb1ELb1ELb0EEENS1_36VarlenDynamicPersistentTileSchedulerILi64ELi64ELi256ELi128ELb1ELb1ELb1ELb0ELb1ELb1EEEEEEEEEvNT_6ParamsE:
	.zero		3840


//--------------------- .nv.constant0._ZN7cutlass13device_kernelIN5flash11enable_sm90INS1_16FlashAttnFwdSm90INS1_25CollectiveMainloopFwdSm90ILi2EN4cute5tupleIJNS5_1CILi1EEES8_S8_EEENS6_IJNS7_ILi64EEESA_SA_EEELi512ENS_6half_tEfNS_4arch4Sm90ELb0ELb0ELb0ELb1ELb1ELb1ELb1ELb0ELb0ELb1ELb1ELb0EEENS1_21CollectiveEpilogueFwdINS6_IJSA_NS7_ILi512EEESA_EEES9_SC_SE_Li256ELb1ELb1ELb1ELb0EEENS1_36VarlenDynamicPersistentTileSchedulerILi64ELi64ELi256ELi128ELb1ELb1ELb1ELb0ELb1ELb1EEEEEEEEEvNT_6ParamsE --------------------------
	.section	.nv.constant0._ZN7cutlass13device_kernelIN5flash11enable_sm90INS1_16FlashAttnFwdSm90INS1_25CollectiveMainloopFwdSm90ILi2EN4cute5tupleIJNS5_1CILi1EEES8_S8_EEENS6_IJNS7_ILi64EEESA_SA_EEELi512ENS_6half_tEfNS_4arch4Sm90ELb0ELb0ELb0ELb1ELb1ELb1ELb1ELb0ELb0ELb1ELb1ELb0EEENS1_21CollectiveEpilogueFwdINS6_IJSA_NS7_ILi512EEESA_EEES9_SC_SE_Li256ELb1ELb1ELb1ELb0EEENS1_36VarlenDynamicPersistentTileSchedulerILi64ELi64ELi256ELi128ELb1ELb1ELb1ELb0ELb1ELb1EEEEEEEEEvNT_6ParamsE,"a",@progbits
	.sectionflags	@""
	.align	4
.nv.constant0._ZN7cutlass13device_kernelIN5flash11enable_sm90INS1_16FlashAttnFwdSm90INS1_25CollectiveMainloopFwdSm90ILi2EN4cute5tupleIJNS5_1CILi1EEES8_S8_EEENS6_IJNS7_ILi64EEESA_SA_EEELi512ENS_6half_tEfNS_4arch4Sm90ELb0ELb0ELb0ELb1ELb1ELb1ELb1ELb0ELb0ELb1ELb1ELb0EEENS1_21CollectiveEpilogueFwdINS6_IJSA_NS7_ILi512EEESA_EEES9_SC_SE_Li256ELb1ELb1ELb1ELb0EEENS1_36VarlenDynamicPersistentTileSchedulerILi64ELi64ELi256ELi128ELb1ELb1ELb1ELb0ELb1ELb1EEEEEEEEEvNT_6ParamsE:
	.zero		3840


//--------------------- .nv.constant0._ZN7cutlass13device_kernelIN5flash11enable_sm90INS1_16FlashAttnFwdSm90INS1_25CollectiveMainloopFwdSm90ILi2EN4cute5tupleIJNS5_1CILi1EEES8_S8_EEENS6_IJNS7_ILi64EEESA_SA_EEELi512ENS_6half_tEfNS_4arch4Sm90ELb0ELb1ELb0ELb0ELb1ELb0ELb0ELb0ELb0ELb1ELb1ELb0EEENS1_21CollectiveEpilogueFwdINS6_IJSA_NS7_ILi512EEESA_EEES9_SC_SE_Li256ELb0ELb1ELb1ELb0EEENS1_19SingleTileSchedulerILb0ELb1ELb1ELi64EEEEEEEEEvNT_6ParamsE --------------------------
	.section	.nv.constant0._ZN7cutlass13device_kernelIN5flash11enable_sm90INS1_16FlashAttnFwdSm90INS1_25CollectiveMainloopFwdSm90ILi2EN4cute5tupleIJNS5_1CILi1EEES8_S8_EEENS6_IJNS7_ILi64EEESA_SA_EEELi512ENS_6half_tEfNS_4arch4Sm90ELb0ELb1ELb0ELb0ELb1ELb0ELb0ELb0ELb0ELb1ELb1ELb0EEENS1_21CollectiveEpilogueFwdINS6_IJSA_NS7_ILi512EEESA_EEES9_SC_SE_Li256ELb0ELb1ELb1ELb0EEENS1_19SingleTileSchedulerILb0ELb1ELb1ELi64EEEEEEEEEvNT_6ParamsE,"a",@progbits
	.sectionflags	@""
	.align	4
.nv.constant0._ZN7cutlass13device_kernelIN5flash11enable_sm90INS1_16FlashAttnFwdSm90INS1_25CollectiveMainloopFwdSm90ILi2EN4cute5tupleIJNS5_1CILi1EEES8_S8_EEENS6_IJNS7_ILi64EEESA_SA_EEELi512ENS_6half_tEfNS_4arch4Sm90ELb0ELb1ELb0ELb0ELb1ELb0ELb0ELb0ELb0ELb1ELb1ELb0EEENS1_21CollectiveEpilogueFwdINS6_IJSA_NS7_ILi512EEESA_EEES9_SC_SE_Li256ELb0ELb1ELb1ELb0EEENS1_19SingleTileSchedulerILb0ELb1ELb1ELi64EEEEEEEEEvNT_6ParamsE:
	.zero		3456


//--------------------- .nv.constant0._ZN7cutlass13device_kernelIN5flash11enable_sm90INS1_16FlashAttnFwdSm90INS1_25CollectiveMainloopFwdSm90ILi2EN4cute5tupleIJNS5_1CILi1EEES8_S8_EEENS6_IJNS7_ILi64EEESA_SA_EEELi512ENS_6half_tEfNS_4arch4Sm90ELb0ELb1ELb0ELb0ELb1ELb0ELb1ELb0ELb0ELb1ELb1ELb0EEENS1_21CollectiveEpilogueFwdINS6_IJSA_NS7_ILi512EEESA_EEES9_SC_SE_Li256ELb0ELb1ELb1ELb0EEENS1_19SingleTileSchedulerILb0ELb1ELb1ELi64EEEEEEEEEvNT_6ParamsE --------------------------
	.section	.nv.constant0._ZN7cutlass13device_kernelIN5flash11enable_sm90INS1_16FlashAttnFwdSm90INS1_25CollectiveMainloopFwdSm90ILi2EN4cute5tupleIJNS5_1CILi1EEES8_S8_EEENS6_IJNS7_ILi64EEESA_SA_EEELi512ENS_6half_tEfNS_4arch4Sm90ELb0ELb1ELb0ELb0ELb1ELb0ELb1ELb0ELb0ELb1ELb1ELb0EEENS1_21CollectiveEpilogueFwdINS6_IJSA_NS7_ILi512EEESA_EEES9_SC_SE_Li256ELb0ELb1ELb1ELb0EEENS1_19SingleTileSchedulerILb0ELb1ELb1ELi64EEEEEEEEEvNT_6ParamsE,"a",@progbits
	.sectionflags	@""
	.align	4
.nv.constant0._ZN7cutlass13device_kernelIN5flash11enable_sm90INS1_16FlashAttnFwdSm90INS1_25CollectiveMainloopFwdSm90ILi2EN4cute5tupleIJNS5_1CILi1EEES8_S8_EEENS6_IJNS7_ILi64EEESA_SA_EEELi512ENS_6half_tEfNS_4arch4Sm90ELb0ELb1ELb0ELb0ELb1ELb0ELb1ELb0ELb0ELb1ELb1ELb0EEENS1_21CollectiveEpilogueFwdINS6_IJSA_NS7_ILi512EEESA_EEES9_SC_SE_Li256ELb0ELb1ELb1ELb0EEENS1_19SingleTileSchedulerILb0ELb1ELb1ELi64EEEEEEEEEvNT_6ParamsE:
	.zero		3712


//--------------------- .nv.constant0._ZN7cutlass13device_kernelIN5flash11enable_sm90INS1_16FlashAttnFwdSm90INS1_25CollectiveMainloopFwdSm90ILi2EN4cute5tupleIJNS5_1CILi1EEES8_S8_EEENS6_IJNS7_ILi64EEESA_SA_EEELi512ENS_6half_tEfNS_4arch4Sm90ELb0ELb1ELb0ELb1ELb1ELb0ELb0ELb0ELb0ELb1ELb1ELb0EEENS1_21CollectiveEpilogueFwdINS6_IJSA_NS7_ILi512EEESA_EEES9_SC_SE_Li256ELb1ELb1ELb1ELb0EEENS1_36VarlenDynamicPersistentTileSchedulerILi64ELi64ELi256ELi128ELb1ELb1ELb1ELb1ELb0ELb1EEEEEEEEEvNT_6ParamsE --------------------------
	.section	.nv.constant0._ZN7cutlass13device_kernelIN5flash11enable_sm90INS1_16FlashAttnFwdSm90INS1_25CollectiveMainloopFwdSm90ILi2EN4cute5tupleIJNS5_1CILi1EEES8_S8_EEENS6_IJNS7_ILi64EEESA_SA_EEELi512ENS_6half_tEfNS_4arch4Sm90ELb0ELb1ELb0ELb1ELb1ELb0ELb0ELb0ELb0ELb1ELb1ELb0EEENS1_21CollectiveEpilogueFwdINS6_IJSA_NS7_ILi512EEESA_EEES9_SC_SE_Li256ELb1ELb1ELb1ELb0EEENS1_36VarlenDynamicPersistentTileSchedulerILi64ELi64ELi256ELi128ELb1ELb1ELb1ELb1ELb0ELb1EEEEEEEEEvNT_6ParamsE,"a",@progbits
	.sectionflags	@""
	.align	4
.nv.constant0._ZN7cutlass13device_kernelIN5flash11enable_sm90INS1_16FlashAttnFwdSm90INS1_25CollectiveMainloopFwdSm90ILi2EN4cute5tupleIJNS5_1CILi1EEES8_S8_EEENS6_IJNS7_ILi64EEESA_SA_EEELi512ENS_6half_tEfNS_4arch4Sm90ELb0ELb1ELb0ELb1ELb1ELb0ELb0ELb0ELb0ELb1ELb1ELb0EEENS1_21CollectiveEpilogueFwdINS6_IJSA_NS7_ILi512EEESA_EEES9_SC_SE_Li256ELb1ELb1ELb1ELb0EEENS1_36VarlenDynamicPersistentTileSchedulerILi64ELi64ELi256ELi128ELb1ELb1ELb1ELb1ELb0ELb1EEEEEEEEEvNT_6ParamsE:
	.zero		3584


//--------------------- .nv.constant0._ZN7cutlass13device_kernelIN5flash11enable_sm90INS1_16FlashAttnFwdSm90INS1_25CollectiveMainloopFwdSm90ILi2EN4cute5tupleIJNS5_1CILi1EEES8_S8_EEENS6_IJNS7_ILi64EEESA_SA_EEELi512ENS_6half_tEfNS_4arch4Sm90ELb0ELb1ELb0ELb1ELb1ELb1ELb0ELb0ELb0ELb1ELb1ELb0EEENS1_21CollectiveEpilogueFwdINS6_IJSA_NS7_ILi512EEESA_EEES9_SC_SE_Li256ELb1ELb1ELb1ELb0EEENS1_36VarlenDynamicPersistentTileSchedulerILi64ELi64ELi256ELi128ELb1ELb1ELb1ELb1ELb0ELb1EEEEEEEEEvNT_6ParamsE --------------------------
	.section	.nv.constant0._ZN7cutlass13device_kernelIN5flash11enable_sm90INS1_16FlashAttnFwdSm90INS1_25CollectiveMainloopFwdSm90ILi2EN4cute5tupleIJNS5_1CILi1EEES8_S8_EEENS6_IJNS7_ILi64EEESA_SA_EEELi512ENS_6half_tEfNS_4arch4Sm90ELb0ELb1ELb0ELb1ELb1ELb1ELb0ELb0ELb0ELb1ELb1ELb0EEENS1_21CollectiveEpilogueFwdINS6_IJSA_NS7_ILi512EEESA_EEES9_SC_SE_Li256ELb1ELb1ELb1ELb0EEENS1_36VarlenDynamicPersistentTileSchedulerILi64ELi64ELi256ELi128ELb1ELb1ELb1ELb1ELb0ELb1EEEEEEEEEvNT_6ParamsE,"a",@progbits
	.sectionflags	@""
	.align	4
.nv.constant0._ZN7cutlass13device_kernelIN5flash11enable_sm90INS1_16FlashAttnFwdSm90INS1_25CollectiveMainloopFwdSm90ILi2EN4cute5tupleIJNS5_1CILi1EEES8_S8_EEENS6_IJNS7_ILi64EEESA_SA_EEELi512ENS_6half_tEfNS_4arch4Sm90ELb0ELb1ELb0ELb1ELb1ELb1ELb0ELb0ELb0ELb1ELb1ELb0EEENS1_21CollectiveEpilogueFwdINS6_IJSA_NS7_ILi512EEESA_EEES9_SC_SE_Li256ELb1ELb1ELb1ELb0EEENS1_36VarlenDynamicPersistentTileSchedulerILi64ELi64ELi256ELi128ELb1ELb1ELb1ELb1ELb0ELb1EEEEEEEEEvNT_6ParamsE:
	.zero		3584


//--------------------- .nv.constant0._ZN7cutlass13device_kernelIN5flash11enable_sm90INS1_16FlashAttnFwdSm90INS1_25CollectiveMainloopFwdSm90ILi2EN4cute5tupleIJNS5_1CILi1EEES8_S8_EEENS6_IJNS7_ILi64EEESA_SA_EEELi512ENS_6half_tEfNS_4arch4Sm90ELb0ELb1ELb0ELb1ELb1ELb0ELb1ELb0ELb0ELb1ELb1ELb0EEENS1_21CollectiveEpilogueFwdINS6_IJSA_NS7_ILi512EEESA_EEES9_SC_SE_Li256ELb1ELb1ELb1ELb0EEENS1_36VarlenDynamicPersistentTileSchedulerILi64ELi64ELi256ELi128ELb1ELb1ELb1ELb1ELb0ELb1EEEEEEEEEvNT_6ParamsE --------------------------
	.section	.nv.constant0._ZN7cutlass13device_kernelIN5flash11enable_sm90INS1_16FlashAttnFwdSm90INS1_25CollectiveMainloopFwdSm90ILi2EN4cute5tupleIJNS5_1CILi1EEES8_S8_EEENS6_IJNS7_ILi64EEESA_SA_EEELi512ENS_6half_tEfNS_4arch4Sm90ELb0ELb1ELb0ELb1ELb1ELb0ELb1ELb0ELb0ELb1ELb1ELb0EEENS1_21CollectiveEpilogueFwdINS6_IJSA_NS7_ILi512EEESA_EEES9_SC_SE_Li256ELb1ELb1ELb1ELb0EEENS1_36VarlenDynamicPersistentTileSchedulerILi64ELi64ELi256ELi128ELb1ELb1ELb1ELb1ELb0ELb1EEEEEEEEEvNT_6ParamsE,"a",@progbits
	.sectionflags	@""
	.align	4
.nv.constant0._ZN7cutlass13device_kernelIN5flash11enable_sm90INS1_16FlashAttnFwdSm90INS1_25CollectiveMainloopFwdSm90ILi2EN4cute5tupleIJNS5_1CILi1EEES8_S8_EEENS6_IJNS7_ILi64EEESA_SA_EEELi512ENS_6half_tEfNS_4arch4Sm90ELb0ELb1ELb0ELb1ELb1ELb0ELb1ELb0ELb0ELb1ELb1ELb0EEENS1_21CollectiveEpilogueFwdINS6_IJSA_NS7_ILi512EEESA_EEES9_SC_SE_Li256ELb1ELb1ELb1ELb0EEENS1_36VarlenDynamicPersistentTileSchedulerILi64ELi64ELi256ELi128ELb1ELb1ELb1ELb1ELb0ELb1EEEEEEEEEvNT_6ParamsE:
	.zero		3840


//--------------------- .nv.constant0._ZN7cutlass13device_kernelIN5flash11enable_sm90INS1_16FlashAttnFwdSm90INS1_25CollectiveMainloopFwdSm90ILi2EN4cute5tupleIJNS5_1CILi1EEES8_S8_EEENS6_IJNS7_ILi64EEESA_SA_EEELi512ENS_6half_tEfNS_4arch4Sm90ELb0ELb1ELb0ELb1ELb1ELb1ELb1ELb0ELb0ELb1ELb1ELb0EEENS1_21CollectiveEpilogueFwdINS6_IJSA_NS7_ILi512EEESA_EEES9_SC_SE_Li256ELb1ELb1ELb1ELb0EEENS1_36VarlenDynamicPersistentTileSchedulerILi64ELi64ELi256ELi128ELb1ELb1ELb1ELb1ELb0ELb1EEEEEEEEEvNT_6ParamsE --------------------------
	.section	.nv.constant0._ZN7cutlass13device_kernelIN5flash11enable_sm90INS1_16FlashAttnFwdSm90INS1_25CollectiveMainloopFwdSm90ILi2EN4cute5tupleIJNS5_1CILi1EEES8_S8_EEENS6_IJNS7_ILi64EEESA_SA_EEELi512ENS_6half_tEfNS_4arch4Sm90ELb0ELb1ELb0ELb1ELb1ELb1ELb1ELb0ELb0ELb1ELb1ELb0EEENS1_21CollectiveEpilogueFwdINS6_IJSA_NS7_ILi512EEESA_EEES9_SC_SE_Li256ELb1ELb1ELb1ELb0EEENS1_36VarlenDynamicPersistentTileSchedulerILi64ELi64ELi256ELi128ELb1ELb1ELb1ELb1ELb0ELb1EEEEEEEEEvNT_6ParamsE,"a",@progbits
	.sectionflags	@""
	.align	4
.nv.constant0._ZN7cutlass13device_kernelIN5flash11enable_sm90INS1_16FlashAttnFwdSm90INS1_25CollectiveMainloopFwdSm90ILi2EN4cute5tupleIJNS5_1CILi1EEES8_S8_EEENS6_IJNS7_ILi64EEESA_SA_EEELi512ENS_6half_tEfNS_4arch4Sm90ELb0ELb1ELb0ELb1ELb1ELb1ELb1ELb0ELb0ELb1ELb1ELb0EEENS1_21CollectiveEpilogueFwdINS6_IJSA_NS7_ILi512EEESA_EEES9_SC_SE_Li256ELb1ELb1ELb1ELb0EEENS1_36VarlenDynamicPersistentTileSchedulerILi64ELi64ELi256ELi128ELb1ELb1ELb1ELb1ELb0ELb1EEEEEEEEEvNT_6ParamsE:
	.zero		3840


//--------------------- .nv.constant0._ZN7cutlass13device_kernelIN5flash11enable_sm90INS1_16FlashAttnFwdSm90INS1_25CollectiveMainloopFwdSm90ILi2EN4cute5tupleIJNS5_1CILi1EEES8_S8_EEENS6_IJNS7_ILi64EEESA_SA_EEELi512ENS_6half_tEfNS_4arch4Sm90ELb1ELb0ELb0ELb0ELb1ELb0ELb0ELb0ELb0ELb1ELb1ELb0EEENS1_21CollectiveEpilogueFwdINS6_IJSA_NS7_ILi512EEESA_EEES9_SC_SE_Li256ELb0ELb1ELb1ELb0EEENS1_19SingleTileSchedulerILb0ELb1ELb1ELi64EEEEEEEEEvNT_6ParamsE --------------------------
	.section	.nv.constant0._ZN7cutlass13device_kernelIN5flash11enable_sm90INS1_16FlashAttnFwdSm90INS1_25CollectiveMainloopFwdSm90ILi2EN4cute5tupleIJNS5_1CILi1EEES8_S8_EEENS6_IJNS7_ILi64EEESA_SA_EEELi512ENS_6half_tEfNS_4arch4Sm90ELb1ELb0ELb0ELb0ELb1ELb0ELb0ELb0ELb0ELb1ELb1ELb0EEENS1_21CollectiveEpilogueFwdINS6_IJSA_NS7_ILi512EEESA_EEES9_SC_SE_Li256ELb0ELb1ELb1ELb0EEENS1_19SingleTileSchedulerILb0ELb1ELb1ELi64EEEEEEEEEvNT_6ParamsE,"a",@progbits
	.sectionflags	@""
	.align	4
.nv.constant0._ZN7cutlass13device_kernelIN5flash11enable_sm90INS1_16FlashAttnFwdSm90INS1_25CollectiveMainloopFwdSm90ILi2EN4cute5tupleIJNS5_1CILi1EEES8_S8_EEENS6_IJNS7_ILi64EEESA_SA_EEELi512ENS_6half_tEfNS_4arch4Sm90ELb1ELb0ELb0ELb0ELb1ELb0ELb0ELb0ELb0ELb1ELb1ELb0EEENS1_21CollectiveEpilogueFwdINS6_IJSA_NS7_ILi512EEESA_EEES9_SC_SE_Li256ELb0ELb1ELb1ELb0EEENS1_19SingleTileSchedulerILb0ELb1ELb1ELi64EEEEEEEEEvNT_6ParamsE:
	.zero		3456


//--------------------- .nv.constant0._ZN7cutlass13device_kernelIN5flash11enable_sm90INS1_16FlashAttnFwdSm90INS1_25CollectiveMainloopFwdSm90ILi2EN4cute5tupleIJNS5_1CILi1EEES8_S8_EEENS6_IJNS7_ILi64EEESA_SA_EEELi512ENS_6half_tEfNS_4arch4Sm90ELb1ELb0ELb0ELb0ELb1ELb0ELb1ELb0ELb0ELb1ELb1ELb0EEENS1_21CollectiveEpilogueFwdINS6_IJSA_NS7_ILi512EEESA_EEES9_SC_SE_Li256ELb0ELb1ELb1ELb0EEENS1_19SingleTileSchedulerILb0ELb1ELb1ELi64EEEEEEEEEvNT_6ParamsE --------------------------
	.section	.nv.constant0._ZN7cutlass13device_kernelIN5flash11enable_sm90INS1_16FlashAttnFwdSm90INS1_25CollectiveMainloopFwdSm90ILi2EN4cute5tupleIJNS5_1CILi1EEES8_S8_EEENS6_IJNS7_ILi64EEESA_SA_EEELi512ENS_6half_tEfNS_4arch4Sm90ELb1ELb0ELb0ELb0ELb1ELb0ELb1ELb0ELb0ELb1ELb1ELb0EEENS1_21CollectiveEpilogueFwdINS6_IJSA_NS7_ILi512EEESA_EEES9_SC_SE_Li256ELb0ELb1ELb1ELb0EEENS1_19SingleTileSchedulerILb0ELb1ELb1ELi64EEEEEEEEEvNT_6ParamsE,"a",@progbits
	.sectionflags	@""
	.align	4
.nv.constant0._ZN7cutlass13device_kernelIN5flash11enable_sm90INS1_16FlashAttnFwdSm90INS1_25CollectiveMainloopFwdSm90ILi2EN4cute5tupleIJNS5_1CILi1EEES8_S8_EEENS6_IJNS7_ILi64EEESA_SA_EEELi512ENS_6half_tEfNS_4arch4Sm90ELb1ELb0ELb0ELb0ELb1ELb0ELb1ELb0ELb0ELb1ELb1ELb0EEENS1_21CollectiveEpilogueFwdINS6_IJSA_NS7_ILi512EEESA_EEES9_SC_SE_Li256ELb0ELb1ELb1ELb0EEENS1_19SingleTileSchedulerILb0ELb1ELb1ELi64EEEEEEEEEvNT_6ParamsE:
	.zero		3712


//--------------------- .nv.constant0._ZN7cutlass13device_kernelIN5flash11enable_sm90INS1_16FlashAttnFwdSm90INS1_25CollectiveMainloopFwdSm90ILi2EN4cute5tupleIJNS5_1CILi1EEES8_S8_EEENS6_IJNS7_ILi64EEESA_SA_EEELi512ENS_6half_tEfNS_4arch4Sm90ELb1ELb0ELb0ELb1ELb1ELb0ELb0ELb0ELb0ELb1ELb1ELb0EEENS1_21CollectiveEpilogueFwdINS6_IJSA_NS7_ILi512EEESA_EEES9_SC_SE_Li256ELb1ELb1ELb1ELb0EEENS1_36VarlenDynamicPersistentTileSchedulerILi64ELi64ELi256ELi128ELb1ELb1ELb1ELb1ELb1ELb1EEEEEEEEEvNT_6ParamsE --------------------------
	.section	.nv.constant0._ZN7cutlass13device_kernelIN5flash11enable_sm90INS1_16FlashAttnFwdSm90INS1_25CollectiveMainloopFwdSm90ILi2EN4cute5tupleIJNS5_1CILi1EEES8_S8_EEENS6_IJNS7_ILi64EEESA_SA_EEELi512ENS_6half_tEfNS_4arch4Sm90ELb1ELb0ELb0ELb1ELb1ELb0ELb0ELb0ELb0ELb1ELb1ELb0EEENS1_21CollectiveEpilogueFwdINS6_IJSA_NS7_ILi512EEESA_EEES9_SC_SE_Li256ELb1ELb1ELb1ELb0EEENS1_36VarlenDynamicPersistentTileSchedulerILi64ELi64ELi256ELi128ELb1ELb1ELb1ELb1ELb1ELb1EEEEEEEEEvNT_6ParamsE,"a",@progbits
	.sectionflags	@""
	.align	4
.nv.constant0._ZN7cutlass13device_kernelIN5flash11enable_sm90INS1_16FlashAttnFwdSm90INS1_25CollectiveMainloopFwdSm90ILi2EN4cute5tupleIJNS5_1CILi1EEES8_S8_EEENS6_IJNS7_ILi64EEESA_SA_EEELi512ENS_6half_tEfNS_4arch4Sm90ELb1ELb0ELb0ELb1ELb1ELb0ELb0ELb0ELb0ELb1ELb1ELb0EEENS1_21CollectiveEpilogueFwdINS6_IJSA_NS7_ILi512EEESA_EEES9_SC_SE_Li256ELb1ELb1ELb1ELb0EEENS1_36VarlenDynamicPersistentTileSchedulerILi64ELi64ELi256ELi128ELb1ELb1ELb1ELb1ELb1ELb1EEEEEEEEEvNT_6ParamsE:
	.zero		3584


//--------------------- .nv.constant0._ZN7cutlass13device_kernelIN5flash11enable_sm90INS1_16FlashAttnFwdSm90INS1_25CollectiveMainloopFwdSm90ILi2EN4cute5tupleIJNS5_1CILi1EEES8_S8_EEENS6_IJNS7_ILi64EEESA_SA_EEELi512ENS_6half_tEfNS_4arch4Sm90ELb1ELb0ELb0ELb1ELb1ELb1ELb0ELb0ELb0ELb1ELb1ELb0EEENS1_21CollectiveEpilogueFwdINS6_IJSA_NS7_ILi512EEESA_EEES9_SC_SE_Li256ELb1ELb1ELb1ELb0EEENS1_36VarlenDynamicPersistentTileSchedulerILi64ELi64ELi256ELi128ELb1ELb1ELb1ELb1ELb1ELb1EEEEEEEEEvNT_6ParamsE --------------------------
	.section	.nv.constant0._ZN7cutlass13device_kernelIN5flash11enable_sm90INS1_16FlashAttnFwdSm90INS1_25CollectiveMainloopFwdSm90ILi2EN4cute5tupleIJNS5_1CILi1EEES8_S8_EEENS6_IJNS7_ILi64EEESA_SA_EEELi512ENS_6half_tEfNS_4arch4Sm90ELb1ELb0ELb0ELb1ELb1ELb1ELb0ELb0ELb0ELb1ELb1ELb0EEENS1_21CollectiveEpilogueFwdINS6_IJSA_NS7_ILi512EEESA_EEES9_SC_SE_Li256ELb1ELb1ELb1ELb0EEENS1_36VarlenDynamicPersistentTileSchedulerILi64ELi64ELi256ELi128ELb1ELb1ELb1ELb1ELb1ELb1EEEEEEEEEvNT_6ParamsE,"a",@progbits
	.sectionflags	@""
	.align	4
.nv.constant0._ZN7cutlass13device_kernelIN5flash11enable_sm90INS1_16FlashAttnFwdSm90INS1_25CollectiveMainloopFwdSm90ILi2EN4cute5tupleIJNS5_1CILi1EEES8_S8_EEENS6_IJNS7_ILi64EEESA_SA_EEELi512ENS_6half_tEfNS_4arch4Sm90ELb1ELb0ELb0ELb1ELb1ELb1ELb0ELb0ELb0ELb1ELb1ELb0EEENS1_21CollectiveEpilogueFwdINS6_IJSA_NS7_ILi512EEESA_EEES9_SC_SE_Li256ELb1ELb1ELb1ELb0EEENS1_36VarlenDynamicPersistentTileSchedulerILi64ELi64ELi256ELi128ELb1ELb1ELb1ELb1ELb1ELb1EEEEEEEEEvNT_6ParamsE:
	.zero		3584


//--------------------- .nv.constant0._ZN7cutlass13device_kernelIN5flash11enable_sm90INS1_16FlashAttnFwdSm90INS1_25CollectiveMainloopFwdSm90ILi2EN4cute5tupleIJNS5_1CILi1EEES8_S8_EEENS6_IJNS7_ILi64EEESA_SA_EEELi512ENS_6half_tEfNS_4arch4Sm90ELb1ELb0ELb0ELb1ELb1ELb0ELb1ELb0ELb0ELb1ELb1ELb0EEENS1_21CollectiveEpilogueFwdINS6_IJSA_NS7_ILi512EEESA_EEES9_SC_SE_Li256ELb1ELb1ELb1ELb0EEENS1_36VarlenDynamicPersistentTileSchedulerILi64ELi64ELi256ELi128ELb1ELb1ELb1ELb1ELb1ELb1EEEEEEEEEvNT_6ParamsE --------------------------
	.section	.nv.constant0._ZN7cutlass13device_kernelIN5flash11enable_sm90INS1_16FlashAttnFwdSm90INS1_25CollectiveMainloopFwdSm90ILi2EN4cute5tupleIJNS5_1CILi1EEES8_S8_EEENS6_IJNS7_ILi64EEESA_SA_EEELi512ENS_6half_tEfNS_4arch4Sm90ELb1ELb0ELb0ELb1ELb1ELb0ELb1ELb0ELb0ELb1ELb1ELb0EEENS1_21CollectiveEpilogueFwdINS6_IJSA_NS7_ILi512EEESA_EEES9_SC_SE_Li256ELb1ELb1ELb1ELb0EEENS1_36VarlenDynamicPersistentTileSchedulerILi64ELi64ELi256ELi128ELb1ELb1ELb1ELb1ELb1ELb1EEEEEEEEEvNT_6ParamsE,"a",@progbits
	.sectionflags	@""
	.align	4
.nv.constant0._ZN7cutlass13device_kernelIN5flash11enable_sm90INS1_16FlashAttnFwdSm90INS1_25CollectiveMainloopFwdSm90ILi2EN4cute5tupleIJNS5_1CILi1EEES8_S8_EEENS6_IJNS7_ILi64EEESA_SA_EEELi512ENS_6half_tEfNS_4arch4Sm90ELb1ELb0ELb0ELb1ELb1ELb0ELb1ELb0ELb0ELb1ELb1ELb0EEENS1_21CollectiveEpilogueFwdINS6_IJSA_NS7_ILi512EEESA_EEES9_SC_SE_Li256ELb1ELb1ELb1ELb0EEENS1_36VarlenDynamicPersistentTileSchedulerILi64ELi64ELi256ELi128ELb1ELb1ELb1ELb1ELb1ELb1EEEEEEEEEvNT_6ParamsE:
	.zero		3840


//--------------------- .nv.constant0._ZN7cutlass13device_kernelIN5flash11enable_sm90INS1_16FlashAttnFwdSm90INS1_25CollectiveMainloopFwdSm90ILi2EN4cute5tupleIJNS5_1CILi1EEES8_S8_EEENS6_IJNS7_ILi64EEESA_SA_EEELi512ENS_6half_tEfNS_4arch4Sm90ELb1ELb0ELb0ELb1ELb1ELb1ELb1ELb0ELb0ELb1ELb1ELb0EEENS1_21CollectiveEpilogueFwdINS6_IJSA_NS7_ILi512EEESA_EEES9_SC_SE_Li256ELb1ELb1ELb1ELb0EEENS1_36VarlenDynamicPersistentTileSchedulerILi64ELi64ELi256ELi128ELb1ELb1ELb1ELb1ELb1ELb1EEEEEEEEEvNT_6ParamsE --------------------------
	.section	.nv.constant0._ZN7cutlass13device_kernelIN5flash11enable_sm90INS1_16FlashAttnFwdSm90INS1_25CollectiveMainloopFwdSm90ILi2EN4cute5tupleIJNS5_1CILi1EEES8_S8_EEENS6_IJNS7_ILi64EEESA_SA_EEELi512ENS_6half_tEfNS_4arch4Sm90ELb1ELb0ELb0ELb1ELb1ELb1ELb1ELb0ELb0ELb1ELb1ELb0EEENS1_21CollectiveEpilogueFwdINS6_IJSA_NS7_ILi512EEESA_EEES9_SC_SE_Li256ELb1ELb1ELb1ELb0EEENS1_36VarlenDynamicPersistentTileSchedulerILi64ELi64ELi256ELi128ELb1ELb1ELb1ELb1ELb1ELb1EEEEEEEEEvNT_6ParamsE,"a",@progbits
	.sectionflags	@""
	.align	4
.nv.constant0._ZN7cutlass13device_kernelIN5flash11enable_sm90INS1_16FlashAttnFwdSm90INS1_25CollectiveMainloopFwdSm90ILi2EN4cute5tupleIJNS5_1CILi1EEES8_S8_EEENS6_IJNS7_ILi64EEESA_SA_EEELi512ENS_6half_tEfNS_4arch4Sm90ELb1ELb0ELb0ELb1ELb1ELb1ELb1ELb0ELb0ELb1ELb1ELb0EEENS1_21CollectiveEpilogueFwdINS6_IJSA_NS7_ILi512EEESA_EEES9_SC_SE_Li256ELb1ELb1ELb1ELb0EEENS1_36VarlenDynamicPersistentTileSchedulerILi64ELi64ELi256ELi128ELb1ELb1ELb1ELb1ELb1ELb1EEEEEEEEEvNT_6ParamsE:
	.zero		3840


//--------------------- .nv.constant0._ZN7cutlass13device_kernelIN5flash11enable_sm90INS1_16FlashAttnFwdSm90INS1_25CollectiveMainloopFwdSm90ILi2EN4cute5tupleIJNS5_1CILi1EEES8_S8_EEENS6_IJNS7_ILi128EEENS7_ILi96EEENS7_ILi64EEEEEELi256ENS_6half_tEfNS_4arch4Sm90ELb0ELb0ELb0ELb0ELb1ELb0ELb0ELb1ELb0ELb1ELb1ELb0EEENS1_21CollectiveEpilogueFwdINS6_IJSA_NS7_ILi256EEESB_EEES9_SE_SG_Li256ELb0ELb1ELb1ELb0EEENS1_19SingleTileSchedulerILb0ELb1ELb1ELi128EEEEEEEEEvNT_6ParamsE --------------------------
	.section	.nv.constant0._ZN7cutlass13device_kernelIN5flash11enable_sm90INS1_16FlashAttnFwdSm90INS1_25CollectiveMainloopFwdSm90ILi2EN4cute5tupleIJNS5_1CILi1EEES8_S8_EEENS6_IJNS7_ILi128EEENS7_ILi96EEENS7_ILi64EEEEEELi256ENS_6half_tEfNS_4arch4Sm90ELb0ELb0ELb0ELb0ELb1ELb0ELb0ELb1ELb0ELb1ELb1ELb0EEENS1_21CollectiveEpilogueFwdINS6_IJSA_NS7_ILi256EEESB_EEES9_SE_SG_Li256ELb0ELb1ELb1ELb0EEENS1_19SingleTileSchedulerILb0ELb1ELb1ELi128EEEEEEEEEvNT_6ParamsE,"a",@progbits
	.sectionflags	@""
	.align	4
.nv.constant0._ZN7cutlass13device_kernelIN5flash11enable_sm90INS1_16FlashAttnFwdSm90INS1_25CollectiveMainloopFwdSm90ILi2EN4cute5tupleIJNS5_1CILi1EEES8_S8_EEENS6_IJNS7_ILi128EEENS7_ILi96EEENS7_ILi64EEEEEELi256ENS_6half_tEfNS_4arch4Sm90ELb0ELb0ELb0ELb0ELb1ELb0ELb0ELb1ELb0ELb1ELb1ELb0EEENS1_21CollectiveEpilogueFwdINS6_IJSA_NS7_ILi256EEESB_EEES9_SE_SG_Li256ELb0ELb1ELb1ELb0EEENS1_19SingleTileSchedulerILb0ELb1ELb1ELi128EEEEEEEEEvNT_6ParamsE:
	.zero		3456


//--------------------- .nv.constant0._ZN7cutlass13device_kernelIN5flash11enable_sm90INS1_16FlashAttnFwdSm90INS1_25CollectiveMainloopFwdSm90ILi2EN4cute5tupleIJNS5_1CILi1EEES8_S8_EEENS6_IJNS7_ILi128EEENS7_ILi96EEENS7_ILi64EEEEEELi256ENS_6half_tEfNS_4arch4Sm90ELb0ELb0ELb0ELb0ELb1ELb0ELb1ELb1ELb0ELb1ELb1ELb0EEENS1_21CollectiveEpilogueFwdINS6_IJSA_NS7_ILi256EEESB_EEES9_SE_SG_Li256ELb0ELb1ELb1ELb0EEENS1_19SingleTileSchedulerILb0ELb1ELb1ELi128EEEEEEEEEvNT_6ParamsE --------------------------
	.section	.nv.constant0._ZN7cutlass13device_kernelIN5flash11enable_sm90INS1_16FlashAttnFwdSm90INS1_25CollectiveMainloopFwdSm90ILi2EN4cute5tupleIJNS5_1CILi1EEES8_S8_EEENS6_IJNS7_ILi128EEENS7_ILi96EEENS7_ILi64EEEEEELi256ENS_6half_tEfNS_4arch4Sm90ELb0ELb0ELb0ELb0ELb1ELb0ELb1ELb1ELb0ELb1ELb1ELb0EEENS1_21CollectiveEpilogueFwdINS6_IJSA_NS7_ILi256EEESB_EEES9_SE_SG_Li256ELb0ELb1ELb1ELb0EEENS1_19SingleTileSchedulerILb0ELb1ELb1ELi128EEEEEEEEEvNT_6ParamsE,"a",@progbits
	.sectionflags	@""
	.align	4
.nv.constant0._ZN7cutlass13device_kernelIN5flash11enable_sm90INS1_16FlashAttnFwdSm90INS1_25CollectiveMainloopFwdSm90ILi2EN4cute5tupleIJNS5_1CILi1EEES8_S8_EEENS6_IJNS7_ILi128EEENS7_ILi96EEENS7_ILi64EEEEEELi256ENS_6half_tEfNS_4arch4Sm90ELb0ELb0ELb0ELb0ELb1ELb0ELb1ELb1ELb0ELb1ELb1ELb0EEENS1_21CollectiveEpilogueFwdINS6_IJSA_NS7_ILi256EEESB_EEES9_SE_SG_Li256ELb0ELb1ELb1ELb0EEENS1_19SingleTileSchedulerILb0ELb1ELb1ELi128EEEEEEEEEvNT_6ParamsE:
	.zero		3712


//--------------------- .nv.constant0._ZN7cutlass13device_kernelIN5flash11enable_sm90INS1_16FlashAttnFwdSm90INS1_25CollectiveMainloopFwdSm90ILi2EN4cute5tupleIJNS5_1CILi1EEES8_S8_EEENS6_IJNS7_ILi128EEENS7_ILi96EEENS7_ILi64EEEEEELi256ENS_6half_tEfNS_4arch4Sm90ELb0ELb0ELb0ELb1ELb1ELb0ELb0ELb1ELb0ELb1ELb1ELb0EEENS1_21CollectiveEpilogueFwdINS6_IJSA_NS7_ILi256EEESB_EEES9_SE_SG_Li256ELb1ELb1ELb1ELb0EEENS1_36VarlenDynamicPersistentTileSchedulerILi128ELi96ELi256ELi128ELb1ELb1ELb1ELb0ELb1ELb1EEEEEEEEEvNT_6ParamsE --------------------------
	.section	.nv.constant0._ZN7cutlass13device_kernelIN5flash11enable_sm90INS1_16FlashAttnFwdSm90INS1_25CollectiveMainloopFwdSm90ILi2EN4cute5tupleIJNS5_1CILi1EEES8_S8_EEENS6_IJNS7_ILi128EEENS7_ILi96EEENS7_ILi64EEEEEELi256ENS_6half_tEfNS_4arch4Sm90ELb0ELb0ELb0ELb1ELb1ELb0ELb0ELb1ELb0ELb1ELb1ELb0EEENS1_21CollectiveEpilogueFwdINS6_IJSA_NS7_ILi256EEESB_EEES9_SE_SG_Li256ELb1ELb1ELb1ELb0EEENS1_36VarlenDynamicPersistentTileSchedulerILi128ELi96ELi256ELi128ELb1ELb1ELb1ELb0ELb1ELb1EEEEEEEEEvNT_6ParamsE,"a",@progbits
	.sectionflags	@""
	.align	4
.nv.constant0._ZN7cutlass13device_kernelIN5flash11enable_sm90INS1_16FlashAttnFwdSm90INS1_25CollectiveMainloopFwdSm90ILi2EN4cute5tupleIJNS5_1CILi1EEES8_S8_EEENS6_IJNS7_ILi128EEENS7_ILi96EEENS7_ILi64EEEEEELi256ENS_6half_tEfNS_4arch4Sm90ELb0ELb0ELb0ELb1ELb1ELb0ELb0ELb1ELb0ELb1ELb1ELb0EEENS1_21CollectiveEpilogueFwdINS6_IJSA_NS7_ILi256EEESB_EEES9_SE_SG_Li256ELb1ELb1ELb1ELb0EEENS1_36VarlenDynamicPersistentTileSchedulerILi128ELi96ELi256ELi128ELb1ELb1ELb1ELb0ELb1ELb1EEEEEEEEEvNT_6ParamsE:
	.zero		3584


//--------------------- .nv.constant0._ZN7cutlass13device_kernelIN5flash11enable_sm90INS1_16FlashAttnFwdSm90INS1_25CollectiveMainloopFwdSm90ILi2EN4cute5tupleIJNS5_1CILi1EEES8_S8_EEENS6_IJNS7_ILi128EEENS7_ILi96EEENS7_ILi64EEEEEELi256ENS_6half_tEfNS_4arch4Sm90ELb0ELb0ELb0ELb1ELb1ELb1ELb0ELb1ELb0ELb1ELb1ELb0EEENS1_21CollectiveEpilogueFwdINS6_IJSA_NS7_ILi256EEESB_EEES9_SE_SG_Li256ELb1ELb1ELb1ELb0EEENS1_36VarlenDynamicPersistentTileSchedulerILi128ELi96ELi256ELi128ELb1ELb1ELb1ELb0ELb1ELb1EEEEEEEEEvNT_6ParamsE --------------------------
	.section	.nv.constant0._ZN7cutlass13device_kernelIN5flash11enable_sm90INS1_16FlashAttnFwdSm90INS1_25CollectiveMainloopFwdSm90ILi2EN4cute5tupleIJNS5_1CILi1EEES8_S8_EEENS6_IJNS7_ILi128EEENS7_ILi96EEENS7_ILi64EEEEEELi256ENS_6half_tEfNS_4arch4Sm90ELb0ELb0ELb0ELb1ELb1ELb1ELb0ELb1ELb0ELb1ELb1ELb0EEENS1_21CollectiveEpilogueFwdINS6_IJSA_NS7_ILi256EEESB_EEES9_SE_SG_Li256ELb1ELb1ELb1ELb0EEENS1_36VarlenDynamicPersistentTileSchedulerILi128ELi96ELi256ELi128ELb1ELb1ELb1ELb0ELb1ELb1EEEEEEEEEvNT_6ParamsE,"a",@progbits
	.sectionflags	@""
	.align	4
.nv.constant0._ZN7cutlass13device_kernelIN5flash11enable_sm90INS1_16FlashAttnFwdSm90INS1_25CollectiveMainloopFwdSm90ILi2EN4cute5tupleIJNS5_1CILi1EEES8_S8_EEENS6_IJNS7_ILi128EEENS7_ILi96EEENS7_ILi64EEEEEELi256ENS_6half_tEfNS_4arch4Sm90ELb0ELb0ELb0ELb1ELb1ELb1ELb0ELb1ELb0ELb1ELb1ELb0EEENS1_21CollectiveEpilogueFwdINS6_IJSA_NS7_ILi256EEESB_EEES9_SE_SG_Li256ELb1ELb1ELb1ELb0EEENS1_36VarlenDynamicPersistentTileSchedulerILi128ELi96ELi256ELi128ELb1ELb1ELb1ELb0ELb1ELb1EEEEEEEEEvNT_6ParamsE:
	.zero		3584


//--------------------- .nv.constant0._ZN7cutlass13device_kernelIN5flash11enable_sm90INS1_16FlashAttnFwdSm90INS1_25CollectiveMainloopFwdSm90ILi2EN4cute5tupleIJNS5_1CILi1EEES8_S8_EEENS6_IJNS7_ILi128EEENS7_ILi96EEENS7_ILi64EEEEEELi256ENS_6half_tEfNS_4arch4Sm90ELb0ELb0ELb0ELb1ELb1ELb0ELb1ELb1ELb0ELb1ELb1ELb0EEENS1_21CollectiveEpilogueFwdINS6_IJSA_NS7_ILi256EEESB_EEES9_SE_SG_Li256ELb1ELb1ELb1ELb0EEENS1_36VarlenDynamicPersistentTileSchedulerILi128ELi96ELi256ELi128ELb1ELb1ELb1ELb0ELb1ELb1EEEEEEEEEvNT_6ParamsE --------------------------
	.section	.nv.constant0._ZN7cutlass13device_kernelIN5flash11enable_sm90INS1_16FlashAttnFwdSm90INS1_25CollectiveMainloopFwdSm90ILi2EN4cute5tupleIJNS5_1CILi1EEES8_S8_EEENS6_IJNS7_ILi128EEENS7_ILi96EEENS7_ILi64EEEEEELi256ENS_6half_tEfNS_4arch4Sm90ELb0ELb0ELb0ELb1ELb1ELb0ELb1ELb1ELb0ELb1ELb1ELb0EEENS1_21CollectiveEpilogueFwdINS6_IJSA_NS7_ILi256EEESB_EEES9_SE_SG_Li256ELb1ELb1ELb1ELb0EEENS1_36VarlenDynamicPersistentTileSchedulerILi128ELi96ELi256ELi128ELb1ELb1ELb1ELb0ELb1ELb1EEEEEEEEEvNT_6ParamsE,"a",@progbits
	.sectionflags	@""
	.align	4
.nv.constant0._ZN7cutlass13device_kernelIN5flash11enable_sm90INS1_16FlashAttnFwdSm90INS1_25CollectiveMainloopFwdSm90ILi2EN4cute5tupleIJNS5_1CILi1EEES8_S8_EEENS6_IJNS7_ILi128EEENS7_ILi96EEENS7_ILi64EEEEEELi256ENS_6half_tEfNS_4arch4Sm90ELb0ELb0ELb0ELb1ELb1ELb0ELb1ELb1ELb0ELb1ELb1ELb0EEENS1_21CollectiveEpilogueFwdINS6_IJSA_NS7_ILi256EEESB_EEES9_SE_SG_Li256ELb1ELb1ELb1ELb0EEENS1_36VarlenDynamicPersistentTileSchedulerILi128ELi96ELi256ELi128ELb1ELb1ELb1ELb0ELb1ELb1EEEEEEEEEvNT_6ParamsE:
	.zero		3840


//--------------------- .nv.constant0._ZN7cutlass13device_kernelIN5flash11enable_sm90INS1_16FlashAttnFwdSm90INS1_25CollectiveMainloopFwdSm90ILi2EN4cute5tupleIJNS5_1CILi1EEES8_S8_EEENS6_IJNS7_ILi128EEENS7_ILi96EEENS7_ILi64EEEEEELi256ENS_6half_tEfNS_4arch4Sm90ELb0ELb0ELb0ELb1ELb1ELb1ELb1ELb1ELb0ELb1ELb1ELb0EEENS1_21CollectiveEpilogueFwdINS6_IJSA_NS7_ILi256EEESB_EEES9_SE_SG_Li256ELb1ELb1ELb1ELb0EEENS1_36VarlenDynamicPersistentTileSchedulerILi128ELi96ELi256ELi128ELb1ELb1ELb1ELb0ELb1ELb1EEEEEEEEEvNT_6ParamsE --------------------------
	.section	.nv.constant0._ZN7cutlass13device_kernelIN5flash11enable_sm90INS1_16FlashAttnFwdSm90INS1_25CollectiveMainloopFwdSm90ILi2EN4cute5tupleIJNS5_1CILi1EEES8_S8_EEENS6_IJNS7_ILi128EEENS7_ILi96EEENS7_ILi64EEEEEELi256ENS_6half_tEfNS_4arch4Sm90ELb0ELb0ELb0ELb1ELb1ELb1ELb1ELb1ELb0ELb1ELb1ELb0EEENS1_21CollectiveEpilogueFwdINS6_IJSA_NS7_ILi256EEESB_EEES9_SE_SG_Li256ELb1ELb1ELb1ELb0EEENS1_36VarlenDynamicPersistentTileSchedulerILi128ELi96ELi256ELi128ELb1ELb1ELb1ELb0ELb1ELb1EEEEEEEEEvNT_6ParamsE,"a",@progbits
	.sectionflags	@""
	.align	4
.nv.constant0._ZN7cutlass13device_kernelIN5flash11enable_sm90INS1_16FlashAttnFwdSm90INS1_25CollectiveMainloopFwdSm90ILi2EN4cute5tupleIJNS5_1CILi1EEES8_S8_EEENS6_IJNS7_ILi128EEENS7_ILi96EEENS7_ILi64EEEEEELi256ENS_6half_tEfNS_4arch4Sm90ELb0ELb0ELb0ELb1ELb1ELb1ELb1ELb1ELb0ELb1ELb1ELb0EEENS1_21CollectiveEpilogueFwdINS6_IJSA_NS7_ILi256EEESB_EEES9_SE_SG_Li256ELb1ELb1ELb1ELb0EEENS1_36VarlenDynamicPersistentTileSchedulerILi128ELi96ELi256ELi128ELb1ELb1ELb1ELb0ELb1ELb1EEEEEEEEEvNT_6ParamsE:
	.zero		3840


//--------------------- .nv.constant0._ZN7cutlass13device_kernelIN5flash11enable_sm90INS1_16FlashAttnFwdSm90INS1_25CollectiveMainloopFwdSm90ILi2EN4cute5tupleIJNS5_1CILi1EEES8_S8_EEENS6_IJNS7_ILi128EEENS7_ILi96EEENS7_ILi64EEEEEELi256ENS_6half_tEfNS_4arch4Sm90ELb0ELb1ELb0ELb0ELb1ELb0ELb0ELb1ELb0ELb1ELb1ELb0EEENS1_21CollectiveEpilogueFwdINS6_IJSA_NS7_ILi256EEESB_EEES9_SE_SG_Li256ELb0ELb1ELb1ELb0EEENS1_19SingleTileSchedulerILb0ELb1ELb1ELi128EEEEEEEEEvNT_6ParamsE --------------------------
	.section	.nv.constant0._ZN7cutlass13device_kernelIN5flash11enable_sm90INS1_16FlashAttnFwdSm90INS1_25CollectiveMainloopFwdSm90ILi2EN4cute5tupleIJNS5_1CILi1EEES8_S8_EEENS6_IJNS7_ILi128EEENS7_ILi96EEENS7_ILi64EEEEEELi256ENS_6half_tEfNS_4arch4Sm90ELb0ELb1ELb0ELb0ELb1ELb0ELb0ELb1ELb0ELb1ELb1ELb0EEENS1_21CollectiveEpilogueFwdINS6_IJSA_NS7_ILi256EEESB_EEES9_SE_SG_Li256ELb0ELb1ELb1ELb0EEENS1_19SingleTileSchedulerILb0ELb1ELb1ELi128EEEEEEEEEvNT_6ParamsE,"a",@progbits
	.sectionflags	@""
	.align	4
.nv.constant0._ZN7cutlass13device_kernelIN5flash11enable_sm90INS1_16FlashAttnFwdSm90INS1_25CollectiveMainloopFwdSm90ILi2EN4cute5tupleIJNS5_1CILi1EEES8_S8_EEENS6_IJNS7_ILi128EEENS7_ILi96EEENS7_ILi64EEEEEELi256ENS_6half_tEfNS_4arch4Sm90ELb0ELb1ELb0ELb0ELb1ELb0ELb0ELb1ELb0ELb1ELb1ELb0EEENS1_21CollectiveEpilogueFwdINS6_IJSA_NS7_ILi256EEESB_EEES9_SE_SG_Li256ELb0ELb1ELb1ELb0EEENS1_19SingleTileSchedulerILb0ELb1ELb1ELi128EEEEEEEEEvNT_6ParamsE:
	.zero		3456


//--------------------- .nv.constant0._ZN7cutlass13device_kernelIN5flash11enable_sm90INS1_16FlashAttnFwdSm90INS1_25CollectiveMainloopFwdSm90ILi2EN4cute5tupleIJNS5_1CILi1EEES8_S8_EEENS6_IJNS7_ILi128EEENS7_ILi96EEENS7_ILi64EEEEEELi256ENS_6half_tEfNS_4arch4Sm90ELb0ELb1ELb0ELb0ELb1ELb0ELb1ELb1ELb0ELb1ELb1ELb0EEENS1_21CollectiveEpilogueFwdINS6_IJSA_NS7_ILi256EEESB_EEES9_SE_SG_Li256ELb0ELb1ELb1ELb0EEENS1_19SingleTileSchedulerILb0ELb1ELb1ELi128EEEEEEEEEvNT_6ParamsE --------------------------
	.section	.nv.constant0._ZN7cutlass13device_kernelIN5flash11enable_sm90INS1_16FlashAttnFwdSm90INS1_25CollectiveMainloopFwdSm90ILi2EN4cute5tupleIJNS5_1CILi1EEES8_S8_EEENS6_IJNS7_ILi128EEENS7_ILi96EEENS7_ILi64EEEEEELi256ENS_6half_tEfNS_4arch4Sm90ELb0ELb1ELb0ELb0ELb1ELb0ELb1ELb1ELb0ELb1ELb1ELb0EEENS1_21CollectiveEpilogueFwdINS6_IJSA_NS7_ILi256EEESB_EEES9_SE_SG_Li256ELb0ELb1ELb1ELb0EEENS1_19SingleTileSchedulerILb0ELb1ELb1ELi128EEEEEEEEEvNT_6ParamsE,"a",@progbits
	.sectionflags	@""
	.align	4
.nv.constant0._ZN7cutlass13device_kernelIN5flash11enable_sm90INS1_16FlashAttnFwdSm90INS1_25CollectiveMainloopFwdSm90ILi2EN4cute5tupleIJNS5_1CILi1EEES8_S8_EEENS6_IJNS7_ILi128EEENS7_ILi96EEENS7_ILi64EEEEEELi256ENS_6half_tEfNS_4arch4Sm90ELb0ELb1ELb0ELb0ELb1ELb0ELb1ELb1ELb0ELb1ELb1ELb0EEENS1_21CollectiveEpilogueFwdINS6_IJSA_NS7_ILi256EEESB_EEES9_SE_SG_Li256ELb0ELb1ELb1ELb0EEENS1_19SingleTileSchedulerILb0ELb1ELb1ELi128EEEEEEEEEvNT_6ParamsE:
	.zero		3712


//--------------------- .nv.constant0._ZN7cutlass13device_kernelIN5flash11enable_sm90INS1_16FlashAttnFwdSm90INS1_25CollectiveMainloopFwdSm90ILi2EN4cute5tupleIJNS5_1CILi1EEES8_S8_EEENS6_IJNS7_ILi128EEENS7_ILi96EEENS7_ILi64EEEEEELi256ENS_6half_tEfNS_4arch4Sm90ELb0ELb1ELb0ELb1ELb1ELb0ELb0ELb1ELb0ELb1ELb1ELb0EEENS1_21CollectiveEpilogueFwdINS6_IJSA_NS7_ILi256EEESB_EEES9_SE_SG_Li256ELb1ELb1ELb1ELb0EEENS1_36VarlenDynamicPersistentTileSchedulerILi128ELi96ELi256ELi128ELb1ELb1ELb1ELb1ELb0ELb1EEEEEEEEEvNT_6ParamsE --------------------------
	.section	.nv.constant0._ZN7cutlass13device_kernelIN5flash11enable_sm90INS1_16FlashAttnFwdSm90INS1_25CollectiveMainloopFwdSm90ILi2EN4cute5tupleIJNS5_1CILi1EEES8_S8_EEENS6_IJNS7_ILi128EEENS7_ILi96EEENS7_ILi64EEEEEELi256ENS_6half_tEfNS_4arch4Sm90ELb0ELb1ELb0ELb1ELb1ELb0ELb0ELb1ELb0ELb1ELb1ELb0EEENS1_21CollectiveEpilogueFwdINS6_IJSA_NS7_ILi256EEESB_EEES9_SE_SG_Li256ELb1ELb1ELb1ELb0EEENS1_36VarlenDynamicPersistentTileSchedulerILi128ELi96ELi256ELi128ELb1ELb1ELb1ELb1ELb0ELb1EEEEEEEEEvNT_6ParamsE,"a",@progbits
	.sectionflags	@""
	.align	4
.nv.constant0._ZN7cutlass13device_kernelIN5flash11enable_sm90INS1_16FlashAttnFwdSm90INS1_25CollectiveMainloopFwdSm90ILi2EN4cute5tupleIJNS5_1CILi1EEES8_S8_EEENS6_IJNS7_ILi128EEENS7_ILi96EEENS7_ILi64EEEEEELi256ENS_6half_tEfNS_4arch4Sm90ELb0ELb1ELb0ELb1ELb1ELb0ELb0ELb1ELb0ELb1ELb1ELb0EEENS1_21CollectiveEpilogueFwdINS6_IJSA_NS7_ILi256EEESB_EEES9_SE_SG_Li256ELb1ELb1ELb1ELb0EEENS1_36VarlenDynamicPersistentTileSchedulerILi128ELi96ELi256ELi128ELb1ELb1ELb1ELb1ELb0ELb1EEEEEEEEEvNT_6ParamsE:
	.zero		3584


//--------------------- .nv.constant0._ZN7cutlass13device_kernelIN5flash11enable_sm90INS1_16FlashAttnFwdSm90INS1_25CollectiveMainloopFwdSm90ILi2EN4cute5tupleIJNS5_1CILi1EEES8_S8_EEENS6_IJNS7_ILi128EEENS7_ILi96EEENS7_ILi64EEEEEELi256ENS_6half_tEfNS_4arch4Sm90ELb0ELb1ELb0ELb1ELb1ELb1ELb0ELb1ELb0ELb1ELb1ELb0EEENS1_21CollectiveEpilogueFwdINS6_IJSA_NS7_ILi256EEESB_EEES9_SE_SG_Li256ELb1ELb1ELb1ELb0EEENS1_36VarlenDynamicPersistentTileSchedulerILi128ELi96ELi256ELi128ELb1ELb1ELb1ELb1ELb0ELb1EEEEEEEEEvNT_6ParamsE --------------------------
	.section	.nv.constant0._ZN7cutlass13device_kernelIN5flash11enable_sm90INS1_16FlashAttnFwdSm90INS1_25CollectiveMainloopFwdSm90ILi2EN4cute5tupleIJNS5_1CILi1EEES8_S8_EEENS6_IJNS7_ILi128EEENS7_ILi96EEENS7_ILi64EEEEEELi256ENS_6half_tEfNS_4arch4Sm90ELb0ELb1ELb0ELb1ELb1ELb1ELb0ELb1ELb0ELb1ELb1ELb0EEENS1_21CollectiveEpilogueFwdINS6_IJSA_NS7_ILi256EEESB_EEES9_SE_SG_Li256ELb1ELb1ELb1ELb0EEENS1_36VarlenDynamicPersistentTileSchedulerILi128ELi96ELi256ELi128ELb1ELb1ELb1ELb1ELb0ELb1EEEEEEEEEvNT_6ParamsE,"a",@progbits
	.sectionflags	@""
	.align	4
.nv.constant0._ZN7cutlass13device_kernelIN5flash11enable_sm90INS1_16FlashAttnFwdSm90INS1_25CollectiveMainloopFwdSm90ILi2EN4cute5tupleIJNS5_1CILi1EEES8_S8_EEENS6_IJNS7_ILi128EEENS7_ILi96EEENS7_ILi64EEEEEELi256ENS_6half_tEfNS_4arch4Sm90ELb0ELb1ELb0ELb1ELb1ELb1ELb0ELb1ELb0ELb1ELb1ELb0EEENS1_21CollectiveEpilogueFwdINS6_IJSA_NS7_ILi256EEESB_EEES9_SE_SG_Li256ELb1ELb1ELb1ELb0EEENS1_36VarlenDynamicPersistentTileSchedulerILi128ELi96ELi256ELi128ELb1ELb1ELb1ELb1ELb0ELb1EEEEEEEEEvNT_6ParamsE:
	.zero		3584


//--------------------- .nv.constant0._ZN7cutlass13device_kernelIN5flash11enable_sm90INS1_16FlashAttnFwdSm90INS1_25CollectiveMainloopFwdSm90ILi2EN4cute5tupleIJNS5_1CILi1EEES8_S8_EEENS6_IJNS7_ILi128EEENS7_ILi96EEENS7_ILi64EEEEEELi256ENS_6half_tEfNS_4arch4Sm90ELb0ELb1ELb0ELb1ELb1ELb0ELb1ELb1ELb0ELb1ELb1ELb0EEENS1_21CollectiveEpilogueFwdINS6_IJSA_NS7_ILi256EEESB_EEES9_SE_SG_Li256ELb1ELb1ELb1ELb0EEENS1_36VarlenDynamicPersistentTileSchedulerILi128ELi96ELi256ELi128ELb1ELb1ELb1ELb1ELb0ELb1EEEEEEEEEvNT_6ParamsE --------------------------
	.section	.nv.constant0._ZN7cutlass13device_kernelIN5flash11enable_sm90INS1_16FlashAttnFwdSm90INS1_25CollectiveMainloopFwdSm90ILi2EN4cute5tupleIJNS5_1CILi1EEES8_S8_EEENS6_IJNS7_ILi128EEENS7_ILi96EEENS7_ILi64EEEEEELi256ENS_6half_tEfNS_4arch4Sm90ELb0ELb1ELb0ELb1ELb1ELb0ELb1ELb1ELb0ELb1ELb1ELb0EEENS1_21CollectiveEpilogueFwdINS6_IJSA_NS7_ILi256EEESB_EEES9_SE_SG_Li256ELb1ELb1ELb1ELb0EEENS1_36VarlenDynamicPersistentTileSchedulerILi128ELi96ELi256ELi128ELb1ELb1ELb1ELb1ELb0ELb1EEEEEEEEEvNT_6ParamsE,"a",@progbits
	.sectionflags	@""
	.align	4
.nv.constant0._ZN7cutlass13device_kernelIN5flash11enable_sm90INS1_16FlashAttnFwdSm90INS1_25CollectiveMainloopFwdSm90ILi2EN4cute5tupleIJNS5_1CILi1EEES8_S8_EEENS6_IJNS7_ILi128EEENS7_ILi96EEENS7_ILi64EEEEEELi256ENS_6half_tEfNS_4arch4Sm90ELb0ELb1ELb0ELb1ELb1ELb0ELb1ELb1ELb0ELb1ELb1ELb0EEENS1_21CollectiveEpilogueFwdINS6_IJSA_NS7_ILi256EEESB_EEES9_SE_SG_Li256ELb1ELb1ELb1ELb0EEENS1_36VarlenDynamicPersistentTileSchedulerILi128ELi96ELi256ELi128ELb1ELb1ELb1ELb1ELb0ELb1EEEEEEEEEvNT_6ParamsE:
	.zero		3840


//--------------------- .nv.constant0._ZN7cutlass13device_kernelIN5flash11enable_sm90INS1_16FlashAttnFwdSm90INS1_25CollectiveMainloopFwdSm90ILi2EN4cute5tupleIJNS5_1CILi1EEES8_S8_EEENS6_IJNS7_ILi128EEENS7_ILi96EEENS7_ILi64EEEEEELi256ENS_6half_tEfNS_4arch4Sm90ELb0ELb1ELb0ELb1ELb1ELb1ELb1ELb1ELb0ELb1ELb1ELb0EEENS1_21CollectiveEpilogueFwdINS6_IJSA_NS7_ILi256EEESB_EEES9_SE_SG_Li256ELb1ELb1ELb1ELb0EEENS1_36VarlenDynamicPersistentTileSchedulerILi128ELi96ELi256ELi128ELb1ELb1ELb1ELb1ELb0ELb1EEEEEEEEEvNT_6ParamsE --------------------------
	.section	.nv.constant0._ZN7cutlass13device_kernelIN5flash11enable_sm90INS1_16FlashAttnFwdSm90INS1_25CollectiveMainloopFwdSm90ILi2EN4cute5tupleIJNS5_1CILi1EEES8_S8_EEENS6_IJNS7_ILi128EEENS7_ILi96EEENS7_ILi64EEEEEELi256ENS_6half_tEfNS_4arch4Sm90ELb0ELb1ELb0ELb1ELb1ELb1ELb1ELb1ELb0ELb1ELb1ELb0EEENS1_21CollectiveEpilogueFwdINS6_IJSA_NS7_ILi256EEESB_EEES9_SE_SG_Li256ELb1ELb1ELb1ELb0EEENS1_36VarlenDynamicPersistentTileSchedulerILi128ELi96ELi256ELi128ELb1ELb1ELb1ELb1ELb0ELb1EEEEEEEEEvNT_6ParamsE,"a",@progbits
	.sectionflags	@""
	.align	4
.nv.constant0._ZN7cutlass13device_kernelIN5flash11enable_sm90INS1_16FlashAttnFwdSm90INS1_25CollectiveMainloopFwdSm90ILi2EN4cute5tupleIJNS5_1CILi1EEES8_S8_EEENS6_IJNS7_ILi128EEENS7_ILi96EEENS7_ILi64EEEEEELi256ENS_6half_tEfNS_4arch4Sm90ELb0ELb1ELb0ELb1ELb1ELb1ELb1ELb1ELb0ELb1ELb1ELb0EEENS1_21CollectiveEpilogueFwdINS6_IJSA_NS7_ILi256EEESB_EEES9_SE_SG_Li256ELb1ELb1ELb1ELb0EEENS1_36VarlenDynamicPersistentTileSchedulerILi128ELi96ELi256ELi128ELb1ELb1ELb1ELb1ELb0ELb1EEEEEEEEEvNT_6ParamsE:
	.zero		3840


//--------------------- .nv.constant0._ZN7cutlass13device_kernelIN5flash11enable_sm90INS1_16FlashAttnFwdSm90INS1_25CollectiveMainloopFwdSm90ILi2EN4cute5tupleIJNS5_1CILi1EEES8_S8_EEENS6_IJNS7_ILi128EEENS7_ILi96EEENS7_ILi64EEEEEELi256ENS_6half_tEfNS_4arch4Sm90ELb1ELb0ELb0ELb0ELb1ELb0ELb0ELb1ELb0ELb1ELb1ELb0EEENS1_21CollectiveEpilogueFwdINS6_IJSA_NS7_ILi256EEESB_EEES9_SE_SG_Li256ELb0ELb1ELb1ELb0EEENS1_19SingleTileSchedulerILb0ELb1ELb1ELi128EEEEEEEEEvNT_6ParamsE --------------------------
	.section	.nv.constant0._ZN7cutlass13device_kernelIN5flash11enable_sm90INS1_16FlashAttnFwdSm90INS1_25CollectiveMainloopFwdSm90ILi2EN4cute5tupleIJNS5_1CILi1EEES8_S8_EEENS6_IJNS7_ILi128EEENS7_ILi96EEENS7_ILi64EEEEEELi256ENS_6half_tEfNS_4arch4Sm90ELb1ELb0ELb0ELb0ELb1ELb0ELb0ELb1ELb0ELb1ELb1ELb0EEENS1_21CollectiveEpilogueFwdINS6_IJSA_NS7_ILi256EEESB_EEES9_SE_SG_Li256ELb0ELb1ELb1ELb0EEENS1_19SingleTileSchedulerILb0ELb1ELb1ELi128EEEEEEEEEvNT_6ParamsE,"a",@progbits
	.sectionflags	@""
	.align	4
.nv.constant0._ZN7cutlass13device_kernelIN5flash11enable_sm90INS1_16FlashAttnFwdSm90INS1_25CollectiveMainloopFwdSm90ILi2EN4cute5tupleIJNS5_1CILi1EEES8_S8_EEENS6_IJNS7_ILi128EEENS7_ILi96EEENS7_ILi64EEEEEELi256ENS_6half_tEfNS_4arch4Sm90ELb1ELb0ELb0ELb0ELb1ELb0ELb0ELb1ELb0ELb1ELb1ELb0EEENS1_21CollectiveEpilogueFwdINS6_IJSA_NS7_ILi256EEESB_EEES9_SE_SG_Li256ELb0ELb1ELb1ELb0EEENS1_19SingleTileSchedulerILb0ELb1ELb1ELi128EEEEEEEEEvNT_6ParamsE:
	.zero		3456


//--------------------- .nv.constant0._ZN7cutlass13device_kernelIN5flash11enable_sm90INS1_16FlashAttnFwdSm90INS1_25CollectiveMainloopFwdSm90ILi2EN4cute5tupleIJNS5_1CILi1EEES8_S8_EEENS6_IJNS7_ILi128EEENS7_ILi96EEENS7_ILi64EEEEEELi256ENS_6half_tEfNS_4arch4Sm90ELb1ELb0ELb0ELb0ELb1ELb0ELb1ELb1ELb0ELb1ELb1ELb0EEENS1_21CollectiveEpilogueFwdINS6_IJSA_NS7_ILi256EEESB_EEES9_SE_SG_Li256ELb0ELb1ELb1ELb0EEENS1_19SingleTileSchedulerILb0ELb1ELb1ELi128EEEEEEEEEvNT_6ParamsE --------------------------
	.section	.nv.constant0._ZN7cutlass13device_kernelIN5flash11enable_sm90INS1_16FlashAttnFwdSm90INS1_25CollectiveMainloopFwdSm90ILi2EN4cute5tupleIJNS5_1CILi1EEES8_S8_EEENS6_IJNS7_ILi128EEENS7_ILi96EEENS7_ILi64EEEEEELi256ENS_6half_tEfNS_4arch4Sm90ELb1ELb0ELb0ELb0ELb1ELb0ELb1ELb1ELb0ELb1ELb1ELb0EEENS1_21CollectiveEpilogueFwdINS6_IJSA_NS7_ILi256EEESB_EEES9_SE_SG_Li256ELb0ELb1ELb1ELb0EEENS1_19SingleTileSchedulerILb0ELb1ELb1ELi128EEEEEEEEEvNT_6ParamsE,"a",@progbits
	.sectionflags	@""
	.align	4
.nv.constant0._ZN7cutlass13device_kernelIN5flash11enable_sm90INS1_16FlashAttnFwdSm90INS1_25CollectiveMainloopFwdSm90ILi2EN4cute5tupleIJNS5_1CILi1EEES8_S8_EEENS6_IJNS7_ILi128EEENS7_ILi96EEENS7_ILi64EEEEEELi256ENS_6half_tEfNS_4arch4Sm90ELb1ELb0ELb0ELb0ELb1ELb0ELb1ELb1ELb0ELb1ELb1ELb0EEENS1_21CollectiveEpilogueFwdINS6_IJSA_NS7_ILi256EEESB_EEES9_SE_SG_Li256ELb0ELb1ELb1ELb0EEENS1_19SingleTileSchedulerILb0ELb1ELb1ELi128EEEEEEEEEvNT_6ParamsE:
	.zero		3712


//--------------------- .nv.constant0._ZN7cutlass13device_kernelIN5flash11enable_sm90INS1_16FlashAttnFwdSm90INS1_25CollectiveMainloopFwdSm90ILi2EN4cute5tupleIJNS5_1CILi1EEES8_S8_EEENS6_IJNS7_ILi128EEENS7_ILi96EEENS7_ILi64EEEEEELi256ENS_6half_tEfNS_4arch4Sm90ELb1ELb0ELb0ELb1ELb1ELb0ELb0ELb1ELb0ELb1ELb1ELb0EEENS1_21CollectiveEpilogueFwdINS6_IJSA_NS7_ILi256EEESB_EEES9_SE_SG_Li256ELb1ELb1ELb1ELb0EEENS1_36VarlenDynamicPersistentTileSchedulerILi128ELi96ELi256ELi128ELb1ELb1ELb1ELb1ELb1ELb1EEEEEEEEEvNT_6ParamsE --------------------------
	.section	.nv.constant0._ZN7cutlass13device_kernelIN5flash11enable_sm90INS1_16FlashAttnFwdSm90INS1_25CollectiveMainloopFwdSm90ILi2EN4cute5tupleIJNS5_1CILi1EEES8_S8_EEENS6_IJNS7_ILi128EEENS7_ILi96EEENS7_ILi64EEEEEELi256ENS_6half_tEfNS_4arch4Sm90ELb1ELb0ELb0ELb1ELb1ELb0ELb0ELb1ELb0ELb1ELb1ELb0EEENS1_21CollectiveEpilogueFwdINS6_IJSA_NS7_ILi256EEESB_EEES9_SE_SG_Li256ELb1ELb1ELb1ELb0EEENS1_36VarlenDynamicPersistentTileSchedulerILi128ELi96ELi256ELi128ELb1ELb1ELb1ELb1ELb1ELb1EEEEEEEEEvNT_6ParamsE,"a",@progbits
	.sectionflags	@""
	.align	4
.nv.constant0._ZN7cutlass13device_kernelIN5flash11enable_sm90INS1_16FlashAttnFwdSm90INS1_25CollectiveMainloopFwdSm90ILi2EN4cute5tupleIJNS5_1CILi1EEES8_S8_EEENS6_IJNS7_ILi128EEENS7_ILi96EEENS7_ILi64EEEEEELi256ENS_6half_tEfNS_4arch4Sm90ELb1ELb0ELb0ELb1ELb1ELb0ELb0ELb1ELb0ELb1ELb1ELb0EEENS1_21CollectiveEpilogueFwdINS6_IJSA_NS7_ILi256EEESB_EEES9_SE_SG_Li256ELb1ELb1ELb1ELb0EEENS1_36VarlenDynamicPersistentTileSchedulerILi128ELi96ELi256ELi128ELb1ELb1ELb1ELb1ELb1ELb1EEEEEEEEEvNT_6ParamsE:
	.zero		3584


//--------------------- .nv.constant0._ZN7cutlass13device_kernelIN5flash11enable_sm90INS1_16FlashAttnFwdSm90INS1_25CollectiveMainloopFwdSm90ILi2EN4cute5tupleIJNS5_1CILi1EEES8_S8_EEENS6_IJNS7_ILi128EEENS7_ILi96EEENS7_ILi64EEEEEELi256ENS_6half_tEfNS_4arch4Sm90ELb1ELb0ELb0ELb1ELb1ELb1ELb0ELb1ELb0ELb1ELb1ELb0EEENS1_21CollectiveEpilogueFwdINS6_IJSA_NS7_ILi256EEESB_EEES9_SE_SG_Li256ELb1ELb1ELb1ELb0EEENS1_36VarlenDynamicPersistentTileSchedulerILi128ELi96ELi256ELi128ELb1ELb1ELb1ELb1ELb1ELb1EEEEEEEEEvNT_6ParamsE --------------------------
	.section	.nv.constant0._ZN7cutlass13device_kernelIN5flash11enable_sm90INS1_16FlashAttnFwdSm90INS1_25CollectiveMainloopFwdSm90ILi2EN4cute5tupleIJNS5_1CILi1EEES8_S8_EEENS6_IJNS7_ILi128EEENS7_ILi96EEENS7_ILi64EEEEEELi256ENS_6half_tEfNS_4arch4Sm90ELb1ELb0ELb0ELb1ELb1ELb1ELb0ELb1ELb0ELb1ELb1ELb0EEENS1_21CollectiveEpilogueFwdINS6_IJSA_NS7_ILi256EEESB_EEES9_SE_SG_Li256ELb1ELb1ELb1ELb0EEENS1_36VarlenDynamicPersistentTileSchedulerILi128ELi96ELi256ELi128ELb1ELb1ELb1ELb1ELb1ELb1EEEEEEEEEvNT_6ParamsE,"a",@progbits
	.sectionflags	@""
	.align	4
.nv.constant0._ZN7cutlass13device_kernelIN5flash11enable_sm90INS1_16FlashAttnFwdSm90INS1_25CollectiveMainloopFwdSm90ILi2EN4cute5tupleIJNS5_1CILi1EEES8_S8_EEENS6_IJNS7_ILi128EEENS7_ILi96EEENS7_ILi64EEEEEELi256ENS_6half_tEfNS_4arch4Sm90ELb1ELb0ELb0ELb1ELb1ELb1ELb0ELb1ELb0ELb1ELb1ELb0EEENS1_21CollectiveEpilogueFwdINS6_IJSA_NS7_ILi256EEESB_EEES9_SE_SG_Li256ELb1ELb1ELb1ELb0EEENS1_36VarlenDynamicPersistentTileSchedulerILi128ELi96ELi256ELi128ELb1ELb1ELb1ELb1ELb1ELb1EEEEEEEEEvNT_6ParamsE:
	.zero		3584


//--------------------- .nv.constant0._ZN7cutlass13device_kernelIN5flash11enable_sm90INS1_16FlashAttnFwdSm90INS1_25CollectiveMainloopFwdSm90ILi2EN4cute5tupleIJNS5_1CILi1EEES8_S8_EEENS6_IJNS7_ILi128EEENS7_ILi96EEENS7_ILi64EEEEEELi256ENS_6half_tEfNS_4arch4Sm90ELb1ELb0ELb0ELb1ELb1ELb0ELb1ELb1ELb0ELb1ELb1ELb0EEENS1_21CollectiveEpilogueFwdINS6_IJSA_NS7_ILi256EEESB_EEES9_SE_SG_Li256ELb1ELb1ELb1ELb0EEENS1_36VarlenDynamicPersistentTileSchedulerILi128ELi96ELi256ELi128ELb1ELb1ELb1ELb1ELb1ELb1EEEEEEEEEvNT_6ParamsE --------------------------
	.section	.nv.constant0._ZN7cutlass13device_kernelIN5flash11enable_sm90INS1_16FlashAttnFwdSm90INS1_25CollectiveMainloopFwdSm90ILi2EN4cute5tupleIJNS5_1CILi1EEES8_S8_EEENS6_IJNS7_ILi128EEENS7_ILi96EEENS7_ILi64EEEEEELi256ENS_6half_tEfNS_4arch4Sm90ELb1ELb0ELb0ELb1ELb1ELb0ELb1ELb1ELb0ELb1ELb1ELb0EEENS1_21CollectiveEpilogueFwdINS6_IJSA_NS7_ILi256EEESB_EEES9_SE_SG_Li256ELb1ELb1ELb1ELb0EEENS1_36VarlenDynamicPersistentTileSchedulerILi128ELi96ELi256ELi128ELb1ELb1ELb1ELb1ELb1ELb1EEEEEEEEEvNT_6ParamsE,"a",@progbits
	.sectionflags	@""
	.align	4
.nv.constant0._ZN7cutlass13device_kernelIN5flash11enable_sm90INS1_16FlashAttnFwdSm90INS1_25CollectiveMainloopFwdSm90ILi2EN4cute5tupleIJNS5_1CILi1EEES8_S8_EEENS6_IJNS7_ILi128EEENS7_ILi96EEENS7_ILi64EEEEEELi256ENS_6half_tEfNS_4arch4Sm90ELb1ELb0ELb0ELb1ELb1ELb0ELb1ELb1ELb0ELb1ELb1ELb0EEENS1_21CollectiveEpilogueFwdINS6_IJSA_NS7_ILi256EEESB_EEES9_SE_SG_Li256ELb1ELb1ELb1ELb0EEENS1_36VarlenDynamicPersistentTileSchedulerILi128ELi96ELi256ELi128ELb1ELb1ELb1ELb1ELb1ELb1EEEEEEEEEvNT_6ParamsE:
	.zero		3840


//--------------------- .nv.constant0._ZN7cutlass13device_kernelIN5flash11enable_sm90INS1_16FlashAttnFwdSm90INS1_25CollectiveMainloopFwdSm90ILi2EN4cute5tupleIJNS5_1CILi1EEES8_S8_EEENS6_IJNS7_ILi128EEENS7_ILi96EEENS7_ILi64EEEEEELi256ENS_6half_tEfNS_4arch4Sm90ELb1ELb0ELb0ELb1ELb1ELb1ELb1ELb1ELb0ELb1ELb1ELb0EEENS1_21CollectiveEpilogueFwdINS6_IJSA_NS7_ILi256EEESB_EEES9_SE_SG_Li256ELb1ELb1ELb1ELb0EEENS1_36VarlenDynamicPersistentTileSchedulerILi128ELi96ELi256ELi128ELb1ELb1ELb1ELb1ELb1ELb1EEEEEEEEEvNT_6ParamsE --------------------------
	.section	.nv.constant0._ZN7cutlass13device_kernelIN5flash11enable_sm90INS1_16FlashAttnFwdSm90INS1_25CollectiveMainloopFwdSm90ILi2EN4cute5tupleIJNS5_1CILi1EEES8_S8_EEENS6_IJNS7_ILi128EEENS7_ILi96EEENS7_ILi64EEEEEELi256ENS_6half_tEfNS_4arch4Sm90ELb1ELb0ELb0ELb1ELb1ELb1ELb1ELb1ELb0ELb1ELb1ELb0EEENS1_21CollectiveEpilogueFwdINS6_IJSA_NS7_ILi256EEESB_EEES9_SE_SG_Li256ELb1ELb1ELb1ELb0EEENS1_36VarlenDynamicPersistentTileSchedulerILi128ELi96ELi256ELi128ELb1ELb1ELb1ELb1ELb1ELb1EEEEEEEEEvNT_6ParamsE,"a",@progbits
	.sectionflags	@""
	.align	4
.nv.constant0._ZN7cutlass13device_kernelIN5flash11enable_sm90INS1_16FlashAttnFwdSm90INS1_25CollectiveMainloopFwdSm90ILi2EN4cute5tupleIJNS5_1CILi1EEES8_S8_EEENS6_IJNS7_ILi128EEENS7_ILi96EEENS7_ILi64EEEEEELi256ENS_6half_tEfNS_4arch4Sm90ELb1ELb0ELb0ELb1ELb1ELb1ELb1ELb1ELb0ELb1ELb1ELb0EEENS1_21CollectiveEpilogueFwdINS6_IJSA_NS7_ILi256EEESB_EEES9_SE_SG_Li256ELb1ELb1ELb1ELb0EEENS1_36VarlenDynamicPersistentTileSchedulerILi128ELi96ELi256ELi128ELb1ELb1ELb1ELb1ELb1ELb1EEEEEEEEEvNT_6ParamsE:
	.zero		3840


//--------------------- SYMBOLS --------------------------

	.type		.nv.reservedSmem.offset0,@object
	.size		.nv.reservedSmem.offset0,0x4
